def matmul_kernel(
    a_ptr,
    b_ptr,
    c_ptr,
    M,
    N,
    K,
    stride_am,
    stride_ak,
    stride_bk,
    stride_bn,
    stride_cm,
    stride_cn,
    BLOCK_M: tl.constexpr,
    BLOCK_N: tl.constexpr,
    BLOCK_K: tl.constexpr,
    GROUP_M: tl.constexpr,
):
    pid = tl.program_id(axis=0)
    num_pid_m = tl.cdiv(M, BLOCK_M)
    num_pid_n = tl.cdiv(N, BLOCK_N)
    num_pid_in_group = GROUP_M * num_pid_n
    group_id = pid // num_pid_in_group
    first_pid_m = group_id * GROUP_M
    group_size_m = min(num_pid_m - first_pid_m, GROUP_M)
    pid_m = first_pid_m + ((pid % num_pid_in_group) % group_size_m)
    pid_n = (pid % num_pid_in_group) // group_size_m

    offs_am = (pid_m * BLOCK_M + tl.arange(0, BLOCK_M)) % M
    offs_bn = (pid_n * BLOCK_N + tl.arange(0, BLOCK_N)) % N
    offs_k = tl.arange(0, BLOCK_K)
    a_ptrs = a_ptr + offs_am[:, None] * stride_am + offs_k[None, :] * stride_ak
    b_ptrs = b_ptr + offs_k[:, None] * stride_bk + offs_bn[None, :] * stride_bn

    acc = tl.zeros((BLOCK_M, BLOCK_N), dtype=tl.float32)
    for kk in range(0, tl.cdiv(K, BLOCK_K)):
        a = tl.load(a_ptrs, mask=offs_k[None, :] < K - kk * BLOCK_K, other=0.0)
        b = tl.load(b_ptrs, mask=offs_k[:, None] < K - kk * BLOCK_K, other=0.0)
        acc = tl.dot(a, b, acc)
        a_ptrs += BLOCK_K * stride_ak
        b_ptrs += BLOCK_K * stride_bk

    c = acc.to(c_ptr.dtype.element_ty)
    offs_cm = pid_m * BLOCK_M + tl.arange(0, BLOCK_M)
    offs_cn = pid_n * BLOCK_N + tl.arange(0, BLOCK_N)
    c_ptrs = c_ptr + offs_cm[:, None] * stride_cm + offs_cn[None, :] * stride_cn
    mask = (offs_cm[:, None] < M) & (offs_cn[None, :] < N)
    tl.store(c_ptrs, c, mask=mask)

# config = {"BLOCK_K": 128, "BLOCK_M": 64, "BLOCK_N": 512, "GROUP_M": 8, "arch": "sm_90", "dtype": "fp8e4m3", "num_ctas": 1, "num_stages": 2, "num_warps": 2}
# arch = sm_90


// ===== COMPILED SASS (sm_90a) =====

	.target	sm_90a

	.elftype	@"ET_EXEC"


//--------------------- .note.nv.tkinfo           --------------------------
	.section	.note.nv.tkinfo,"",@"SHT_NOTE"
	.sectionflags	@"SHF_NOTE_NV_TKINFO"
	.tkinfo
        /*0018*/ 	.word	0x00000002
        /*0030*/ 	.string	""
        /*0030*/ 	.string	"ptxas"
        /*0030*/ 	.string	"Cuda compilation tools, release 13.0, V13.0.88"
        /*0030*/ 	.string	"Build cuda_13.0.r13.0/compiler.36424714_0"
        /*0030*/ 	.string	"-v  -suppress-debug-info  -lineinfo  -arch sm_90a "



//--------------------- .note.nv.cuinfo           --------------------------
	.section	.note.nv.cuinfo,"",@"SHT_NOTE"
	.sectionflags	@"SHF_NOTE_NV_CUINFO"
        /*0018*/ 	.short	0x0002
        /*001a*/ 	.short	0x005a
        /*001c*/ 	.short	0x0082
	.zero		2


//--------------------- .nv.info                  --------------------------
	.section	.nv.info,"",@"SHT_CUDA_INFO"
	.align	4


	//----- nvinfo : EIATTR_REGCOUNT
	.align		4
        /*0000*/ 	.byte	0x04, 0x2f
        /*0002*/ 	.short	(.L_1 - .L_0)
	.align		4
.L_0:
        /*0004*/ 	.word	index@(matmul_kernel)
        /*0008*/ 	.word	0x00000020


	//----- nvinfo : EIATTR_FRAME_SIZE
	.align		4
.L_1:
        /*000c*/ 	.byte	0x04, 0x11
        /*000e*/ 	.short	(.L_3 - .L_2)
	.align		4
.L_2:
        /*0010*/ 	.word	index@(matmul_kernel)
        /*0014*/ 	.word	0x00008670


	//----- nvinfo : EIATTR_MIN_STACK_SIZE
	.align		4
.L_3:
        /*0018*/ 	.byte	0x04, 0x12
        /*001a*/ 	.short	(.L_5 - .L_4)
	.align		4
.L_4:
        /*001c*/ 	.word	index@(matmul_kernel)
        /*0020*/ 	.word	0x00008670
.L_5:


//--------------------- .nv.compat                --------------------------
	.section	.nv.compat,"",@"SHT_CUDA_COMPAT_INFO"
	.align	4
        /*0000*/ 	.byte	0x02, 0x09, 0x01, 0x00, 0x02, 0x02, 0x02, 0x00, 0x02, 0x05, 0x05, 0x00, 0x03, 0x07, 0x01, 0x01
        /*0010*/ 	.byte	0x02, 0x03, 0x00, 0x00, 0x02, 0x06, 0x01, 0x00, 0x04, 0x0b, 0x08, 0x00, 0x00, 0x00, 0x00, 0x00
        /*0020*/ 	.byte	0x00, 0x00, 0x00, 0x00


//--------------------- .nv.info.matmul_kernel    --------------------------
	.section	.nv.info.matmul_kernel,"",@"SHT_CUDA_INFO"
	.sectionflags	@""
	.align	4


	//----- nvinfo : EIATTR_CUDA_API_VERSION
	.align		4
        /*0000*/ 	.byte	0x04, 0x37
        /*0002*/ 	.short	(.L_7 - .L_6)
.L_6:
        /*0004*/ 	.word	0x00000082


	//----- nvinfo : EIATTR_KPARAM_INFO
	.align		4
.L_7:
        /*0008*/ 	.byte	0x04, 0x17
        /*000a*/ 	.short	(.L_9 - .L_8)
.L_8:
        /*000c*/ 	.word	0x00000000
        /*0010*/ 	.short	0x000d
        /*0012*/ 	.short	0x0048
        /*0014*/ 	.byte	0x00, 0xf4, 0x21, 0x00


	//----- nvinfo : EIATTR_KPARAM_INFO
	.align		4
.L_9:
        /*0018*/ 	.byte	0x04, 0x17
        /*001a*/ 	.short	(.L_11 - .L_10)
.L_10:
        /*001c*/ 	.word	0x00000000
        /*0020*/ 	.short	0x000c
        /*0022*/ 	.short	0x0040
        /*0024*/ 	.byte	0x00, 0xf4, 0x21, 0x00


	//----- nvinfo : EIATTR_KPARAM_INFO
	.align		4
.L_11:
        /*0028*/ 	.byte	0x04, 0x17
        /*002a*/ 	.short	(.L_13 - .L_12)
.L_12:
        /*002c*/ 	.word	0x00000000
        /*0030*/ 	.short	0x000b
        /*0032*/ 	.short	0x0038
        /*0034*/ 	.byte	0x00, 0xf0, 0x11, 0x00


	//----- nvinfo : EIATTR_KPARAM_INFO
	.align		4
.L_13:
        /*0038*/ 	.byte	0x04, 0x17
        /*003a*/ 	.short	(.L_15 - .L_14)
.L_14:
        /*003c*/ 	.word	0x00000000
        /*0040*/ 	.short	0x000a
        /*0042*/ 	.short	0x0034
        /*0044*/ 	.byte	0x00, 0xf0, 0x11, 0x00


	//----- nvinfo : EIATTR_KPARAM_INFO
	.align		4
.L_15:
        /*0048*/ 	.byte	0x04, 0x17
        /*004a*/ 	.short	(.L_17 - .L_16)
.L_16:
        /*004c*/ 	.word	0x00000000
        /*0050*/ 	.short	0x0009
        /*0052*/ 	.short	0x0030
        /*0054*/ 	.byte	0x00, 0xf0, 0x11, 0x00


	//----- nvinfo : EIATTR_KPARAM_INFO
	.align		4
.L_17:
        /*0058*/ 	.byte	0x04, 0x17
        /*005a*/ 	.short	(.L_19 - .L_18)
.L_18:
        /*005c*/ 	.word	0x00000000
        /*0060*/ 	.short	0x0008
        /*0062*/ 	.short	0x002c
        /*0064*/ 	.byte	0x00, 0xf0, 0x11, 0x00


	//----- nvinfo : EIATTR_KPARAM_INFO
	.align		4
.L_19:
        /*0068*/ 	.byte	0x04, 0x17
        /*006a*/ 	.short	(.L_21 - .L_20)
.L_20:
        /*006c*/ 	.word	0x00000000
        /*0070*/ 	.short	0x0007
        /*0072*/ 	.short	0x0028
        /*0074*/ 	.byte	0x00, 0xf0, 0x11, 0x00


	//----- nvinfo : EIATTR_KPARAM_INFO
	.align		4
.L_21:
        /*0078*/ 	.byte	0x04, 0x17
        /*007a*/ 	.short	(.L_23 - .L_22)
.L_22:
        /*007c*/ 	.word	0x00000000
        /*0080*/ 	.short	0x0006
        /*0082*/ 	.short	0x0024
        /*0084*/ 	.byte	0x00, 0xf0, 0x11, 0x00


	//----- nvinfo : EIATTR_KPARAM_INFO
	.align		4
.L_23:
        /*0088*/ 	.byte	0x04, 0x17
        /*008a*/ 	.short	(.L_25 - .L_24)
.L_24:
        /*008c*/ 	.word	0x00000000
        /*0090*/ 	.short	0x0005
        /*0092*/ 	.short	0x0020
        /*0094*/ 	.byte	0x00, 0xf0, 0x11, 0x00


	//----- nvinfo : EIATTR_KPARAM_INFO
	.align		4
.L_25:
        /*0098*/ 	.byte	0x04, 0x17
        /*009a*/ 	.short	(.L_27 - .L_26)
.L_26:
        /*009c*/ 	.word	0x00000000
        /*00a0*/ 	.short	0x0004
        /*00a2*/ 	.short	0x001c
        /*00a4*/ 	.byte	0x00, 0xf0, 0x11, 0x00


	//----- nvinfo : EIATTR_KPARAM_INFO
	.align		4
.L_27:
        /*00a8*/ 	.byte	0x04, 0x17
        /*00aa*/ 	.short	(.L_29 - .L_28)
.L_28:
        /*00ac*/ 	.word	0x00000000
        /*00b0*/ 	.short	0x0003
        /*00b2*/ 	.short	0x0018
        /*00b4*/ 	.byte	0x00, 0xf0, 0x11, 0x00


	//----- nvinfo : EIATTR_KPARAM_INFO
	.align		4
.L_29:
        /*00b8*/ 	.byte	0x04, 0x17
        /*00ba*/ 	.short	(.L_31 - .L_30)
.L_30:
        /*00bc*/ 	.word	0x00000000
        /*00c0*/ 	.short	0x0002
        /*00c2*/ 	.short	0x0010
        /*00c4*/ 	.byte	0x00, 0xf4, 0x21, 0x00


	//----- nvinfo : EIATTR_KPARAM_INFO
	.align		4
.L_31:
        /*00c8*/ 	.byte	0x04, 0x17
        /*00ca*/ 	.short	(.L_33 - .L_32)
.L_32:
        /*00cc*/ 	.word	0x00000000
        /*00d0*/ 	.short	0x0001
        /*00d2*/ 	.short	0x0008
        /*00d4*/ 	.byte	0x00, 0xf4, 0x21, 0x00


	//----- nvinfo : EIATTR_KPARAM_INFO
	.align		4
.L_33:
        /*00d8*/ 	.byte	0x04, 0x17
        /*00da*/ 	.short	(.L_35 - .L_34)
.L_34:
        /*00dc*/ 	.word	0x00000000
        /*00e0*/ 	.short	0x0000
        /*00e2*/ 	.short	0x0000
        /*00e4*/ 	.byte	0x00, 0xf4, 0x21, 0x00


	//----- nvinfo : EIATTR_SPARSE_MMA_MASK
	.align		4
.L_35:
        /*00e8*/ 	.byte	0x03, 0x50
        /*00ea*/ 	.short	0x0000


	//----- nvinfo : EIATTR_MAXREG_COUNT
	.align		4
        /*00ec*/ 	.byte	0x03, 0x1b
        /*00ee*/ 	.short	0x00ff


	//----- nvinfo : EIATTR_NUM_BARRIERS
	.align		4
        /*00f0*/ 	.byte	0x02, 0x4c
        /*00f2*/ 	.byte	0x01
	.zero		1


	//----- nvinfo : EIATTR_ANNOTATIONS
	.align		4
        /*00f4*/ 	.byte	0x04, 0x55
        /*00f6*/ 	.short	(.L_37 - .L_36)


	//   ....[0]....
.L_36:
        /*00f8*/ 	.word	0x00000001
        /*00fc*/ 	.byte	0x10, 0x05, 0x00, 0x00, 0x01, 0x00, 0x00, 0x00, 0x40, 0x05, 0x00, 0x00, 0x01, 0x00, 0x00, 0x00
        /* <DEDUP_REMOVED lines=2869> */
        /*b45c*/ 	.byte	0x40, 0x50, 0x03, 0x00, 0x01, 0x00, 0x00, 0x00, 0x50, 0x50, 0x03, 0x00


	//----- nvinfo : EIATTR_MERCURY_ISA_VERSION
	.align		4
.L_37:
        /*b468*/ 	.byte	0x03, 0x5f
        /*b46a*/ 	.short	0x0101


	//----- nvinfo : EIATTR_EXIT_INSTR_OFFSETS
	.align		4
        /*b46c*/ 	.byte	0x04, 0x1c
        /*b46e*/ 	.short	(.L_39 - .L_38)


	//   ....[0]....
.L_38:
        /*b470*/ 	.word	0x0010caf0


	//   ....[1]....
        /*b474*/ 	.word	0x0010cb20


	//----- nvinfo : EIATTR_REQNTID
	.align		4
.L_39:
        /*b478*/ 	.byte	0x04, 0x10
        /*b47a*/ 	.short	(.L_41 - .L_40)
.L_40:
        /*b47c*/ 	.word	0x00000040
        /*b480*/ 	.word	0x00000001
        /*b484*/ 	.word	0x00000001


	//----- nvinfo : EIATTR_CBANK_PARAM_SIZE
	.align		4
.L_41:
        /*b488*/ 	.byte	0x03, 0x19
        /*b48a*/ 	.short	0x0050


	//----- nvinfo : EIATTR_PARAM_CBANK
	.align		4
        /*b48c*/ 	.byte	0x04, 0x0a
        /*b48e*/ 	.short	(.L_43 - .L_42)
	.align		4
.L_42:
        /*b490*/ 	.word	index@(.nv.constant0.matmul_kernel)
        /*b494*/ 	.short	0x0210
        /*b496*/ 	.short	0x0050


	//----- nvinfo : EIATTR_SW_WAR
	.align		4
.L_43:
        /*b498*/ 	.byte	0x04, 0x36
        /*b49a*/ 	.short	(.L_45 - .L_44)
.L_44:
        /*b49c*/ 	.word	0x00000008
.L_45:


//--------------------- .nv.callgraph             --------------------------
	.section	.nv.callgraph,"",@"SHT_CUDA_CALLGRAPH"
	.align	4
	.sectionentsize	8
	.align		4
        /*0000*/ 	.word	0x00000000
	.align		4
        /*0004*/ 	.word	0xffffffff
	.align		4
        /*0008*/ 	.word	0x00000000
	.align		4
        /*000c*/ 	.word	0xfffffffe
	.align		4
        /*0010*/ 	.word	0x00000000
	.align		4
        /*0014*/ 	.word	0xfffffffd
	.align		4
        /*0018*/ 	.word	0x00000000
	.align		4
        /*001c*/ 	.word	0xfffffffc


//--------------------- .text.matmul_kernel       --------------------------
	.section	.text.matmul_kernel,"ax",@progbits
	.align	128
        .global         matmul_kernel
        .type           matmul_kernel,@function
        .size           matmul_kernel,(.L_x_4 - matmul_kernel)
        .other          matmul_kernel,@"STO_CUDA_ENTRY STV_DEFAULT"
matmul_kernel:
.text.matmul_kernel:
[----:B------:R-:W0:Y:S08]  /*0000*/  LDC R1, c[0x0][0x28] ;  /* 0x00000a00ff017b82 */ /* 0x000e300000000800 */
[----:B------:R-:W1:Y:S01]  /*0010*/  LDC.64 R2, c[0x0][0x228] ;  /* 0x00008a00ff027b82 */ /* 0x000e620000000a00 */
[----:B0-----:R-:W-:Y:S01]  /*0020*/  VIADD R1, R1, 0xffff7990 ;  /* 0xffff799001017836 */ /* 0x001fe20000000000 */
[----:B------:R-:W0:Y:S01]  /*0030*/  S2R R14, SR_TID.X ;  /* 0x00000000000e7919 */ /* 0x000e220000002100 */
[----:B------:R-:W-:Y:S01]  /*0040*/  UMOV UR4, 0x400 ;  /* 0x0000040000047882 */ /* 0x000fe20000000000 */
[----:B------:R-:W-:-:S04]  /*0050*/  ULDC.64 UR32, c[0x0][0x208] ;  /* 0x0000820000207ab9 */ /* 0x000fc80000000a00 */
[----:B------:R-:W2:Y:S01]  /*0060*/  S2UR UR5, SR_CgaCtaId ;  /* 0x00000000000579c3 */ /* 0x000ea20000008800 */
[----:B-1----:R-:W-:-:S05]  /*0070*/  VIADD R0, R3, 0x1ff ;  /* 0x000001ff03007836 */ /* 0x002fca0000000000 */
[----:B------:R-:W-:Y:S01]  /*0080*/  SHF.R.S32.HI R5, RZ, 0x1f, R0 ;  /* 0x0000001fff057819 */ /* 0x000fe20000011400 */
[----:B--2---:R-:W-:-:S03]  /*0090*/  ULEA UR4, UR5, UR4, 0x18 ;  /* 0x0000000405047291 */ /* 0x004fc6000f8ec03f */
[----:B------:R-:W-:Y:S02]  /*00a0*/  LEA.HI R5, R5, R0, RZ, 0x9 ;  /* 0x0000000005057211 */ /* 0x000fe400078f48ff */
[----:B0-----:R-:W-:Y:S02]  /*00b0*/  LOP3.LUT R18, R14, 0x3f, RZ, 0xc0, !PT ;  /* 0x0000003f0e127812 */ /* 0x001fe400078ec0ff */
[----:B------:R-:W-:Y:S02]  /*00c0*/  SHF.R.S32.HI R0, RZ, 0x9, R5 ;  /* 0x00000009ff007819 */ /* 0x000fe40000011405 */
[----:B------:R-:W0:Y:S03]  /*00d0*/  S2R R5, SR_CTAID.X ;  /* 0x0000000000057919 */ /* 0x000e260000002500 */
[----:B------:R-:W-:-:S05]  /*00e0*/  IMAD.SHL.U32 R0, R0, 0x8, RZ ;  /* 0x0000000800007824 */ /* 0x000fca00078e00ff */
[-C--:B------:R-:W-:Y:S02]  /*00f0*/  IABS R9, R0.reuse ;  /* 0x0000000000097213 */ /* 0x080fe40000000000 */
[----:B------:R-:W-:Y:S02]  /*0100*/  IABS R12, R0 ;  /* 0x00000000000c7213 */ /* 0x000fe40000000000 */
[----:B------:R-:W1:Y:S08]  /*0110*/  I2F.RP R4, R9 ;  /* 0x0000000900047306 */ /* 0x000e700000209400 */
[----:B-1----:R-:W1:Y:S01]  /*0120*/  MUFU.RCP R4, R4 ;  /* 0x0000000400047308 */ /* 0x002e620000001000 */
[----:B0-----:R-:W-:Y:S01]  /*0130*/  IABS R10, R5 ;  /* 0x00000005000a7213 */ /* 0x001fe20000000000 */
[----:B-1----:R-:W-:-:S02]  /*0140*/  VIADD R6, R4, 0xffffffe ;  /* 0x0ffffffe04067836 */ /* 0x002fc40000000000 */
[----:B------:R-:W-:-:S04]  /*0150*/  IMAD.MOV R4, RZ, RZ, -R12 ;  /* 0x000000ffff047224 */ /* 0x000fc800078e0a0c */
[----:B------:R0:W1:Y:S02]  /*0160*/  F2I.FTZ.U32.TRUNC.NTZ R7, R6 ;  /* 0x0000000600077305 */ /* 0x000064000021f000 */
[----:B0-----:R-:W-:Y:S02]  /*0170*/  IMAD.MOV.U32 R6, RZ, RZ, RZ ;  /* 0x000000ffff067224 */ /* 0x001fe400078e00ff */
[----:B-1----:R-:W-:-:S04]  /*0180*/  IMAD.MOV R8, RZ, RZ, -R7 ;  /* 0x000000ffff087224 */ /* 0x002fc800078e0a07 */
[----:B------:R-:W-:Y:S02]  /*0190*/  IMAD R11, R8, R9, RZ ;  /* 0x00000009080b7224 */ /* 0x000fe400078e02ff */
[----:B------:R-:W-:Y:S02]  /*01a0*/  IMAD.MOV.U32 R8, RZ, RZ, R10 ;  /* 0x000000ffff087224 */ /* 0x000fe400078e000a */
[----:B------:R-:W-:-:S06]  /*01b0*/  IMAD.HI.U32 R7, R7, R11, R6 ;  /* 0x0000000b07077227 */ /* 0x000fcc00078e0006 */
[----:B------:R-:W-:-:S04]  /*01c0*/  IMAD.HI.U32 R7, R7, R8, RZ ;  /* 0x0000000807077227 */ /* 0x000fc800078e00ff */
[----:B------:R-:W-:-:S05]  /*01d0*/  IMAD R4, R7, R4, R8 ;  /* 0x0000000407047224 */ /* 0x000fca00078e0208 */
[----:B------:R-:W-:-:S13]  /*01e0*/  ISETP.GT.U32.AND P1, PT, R9, R4, PT ;  /* 0x000000040900720c */ /* 0x000fda0003f24070 */
[----:B------:R-:W-:Y:S02]  /*01f0*/  @!P1 IMAD.IADD R4, R4, 0x1, -R9 ;  /* 0x0000000104049824 */ /* 0x000fe400078e0a09 */
[----:B------:R-:W-:Y:S01]  /*0200*/  @!P1 VIADD R7, R7, 0x1 ;  /* 0x0000000107079836 */ /* 0x000fe20000000000 */
[----:B------:R-:W-:Y:S02]  /*0210*/  ISETP.NE.AND P1, PT, R0, RZ, PT ;  /* 0x000000ff0000720c */ /* 0x000fe40003f25270 */
[----:B------:R-:W-:Y:S02]  /*0220*/  ISETP.GE.U32.AND P0, PT, R4, R9, PT ;  /* 0x000000090400720c */ /* 0x000fe40003f06070 */
[----:B------:R-:W-:-:S04]  /*0230*/  LOP3.LUT R4, R5, R0, RZ, 0x3c, !PT ;  /* 0x0000000005047212 */ /* 0x000fc800078e3cff */
[----:B------:R-:W-:Y:S01]  /*0240*/  ISETP.GE.AND P2, PT, R4, RZ, PT ;  /* 0x000000ff0400720c */ /* 0x000fe20003f46270 */
[----:B------:R-:W-:-:S06]  /*0250*/  VIADD R4, R2, 0x3f ;  /* 0x0000003f02047836 */ /* 0x000fcc0000000000 */
[----:B------:R-:W-:-:S04]  /*0260*/  @P0 VIADD R7, R7, 0x1 ;  /* 0x0000000107070836 */ /* 0x000fc80000000000 */
[----:B------:R-:W-:Y:S01]  /*0270*/  IMAD.MOV.U32 R6, RZ, RZ, R7 ;  /* 0x000000ffff067224 */ /* 0x000fe200078e0007 */
[----:B------:R-:W-:-:S03]  /*0280*/  SHF.R.S32.HI R7, RZ, 0x1f, R4 ;  /* 0x0000001fff077819 */ /* 0x000fc60000011404 */
[----:B------:R-:W-:Y:S01]  /*0290*/  @!P2 IMAD.MOV R6, RZ, RZ, -R6 ;  /* 0x000000ffff06a224 */ /* 0x000fe200078e0a06 */
[----:B------:R-:W-:Y:S02]  /*02a0*/  @!P1 LOP3.LUT R6, RZ, R0, RZ, 0x33, !PT ;  /* 0x00000000ff069212 */ /* 0x000fe400078e33ff */
[----:B------:R-:W-:-:S03]  /*02b0*/  LEA.HI R7, R7, R4, RZ, 0x6 ;  /* 0x0000000407077211 */ /* 0x000fc600078f30ff */
[----:B------:R-:W-:Y:S02]  /*02c0*/  IMAD.SHL.U32 R4, R6, 0x8, RZ ;  /* 0x0000000806047824 */ /* 0x000fe400078e00ff */
[----:B------:R-:W-:-:S03]  /*02d0*/  IMAD.MOV R6, RZ, RZ, -R6 ;  /* 0x000000ffff067224 */ /* 0x000fc600078e0a06 */
[----:B------:R-:W-:Y:S01]  /*02e0*/  LEA.HI.SX32 R7, R7, -R4, 0x1a ;  /* 0x8000000407077211 */ /* 0x000fe200078fd2ff */
[----:B------:R-:W-:Y:S02]  /*02f0*/  IMAD R15, R0, R6, R5 ;  /* 0x00000006000f7224 */ /* 0x000fe400078e0205 */
[----:B------:R-:W-:Y:S01]  /*0300*/  IMAD.MOV.U32 R6, RZ, RZ, RZ ;  /* 0x000000ffff067224 */ /* 0x000fe200078e00ff */
[----:B------:R-:W-:Y:S02]  /*0310*/  VIMNMX R8, R7, 0x8, PT ;  /* 0x0000000807087848 */ /* 0x000fe40003fe0100 */
[----:B------:R-:W-:Y:S02]  /*0320*/  IABS R13, R15 ;  /* 0x0000000f000d7213 */ /* 0x000fe40000000000 */
[----:B------:R-:W-:-:S04]  /*0330*/  IABS R11, R8 ;  /* 0x00000008000b7213 */ /* 0x000fc80000000000 */
[----:B------:R-:W0:Y:S08]  /*0340*/  I2F.RP R9, R11 ;  /* 0x0000000b00097306 */ /* 0x000e300000209400 */
[----:B0-----:R-:W0:Y:S02]  /*0350*/  MUFU.RCP R9, R9 ;  /* 0x0000000900097308 */ /* 0x001e240000001000 */
[----:B0-----:R-:W-:-:S06]  /*0360*/  VIADD R7, R9, 0xffffffe ;  /* 0x0ffffffe09077836 */ /* 0x001fcc0000000000 */
[----:B------:R-:W0:Y:S02]  /*0370*/  F2I.FTZ.U32.TRUNC.NTZ R7, R7 ;  /* 0x0000000700077305 */ /* 0x000e24000021f000 */
[----:B0-----:R-:W-:-:S04]  /*0380*/  IMAD.MOV R10, RZ, RZ, -R7 ;  /* 0x000000ffff0a7224 */ /* 0x001fc800078e0a07 */
[----:B------:R-:W-:-:S04]  /*0390*/  IMAD.MOV.U32 R0, RZ, RZ, R10 ;  /* 0x000000ffff007224 */ /* 0x000fc800078e000a */
[----:B------:R-:W-:Y:S01]  /*03a0*/  IMAD R5, R0, R11, RZ ;  /* 0x0000000b00057224 */ /* 0x000fe200078e02ff */
[----:B------:R-:W-:-:S03]  /*03b0*/  IABS R0, R8 ;  /* 0x0000000800007213 */ /* 0x000fc60000000000 */
[----:B------:R-:W-:Y:S02]  /*03c0*/  IMAD.HI.U32 R6, R7, R5, R6 ;  /* 0x0000000507067227 */ /* 0x000fe400078e0006 */
[----:B------:R-:W0:Y:S02]  /*03d0*/  LDC R7, c[0x0][0x230] ;  /* 0x00008c00ff077b82 */ /* 0x000e240000000800 */
[----:B------:R-:W-:Y:S02]  /*03e0*/  IMAD.MOV R0, RZ, RZ, -R0 ;  /* 0x000000ffff007224 */ /* 0x000fe400078e0a00 */
[----:B------:R-:W-:-:S04]  /*03f0*/  IMAD.HI.U32 R6, R6, R13, RZ ;  /* 0x0000000d06067227 */ /* 0x000fc800078e00ff */
[----:B------:R-:W-:-:S05]  /*0400*/  IMAD R0, R6, R0, R13 ;  /* 0x0000000006007224 */ /* 0x000fca00078e020d */
[----:B------:R-:W-:Y:S01]  /*0410*/  ISETP.GT.U32.AND P1, PT, R11, R0, PT ;  /* 0x000000000b00720c */ /* 0x000fe20003f24070 */
[----:B0-----:R-:W-:-:S12]  /*0420*/  VIADD R16, R7, 0x7f ;  /* 0x0000007f07107836 */ /* 0x001fd80000000000 */
[----:B------:R-:W-:Y:S02]  /*0430*/  @!P1 IMAD.IADD R0, R0, 0x1, -R11 ;  /* 0x0000000100009824 */ /* 0x000fe400078e0a0b */
[----:B------:R-:W-:Y:S01]  /*0440*/  @!P1 VIADD R6, R6, 0x1 ;  /* 0x0000000106069836 */ /* 0x000fe20000000000 */
[----:B------:R-:W-:Y:S02]  /*0450*/  ISETP.NE.AND P1, PT, R8, RZ, PT ;  /* 0x000000ff0800720c */ /* 0x000fe40003f25270 */
[----:B------:R-:W-:Y:S02]  /*0460*/  ISETP.GE.U32.AND P0, PT, R0, R11, PT ;  /* 0x0000000b0000720c */ /* 0x000fe40003f06070 */
[----:B------:R-:W-:-:S04]  /*0470*/  LOP3.LUT R0, R15, R8, RZ, 0x3c, !PT ;  /* 0x000000080f007212 */ /* 0x000fc800078e3cff */
[----:B------:R-:W-:-:S07]  /*0480*/  ISETP.GE.AND P2, PT, R0, RZ, PT ;  /* 0x000000ff0000720c */ /* 0x000fce0003f46270 */
[----:B------:R-:W-:Y:S01]  /*0490*/  @P0 VIADD R6, R6, 0x1 ;  /* 0x0000000106060836 */ /* 0x000fe20000000000 */
[----:B------:R-:W-:-:S05]  /*04a0*/  ISETP.GT.AND P0, PT, R16, 0x7f, PT ;  /* 0x0000007f1000780c */ /* 0x000fca0003f04270 */
[----:B------:R-:W-:Y:S01]  /*04b0*/  @!P2 IMAD.MOV R6, RZ, RZ, -R6 ;  /* 0x000000ffff06a224 */ /* 0x000fe200078e0a06 */
[----:B------:R-:W-:-:S05]  /*04c0*/  @!P1 LOP3.LUT R6, RZ, R8, RZ, 0x33, !PT ;  /* 0x00000008ff069212 */ /* 0x000fca00078e33ff */
[----:B------:R-:W-:Y:S02]  /*04d0*/  IMAD.MOV R5, RZ, RZ, -R6 ;  /* 0x000000ffff057224 */ /* 0x000fe400078e0a06 */
[----:B------:R-:W-:Y:S02]  /*04e0*/  IMAD.SHL.U32 R17, R6, 0x200, RZ ;  /* 0x0000020006117824 */ /* 0x000fe400078e00ff */
[----:B------:R-:W-:Y:S02]  /*04f0*/  IMAD R5, R8, R5, R15 ;  /* 0x0000000508057224 */ /* 0x000fe400078e020f */
[C---:B------:R-:W-:Y:S01]  /*0500*/  VIADD R6, R17.reuse, 0x1 ;  /* 0x0000000111067836 */ /* 0x040fe20000000000 */
[----:B------:R-:W-:Y:S01]  /*0510*/  STL [R1+0x100], R17 ;  /* 0x0001001101007387 */ /* 0x000fe20000100800 */
[----:B------:R-:W-:Y:S02]  /*0520*/  IMAD.IADD R0, R4, 0x1, R5 ;  /* 0x0000000104007824 */ /* 0x000fe400078e0205 */
[C---:B------:R-:W-:Y:S01]  /*0530*/  VIADD R4, R17.reuse, 0x2 ;  /* 0x0000000211047836 */ /* 0x040fe20000000000 */
[----:B------:R0:W-:Y:S01]  /*0540*/  STL [R1+0xbc8], R6 ;  /* 0x000bc80601007387 */ /* 0x0001e20000100800 */
[----:B------:R-:W-:-:S02]  /*0550*/  VIADD R5, R17, 0x3 ;  /* 0x0000000311057836 */ /* 0x000fc40000000000 */
[C---:B------:R-:W-:Y:S01]  /*0560*/  VIADD R7, R17.reuse, 0x24 ;  /* 0x0000002411077836 */ /* 0x040fe20000000000 */
[----:B------:R1:W-:Y:S01]  /*0570*/  STL [R1+0xbc4], R4 ;  /* 0x000bc40401007387 */ /* 0x0003e20000100800 */
[C---:B------:R-:W-:Y:S02]  /*0580*/  VIADD R15, R17.reuse, 0x1f ;  /* 0x0000001f110f7836 */ /* 0x040fe40000000000 */
[C---:B------:R-:W-:Y:S01]  /*0590*/  VIADD R16, R17.reuse, 0x42 ;  /* 0x0000004211107836 */ /* 0x040fe20000000000 */
[----:B------:R2:W-:Y:S01]  /*05a0*/  STL [R1+0xbc0], R5 ;  /* 0x000bc00501007387 */ /* 0x0005e20000100800 */
[C---:B------:R-:W-:Y:S02]  /*05b0*/  VIADD R28, R17.reuse, 0x1ea ;  /* 0x000001ea111c7836 */ /* 0x040fe40000000000 */
[C---:B0-----:R-:W-:Y:S02]  /*05c0*/  VIADD R6, R17.reuse, 0x4 ;  /* 0x0000000411067836 */ /* 0x041fe40000000000 */
[----:B------:R-:W-:-:S02]  /*05d0*/  VIADD R26, R17, 0x1eb ;  /* 0x000001eb111a7836 */ /* 0x000fc40000000000 */
[C---:B-1----:R-:W-:Y:S01]  /*05e0*/  VIADD R4, R17.reuse, 0x5 ;  /* 0x0000000511047836 */ /* 0x042fe20000000000 */
[----:B------:R0:W-:Y:S01]  /*05f0*/  STL [R1+0xbbc], R6 ;  /* 0x000bbc0601007387 */ /* 0x0001e20000100800 */
[C---:B------:R-:W-:Y:S02]  /*0600*/  VIADD R25, R17.reuse, 0x1ed ;  /* 0x000001ed11197836 */ /* 0x040fe40000000000 */
[C---:B--2---:R-:W-:Y:S01]  /*0610*/  VIADD R5, R17.reuse, 0x6 ;  /* 0x0000000611057836 */ /* 0x044fe20000000000 */
[----:B------:R1:W-:Y:S01]  /*0620*/  STL [R1+0xbb8], R4 ;  /* 0x000bb80401007387 */ /* 0x0003e20000100800 */
[C---:B------:R-:W-:Y:S02]  /*0630*/  VIADD R24, R17.reuse, 0x1ee ;  /* 0x000001ee11187836 */ /* 0x040fe40000000000 */
[C---:B------:R-:W-:Y:S01]  /*0640*/  VIADD R23, R17.reuse, 0x1ef ;  /* 0x000001ef11177836 */ /* 0x040fe20000000000 */
[----:B------:R2:W-:Y:S01]  /*0650*/  STL [R1+0xbb0], R5 ;  /* 0x000bb00501007387 */ /* 0x0005e20000100800 */
[----:B------:R-:W-:-:S02]  /*0660*/  VIADD R22, R17, 0x1f0 ;  /* 0x000001f011167836 */ /* 0x000fc40000000000 */
[C---:B0-----:R-:W-:Y:S02]  /*0670*/  VIADD R6, R17.reuse, 0x7 ;  /* 0x0000000711067836 */ /* 0x041fe40000000000 */
[C---:B------:R-:W-:Y:S02]  /*0680*/  VIADD R21, R17.reuse, 0x1f1 ;  /* 0x000001f111157836 */ /* 0x040fe40000000000 */
[C---:B-1----:R-:W-:Y:S01]  /*0690*/  VIADD R4, R17.reuse, 0x8 ;  /* 0x0000000811047836 */ /* 0x042fe20000000000 */
[----:B------:R0:W-:Y:S01]  /*06a0*/  STL [R1+0xbac], R6 ;  /* 0x000bac0601007387 */ /* 0x0001e20000100800 */
[C---:B------:R-:W-:Y:S02]  /*06b0*/  VIADD R20, R17.reuse, 0x1f2 ;  /* 0x000001f211147836 */ /* 0x040fe40000000000 */
[C---:B--2---:R-:W-:Y:S01]  /*06c0*/  VIADD R5, R17.reuse, 0x9 ;  /* 0x0000000911057836 */ /* 0x044fe20000000000 */
[----:B------:R1:W-:Y:S01]  /*06d0*/  STL [R1+0xba8], R4 ;  /* 0x000ba80401007387 */ /* 0x0003e20000100800 */
[----:B------:R-:W-:-:S02]  /*06e0*/  VIADD R19, R17, 0x1f3 ;  /* 0x000001f311137836 */ /* 0x000fc40000000000 */
[C---:B------:R-:W-:Y:S01]  /*06f0*/  VIADD R13, R17.reuse, 0x1f5 ;  /* 0x000001f5110d7836 */ /* 0x040fe20000000000 */
[----:B------:R2:W-:Y:S01]  /*0700*/  STL [R1+0xbcc], R5 ;  /* 0x000bcc0501007387 */ /* 0x0005e20000100800 */
[C---:B------:R-:W-:Y:S02]  /*0710*/  VIADD R12, R17.reuse, 0x1f6 ;  /* 0x000001f6110c7836 */ /* 0x040fe40000000000 */
[C---:B0-----:R-:W-:Y:S02]  /*0720*/  VIADD R6, R17.reuse, 0xa ;  /* 0x0000000a11067836 */ /* 0x041fe40000000000 */
[C---:B------:R-:W-:Y:S02]  /*0730*/  VIADD R11, R17.reuse, 0x1f9 ;  /* 0x000001f9110b7836 */ /* 0x040fe40000000000 */
[C---:B-1----:R-:W-:Y:S01]  /*0740*/  VIADD R4, R17.reuse, 0xb ;  /* 0x0000000b11047836 */ /* 0x042fe20000000000 */
[----:B------:R0:W-:Y:S01]  /*0750*/  STL [R1+0xba4], R6 ;  /* 0x000ba40601007387 */ /* 0x0001e20000100800 */
[----:B------:R-:W-:-:S02]  /*0760*/  VIADD R10, R17, 0x1fa ;  /* 0x000001fa110a7836 */ /* 0x000fc40000000000 */
[C---:B--2---:R-:W-:Y:S01]  /*0770*/  VIADD R5, R17.reuse, 0xc ;  /* 0x0000000c11057836 */ /* 0x044fe20000000000 */
[----:B------:R1:W-:Y:S01]  /*0780*/  STL [R1+0xba0], R4 ;  /* 0x000ba00401007387 */ /* 0x0003e20000100800 */
[C---:B------:R-:W-:Y:S02]  /*0790*/  VIADD R9, R17.reuse, 0x1fb ;  /* 0x000001fb11097836 */ /* 0x040fe40000000000 */
[C---:B------:R-:W-:Y:S01]  /*07a0*/  VIADD R8, R17.reuse, 0x1fc ;  /* 0x000001fc11087836 */ /* 0x040fe20000000000 */
[----:B------:R2:W-:Y:S01]  /*07b0*/  STL [R1+0xa84], R5 ;  /* 0x000a840501007387 */ /* 0x0005e20000100800 */
[C---:B0-----:R-:W-:Y:S02]  /*07c0*/  VIADD R6, R17.reuse, 0xd ;  /* 0x0000000d11067836 */ /* 0x041fe40000000000 */
[----:B-1----:R-:W-:-:S03]  /*07d0*/  VIADD R4, R17, 0xe ;  /* 0x0000000e11047836 */ /* 0x002fc60000000000 */
[----:B------:R0:W-:Y:S01]  /*07e0*/  STL [R1+0xb9c], R6 ;  /* 0x000b9c0601007387 */ /* 0x0001e20000100800 */
[----:B--2---:R-:W-:-:S03]  /*07f0*/  VIADD R5, R17, 0xf ;  /* 0x0000000f11057836 */ /* 0x004fc60000000000 */
[----:B------:R1:W-:Y:S04]  /*0800*/  STL [R1+0xb98], R4 ;  /* 0x000b980401007387 */ /* 0x0003e80000100800 */
        /* <DEDUP_REMOVED lines=34> */
[----:B--2---:R-:W-:-:S05]  /*0a30*/  VIADD R5, R17, 0x22 ;  /* 0x0000002211057836 */ /* 0x004fca0000000000 */
[----:B------:R1:W-:Y:S01]  /*0a40*/  STL [R1+0xb48], R5 ;  /* 0x000b480501007387 */ /* 0x0003e20000100800 */
[C---:B0-----:R-:W-:Y:S02]  /*0a50*/  VIADD R6, R17.reuse, 0x25 ;  /* 0x0000002511067836 */ /* 0x041fe40000000000 */
[----:B-1----:R-:W-:-:S05]  /*0a60*/  VIADD R5, R17, 0x23 ;  /* 0x0000002311057836 */ /* 0x002fca0000000000 */
[----:B------:R0:W-:Y:S04]  /*0a70*/  STL [R1+0xb44], R5 ;  /* 0x000b440501007387 */ /* 0x0001e80000100800 */
        /* <DEDUP_REMOVED lines=884> */
[----:B0-----:R-:W-:Y:S02]  /*41c0*/  IMAD R5, R0, 0x40, R18 ;  /* 0x0000004000057824 */ /* 0x001fe400078e0212 */
[C---:B------:R-:W-:Y:S02]  /*41d0*/  VIADD R0, R17.reuse, 0x1e0 ;  /* 0x000001e011007836 */ /* 0x040fe40000000000 */
[C---:B------:R-:W-:Y:S01]  /*41e0*/  VIADD R18, R17.reuse, 0x1f4 ;  /* 0x000001f411127836 */ /* 0x040fe20000000000 */
[----:B------:R0:W-:Y:S01]  /*41f0*/  STL [R1+0x3fdc], R5 ;  /* 0x003fdc0501007387 */ /* 0x0001e20000100800 */
[----:B-1----:R-:W-:-:S02]  /*4200*/  VIADD R7, R17, 0x1fd ;  /* 0x000001fd11077836 */ /* 0x002fc40000000000 */
[C---:B--2---:R-:W-:Y:S01]  /*4210*/  VIADD R6, R17.reuse, 0x1e1 ;  /* 0x000001e111067836 */ /* 0x044fe20000000000 */
        /* <DEDUP_REMOVED lines=18> */
[----:B------:R1:W-:Y:S01]  /*4340*/  STL [R1+0x10], R0 ;  /* 0x0000100001007387 */ /* 0x0003e20000100800 */
[C---:B0-----:R-:W-:Y:S02]  /*4350*/  VIADD R5, R17.reuse, 0x1f7 ;  /* 0x000001f711057836 */ /* 0x041fe40000000000 */
[----:B-1----:R-:W-:-:S05]  /*4360*/  VIADD R0, R17, 0x1ec ;  /* 0x000001ec11007836 */ /* 0x002fca0000000000 */
[----:B------:R0:W-:Y:S04]  /*4370*/  STL [R1+0x48], R0 ;  /* 0x0000480001007387 */ /* 0x0001e80000100800 */
[----:B------:R1:W-:Y:S01]  /*4380*/  STL [R1+0xc], R5 ;  /* 0x00000c0501007387 */ /* 0x0003e20000100800 */
[C---:B0-----:R-:W-:Y:S02]  /*4390*/  VIADD R0, R17.reuse, 0x1f8 ;  /* 0x000001f811007836 */ /* 0x041fe40000000000 */
[----:B-1----:R-:W-:-:S03]  /*43a0*/  VIADD R5, R17, 0x1ff ;  /* 0x000001ff11057836 */ /* 0x002fc60000000000 */
[----:B------:R0:W-:Y:S01]  /*43b0*/  STL [R1+0x8], R0 ;  /* 0x0000080001007387 */ /* 0x0001e20000100800 */
[----:B------:R-:W-:Y:S05]  /*43c0*/  @P0 BRA `(.L_x_0) ;  /* 0x0000002000100947 */ /* 0x000fea0003800000 */
[----:B------:R1:W-:Y:S01]  /*43d0*/  STL [R1+0x880], RZ ;  /* 0x000880ff01007387 */ /* 0x0003e20000100800 */
[----:B0-----:R-:W-:-:S03]  /*43e0*/  IMAD.SHL.U32 R0, R14, 0x20, RZ ;  /* 0x000000200e007824 */ /* 0x001fc600078e00ff */
[----:B------:R1:W-:Y:S02]  /*43f0*/  STL [R1+0x884], RZ ;  /* 0x000884ff01007387 */ /* 0x0003e40000100800 */
[----:B------:R-:W-:Y:S02]  /*4400*/  LOP3.LUT R0, R0, 0x400, RZ, 0xc0, !PT ;  /* 0x0000040000007812 */ /* 0x000fe400078ec0ff */
[----:B------:R1:W-:Y:S04]  /*4410*/  STL [R1+0x888], RZ ;  /* 0x000888ff01007387 */ /* 0x0003e80000100800 */
        /* <DEDUP_REMOVED lines=478> */
[----:B------:R1:W-:Y:S04]  /*6200*/  STL [R1+0x3fd8], R0 ;  /* 0x003fd80001007387 */ /* 0x0003e80000100800 */
        /* <DEDUP_REMOVED lines=30> */
[----:B------:R1:W-:Y:S01]  /*63f0*/  STL [R1+0x5ac], RZ ;  /* 0x0005acff01007387 */ /* 0x0003e20000100800 */
[----:B------:R-:W-:Y:S05]  /*6400*/  BRA `(.L_x_1) ;  /* 0x00000d8800687947 */ /* 0x000fea0003800000 */
.L_x_0:
[----:B------:R-:W-:Y:S01]  /*6410*/  STL [R1+0x4444], R24 ;  /* 0x0044441801007387 */ /* 0x000fe20000100800 */
[----:B------:R-:W-:Y:S01]  /*6420*/  IABS R27, R3 ;  /* 0x00000003001b7213 */ /* 0x000fe20000000000 */
[----:B------:R-:W-:Y:S01]  /*6430*/  IMAD.MOV.U32 R14, RZ, RZ, RZ ;  /* 0x000000ffff0e7224 */ /* 0x000fe200078e00ff */
[----:B------:R-:W-:Y:S01]  /*6440*/  IABS R29, R7 ;  /* 0x00000007001d7213 */ /* 0x000fe20000000000 */
[----:B------:R-:W-:Y:S01]  /*6450*/  STL [R1+0x4440], R25 ;  /* 0x0044401901007387 */ /* 0x000fe20000100800 */
[----:B------:R-:W-:Y:S01]  /*6460*/  ISETP.GE.AND P3, PT, R6, RZ, PT ;  /* 0x000000ff0600720c */ /* 0x000fe20003f66270 */
[----:B------:R-:W-:Y:S01]  /*6470*/  ULDC.64 UR6, c[0x0][0x218] ;  /* 0x0000860000067ab9 */ /* 0x000fe20000000a00 */
[----:B------:R-:W-:Y:S01]  /*6480*/  ISETP.GE.AND P2, PT, R5, RZ, PT ;  /* 0x000000ff0500720c */ /* 0x000fe20003f46270 */
[----:B------:R1:W-:Y:S01]  /*6490*/  STL [R1+0x443c], R26 ;  /* 0x00443c1a01007387 */ /* 0x0003e20000100800 */
[----:B------:R-:W-:Y:S01]  /*64a0*/  ULDC UR5, c[0x0][0x234] ;  /* 0x00008d0000057ab9 */ /* 0x000fe20000000800 */
[----:B------:R-:W-:-:S02]  /*64b0*/  ULDC UR8, c[0x0][0x240] ;  /* 0x0000900000087ab9 */ /* 0x000fc40000000800 */
[----:B------:R2:W-:Y:S01]  /*64c0*/  STL [R1+0x4438], R28 ;  /* 0x0044381c01007387 */ /* 0x0005e20000100800 */
[----:B-1----:R-:W-:-:S03]  /*64d0*/  IMAD.MOV.U32 R26, RZ, RZ, R4 ;  /* 0x000000ffff1a7224 */ /* 0x002fc600078e0004 */
[----:B--2---:R-:W2:Y:S01]  /*64e0*/  LDL R28, [R1+0x3fdc] ;  /* 0x003fdc00011c7983 */ /* 0x004ea20000100800 */
[----:B------:R-:W-:Y:S01]  /*64f0*/  IABS R4, R2 ;  /* 0x0000000200047213 */ /* 0x000fe20000000000 */
[----:B------:R-:W1:Y:S01]  /*6500*/  I2F.RP R17, R27 ;  /* 0x0000001b00117306 */ /* 0x000e620000209400 */
[----:B------:R-:W-:Y:S01]  /*6510*/  IMAD.MOV.U32 R25, RZ, RZ, R15 ;  /* 0x000000ffff197224 */ /* 0x000fe200078e000f */
[----:B------:R3:W-:Y:S06]  /*6520*/  STL [R1+0x41a4], R3 ;  /* 0x0041a40301007387 */ /* 0x0007ec0000100800 */
[----:B0-----:R-:W0:Y:S01]  /*6530*/  I2F.RP R0, R4 ;  /* 0x0000000400007306 */ /* 0x001e220000209400 */
[----:B---3--:R-:W-:-:S07]  /*6540*/  IMAD.MOV.U32 R3, RZ, RZ, R16 ;  /* 0x000000ffff037224 */ /* 0x008fce00078e0010 */
[----:B-1----:R-:W1:Y:S08]  /*6550*/  MUFU.RCP R17, R17 ;  /* 0x0000001100117308 */ /* 0x002e700000001000 */
[----:B0-----:R-:W0:Y:S01]  /*6560*/  MUFU.RCP R0, R0 ;  /* 0x0000000000007308 */ /* 0x001e220000001000 */
[----:B-1----:R-:W-:-:S07]  /*6570*/  VIADD R17, R17, 0xffffffe ;  /* 0x0ffffffe11117836 */ /* 0x002fce0000000000 */
[----:B------:R-:W-:Y:S01]  /*6580*/  F2I.FTZ.U32.TRUNC.NTZ R17, R17 ;  /* 0x0000001100117305 */ /* 0x000fe2000021f000 */
[----:B0-----:R-:W-:-:S07]  /*6590*/  VIADD R0, R0, 0xffffffe ;  /* 0x0ffffffe00007836 */ /* 0x001fce0000000000 */
[----:B------:R-:W0:Y:S02]  /*65a0*/  F2I.FTZ.U32.TRUNC.NTZ R15, R0 ;  /* 0x00000000000f7305 */ /* 0x000e24000021f000 */
[----:B0-----:R-:W-:-:S04]  /*65b0*/  IMAD.MOV R0, RZ, RZ, -R15 ;  /* 0x000000ffff007224 */ /* 0x001fc800078e0a0f */
[----:B------:R-:W-:-:S04]  /*65c0*/  IMAD R16, R0, R4, RZ ;  /* 0x0000000400107224 */ /* 0x000fc800078e02ff */
[----:B------:R-:W-:Y:S01]  /*65d0*/  IMAD.HI.U32 R16, R15, R16, R14 ;  /* 0x000000100f107227 */ /* 0x000fe200078e000e */
[----:B--2---:R-:W-:-:S05]  /*65e0*/  IABS R0, R28 ;  /* 0x0000001c00007213 */ /* 0x004fca0000000000 */
[----:B------:R-:W-:Y:S02]  /*65f0*/  IMAD.MOV.U32 R14, RZ, RZ, R0 ;  /* 0x000000ffff0e7224 */ /* 0x000fe400078e0000 */
[----:B------:R-:W-:Y:S02]  /*6600*/  IMAD.MOV R0, RZ, RZ, -R17 ;  /* 0x000000ffff007224 */ /* 0x000fe400078e0a11 */
[----:B------:R-:W-:-:S04]  /*6610*/  IMAD.HI.U32 R15, R16, R14, RZ ;  /* 0x0000000e100f7227 */ /* 0x000fc800078e00ff */
[----:B------:R-:W-:Y:S02]  /*6620*/  IMAD.MOV R15, RZ, RZ, -R15 ;  /* 0x000000ffff0f7224 */ /* 0x000fe400078e0a0f */
[----:B------:R-:W-:Y:S02]  /*6630*/  IMAD R0, R0, R27, RZ ;  /* 0x0000001b00007224 */ /* 0x000fe400078e02ff */
[----:B------:R-:W-:Y:S01]  /*6640*/  IMAD R14, R4, R15, R14 ;  /* 0x0000000f040e7224 */ /* 0x000fe200078e020e */
[----:B------:R-:W-:Y:S01]  /*6650*/  IABS R15, R5 ;  /* 0x00000005000f7213 */ /* 0x000fe20000000000 */
[----:B------:R-:W-:Y:S01]  /*6660*/  IMAD.MOV.U32 R16, RZ, RZ, RZ ;  /* 0x000000ffff107224 */ /* 0x000fe200078e00ff */
[----:B------:R-:W-:Y:S02]  /*6670*/  ISETP.GE.AND P1, PT, R28, RZ, PT ;  /* 0x000000ff1c00720c */ /* 0x000fe40003f26270 */
[----:B------:R-:W-:Y:S01]  /*6680*/  ISETP.GT.U32.AND P0, PT, R4, R14, PT ;  /* 0x0000000e0400720c */ /* 0x000fe20003f04070 */
[----:B------:R-:W-:Y:S01]  /*6690*/  IMAD.HI.U32 R0, R17, R0, R16 ;  /* 0x0000000011007227 */ /* 0x000fe200078e0010 */
[----:B------:R-:W-:-:S02]  /*66a0*/  IABS R17, R6 ;  /* 0x0000000600117213 */ /* 0x000fc40000000000 */
[----:B------:R-:W-:Y:S01]  /*66b0*/  IABS R5, R8 ;  /* 0x0000000800057213 */ /* 0x000fe20000000000 */
[----:B------:R-:W-:Y:S02]  /*66c0*/  IMAD.MOV.U32 R16, RZ, RZ, R15 ;  /* 0x000000ffff107224 */ /* 0x000fe400078e000f */
[----:B------:R-:W-:Y:S02]  /*66d0*/  IMAD.MOV.U32 R15, RZ, RZ, R17 ;  /* 0x000000ffff0f7224 */ /* 0x000fe400078e0011 */
[----:B------:R-:W-:-:S04]  /*66e0*/  IMAD.HI.U32 R17, R0, R16, RZ ;  /* 0x0000001000117227 */ /* 0x000fc800078e00ff */
[----:B------:R-:W-:Y:S02]  /*66f0*/  @!P0 IMAD.IADD R14, R14, 0x1, -R4 ;  /* 0x000000010e0e8824 */ /* 0x000fe400078e0a04 */
[----:B------:R-:W-:Y:S02]  /*6700*/  IMAD.MOV R24, RZ, RZ, -R17 ;  /* 0x000000ffff187224 */ /* 0x000fe400078e0a11 */
[----:B------:R-:W-:Y:S01]  /*6710*/  IMAD.MOV.U32 R17, RZ, RZ, R29 ;  /* 0x000000ffff117224 */ /* 0x000fe200078e001d */
[----:B------:R-:W-:Y:S01]  /*6720*/  ISETP.GT.U32.AND P0, PT, R4, R14, PT ;  /* 0x0000000e0400720c */ /* 0x000fe20003f04070 */
[----:B------:R-:W-:-:S04]  /*6730*/  IMAD.HI.U32 R29, R0, R15, RZ ;  /* 0x0000000f001d7227 */ /* 0x000fc800078e00ff */
[----:B------:R-:W-:-:S04]  /*6740*/  IMAD.HI.U32 R28, R0, R17, RZ ;  /* 0x00000011001c7227 */ /* 0x000fc800078e00ff */
[----:B------:R-:W-:Y:S02]  /*6750*/  IMAD.MOV R29, RZ, RZ, -R29 ;  /* 0x000000ffff1d7224 */ /* 0x000fe400078e0a1d */
[C---:B------:R-:W-:Y:S02]  /*6760*/  IMAD R16, R27.reuse, R24, R16 ;  /* 0x000000181b107224 */ /* 0x040fe400078e0210 */
[----:B------:R-:W-:Y:S01]  /*6770*/  @!P0 IMAD.IADD R14, R14, 0x1, -R4 ;  /* 0x000000010e0e8824 */ /* 0x000fe200078e0a04 */
[----:B------:R-:W-:Y:S01]  /*6780*/  ISETP.NE.AND P0, PT, R2, RZ, PT ;  /* 0x000000ff0200720c */ /* 0x000fe20003f05270 */
[----:B------:R-:W-:Y:S01]  /*6790*/  IMAD.MOV R4, RZ, RZ, -R28 ;  /* 0x000000ffff047224 */ /* 0x000fe200078e0a1c */
[----:B------:R-:W2:Y:S01]  /*67a0*/  LDL.LU R24, [R1+0x4444] ;  /* 0x0044440001187983 */ /* 0x000ea20000300800 */
[----:B------:R-:W-:Y:S01]  /*67b0*/  IMAD.MOV.U32 R28, RZ, RZ, R25 ;  /* 0x000000ffff1c7224 */ /* 0x000fe200078e0019 */
[C---:B------:R-:W-:Y:S01]  /*67c0*/  ISETP.GT.U32.AND P4, PT, R27.reuse, R16, PT ;  /* 0x000000101b00720c */ /* 0x040fe20003f84070 */
[----:B------:R-:W-:Y:S01]  /*67d0*/  IMAD.MOV.U32 R25, RZ, RZ, R14 ;  /* 0x000000ffff197224 */ /* 0x000fe200078e000e */
[----:B------:R-:W-:Y:S01]  /*67e0*/  IABS R14, R9 ;  /* 0x00000009000e7213 */ /* 0x000fe20000000000 */
[----:B------:R-:W-:-:S02]  /*67f0*/  IMAD R15, R27, R29, R15 ;  /* 0x0000001d1b0f7224 */ /* 0x000fc400078e020f */
[----:B------:R-:W-:Y:S02]  /*6800*/  @!P1 IMAD.MOV R25, RZ, RZ, -R25 ;  /* 0x000000ffff199224 */ /* 0x000fe400078e0a19 */
[----:B------:R-:W-:Y:S01]  /*6810*/  IMAD.HI.U32 R6, R0, R14, RZ ;  /* 0x0000000e00067227 */ /* 0x000fe200078e00ff */
[C---:B------:R-:W-:Y:S02]  /*6820*/  ISETP.GT.U32.AND P6, PT, R27.reuse, R15, PT ;  /* 0x0000000f1b00720c */ /* 0x040fe40003fc4070 */
[----:B------:R-:W-:Y:S01]  /*6830*/  @!P0 LOP3.LUT R25, RZ, R2, RZ, 0x33, !PT ;  /* 0x00000002ff198212 */ /* 0x000fe200078e33ff */
[----:B------:R-:W-:Y:S02]  /*6840*/  IMAD.MOV R6, RZ, RZ, -R6 ;  /* 0x000000ffff067224 */ /* 0x000fe400078e0a06 */
[----:B------:R-:W-:Y:S02]  /*6850*/  @!P4 IMAD.IADD R16, R16, 0x1, -R27 ;  /* 0x000000011010c824 */ /* 0x000fe400078e0a1b */
[----:B------:R0:W-:Y:S01]  /*6860*/  STL [R1+0x890], R25 ;  /* 0x0008901901007387 */ /* 0x0001e20000100800 */
[----:B------:R-:W-:-:S02]  /*6870*/  IMAD R6, R27, R6, R14 ;  /* 0x000000061b067224 */ /* 0x000fc400078e020e */
[----:B------:R-:W-:-:S04]  /*6880*/  IMAD.HI.U32 R29, R0, R5, RZ ;  /* 0x00000005001d7227 */ /* 0x000fc800078e00ff */
[----:B------:R-:W-:Y:S02]  /*6890*/  @!P6 IMAD.IADD R15, R15, 0x1, -R27 ;  /* 0x000000010f0fe824 */ /* 0x000fe400078e0a1b */
[----:B------:R-:W-:Y:S01]  /*68a0*/  IMAD R4, R27, R4, R17 ;  /* 0x000000041b047224 */ /* 0x000fe200078e0211 */
[----:B0-----:R-:W3:Y:S01]  /*68b0*/  LDL.LU R25, [R1+0x4440] ;  /* 0x0044400001197983 */ /* 0x001ee20000300800 */
[----:B------:R-:W-:-:S03]  /*68c0*/  IMAD.MOV R29, RZ, RZ, -R29 ;  /* 0x000000ffff1d7224 */ /* 0x000fc600078e0a1d */
[----:B------:R-:W4:Y:S01]  /*68d0*/  LDL.LU R14, [R1+0x8] ;  /* 0x00000800010e7983 */ /* 0x000f220000300800 */
[C---:B------:R-:W-:Y:S01]  /*68e0*/  ISETP.GT.U32.AND P6, PT, R27.reuse, R16, PT ;  /* 0x000000101b00720c */ /* 0x040fe20003fc4070 */
[C---:B------:R-:W-:Y:S01]  /*68f0*/  IMAD R5, R27.reuse, R29, R5 ;  /* 0x0000001d1b057224 */ /* 0x040fe200078e0205 */
[----:B------:R-:W-:Y:S01]  /*6900*/  ISETP.GT.U32.AND P4, PT, R27, R15, PT ;  /* 0x0000000f1b00720c */ /* 0x000fe20003f84070 */
[----:B------:R-:W-:-:S10]  /*6910*/  IMAD.MOV.U32 R29, RZ, RZ, R26 ;  /* 0x000000ffff1d7224 */ /* 0x000fd400078e001a */
[--C-:B------:R-:W-:Y:S02]  /*6920*/  @!P6 IMAD.IADD R16, R16, 0x1, -R27.reuse ;  /* 0x000000011010e824 */ /* 0x100fe400078e0a1b */
[----:B------:R-:W-:Y:S02]  /*6930*/  @!P4 IMAD.IADD R15, R15, 0x1, -R27 ;  /* 0x000000010f0fc824 */ /* 0x000fe400078e0a1b */
[----:B------:R-:W-:Y:S02]  /*6940*/  IMAD.MOV.U32 R26, RZ, RZ, R16 ;  /* 0x000000ffff1a7224 */ /* 0x000fe400078e0010 */
[----:B------:R-:W-:Y:S02]  /*6950*/  IMAD.MOV.U32 R16, RZ, RZ, R28 ;  /* 0x000000ffff107224 */ /* 0x000fe400078e001c */
[----:B------:R-:W-:Y:S02]  /*6960*/  IMAD.MOV.U32 R28, RZ, RZ, R15 ;  /* 0x000000ffff1c7224 */ /* 0x000fe400078e000f */
[----:B------:R-:W5:Y:S01]  /*6970*/  LDL.LU R15, [R1+0xc] ;  /* 0x00000c00010f7983 */ /* 0x000f620000300800 */
[----:B------:R-:W-:-:S02]  /*6980*/  ISETP.GT.U32.AND P0, PT, R27, R5, PT ;  /* 0x000000051b00720c */ /* 0x000fc40003f04070 */
[----:B------:R-:W-:Y:S02]  /*6990*/  ISETP.GT.U32.AND P5, PT, R27, R4, PT ;  /* 0x000000041b00720c */ /* 0x000fe40003fa4070 */
[----:B------:R-:W-:Y:S02]  /*69a0*/  IABS R2, R10 ;  /* 0x0000000a00027213 */ /* 0x000fe40000000000 */
[----:B------:R-:W-:-:S07]  /*69b0*/  ISETP.GE.AND P1, PT, R7, RZ, PT ;  /* 0x000000ff0700720c */ /* 0x000fce0003f26270 */
[--C-:B------:R-:W-:Y:S02]  /*69c0*/  @!P0 IMAD.IADD R5, R5, 0x1, -R27.reuse ;  /* 0x0000000105058824 */ /* 0x100fe400078e0a1b */
[----:B------:R-:W-:Y:S02]  /*69d0*/  @!P5 IMAD.IADD R4, R4, 0x1, -R27 ;  /* 0x000000010404d824 */ /* 0x000fe400078e0a1b */
[----:B------:R-:W-:Y:S01]  /*69e0*/  IMAD.HI.U32 R7, R0, R2, RZ ;  /* 0x0000000200077227 */ /* 0x000fe200078e00ff */
[C---:B------:R-:W-:Y:S02]  /*69f0*/  ISETP.GT.U32.AND P6, PT, R27.reuse, R5, PT ;  /* 0x000000051b00720c */ /* 0x040fe40003fc4070 */
[C---:B------:R-:W-:Y:S01]  /*6a00*/  ISETP.GT.U32.AND P0, PT, R27.reuse, R4, PT ;  /* 0x000000041b00720c */ /* 0x040fe20003f04070 */
[----:B------:R-:W-:Y:S01]  /*6a10*/  IMAD.MOV R7, RZ, RZ, -R7 ;  /* 0x000000ffff077224 */ /* 0x000fe200078e0a07 */
[----:B------:R-:W-:-:S03]  /*6a20*/  ISETP.GT.U32.AND P4, PT, R27, R6, PT ;  /* 0x000000061b00720c */ /* 0x000fc60003f84070 */
[----:B------:R-:W-:-:S06]  /*6a30*/  IMAD R2, R27, R7, R2 ;  /* 0x000000071b027224 */ /* 0x000fcc00078e0202 */
[--C-:B------:R-:W-:Y:S01]  /*6a40*/  @!P6 IMAD.IADD R5, R5, 0x1, -R27.reuse ;  /* 0x000000010505e824 */ /* 0x100fe200078e0a1b */
[C---:B------:R-:W-:Y:S01]  /*6a50*/  ISETP.GT.U32.AND P6, PT, R27.reuse, R2, PT ;  /* 0x000000021b00720c */ /* 0x040fe20003fc4070 */
[--C-:B------:R-:W-:Y:S02]  /*6a60*/  @!P0 IMAD.IADD R4, R4, 0x1, -R27.reuse ;  /* 0x0000000104048824 */ /* 0x100fe400078e0a1b */
[----:B------:R-:W-:Y:S01]  /*6a70*/  @!P3 IMAD.MOV R28, RZ, RZ, -R28 ;  /* 0x000000ffff1cb224 */ /* 0x000fe200078e0a1c */
[----:B------:R-:W-:Y:S01]  /*6a80*/  ISETP.GE.AND P3, PT, R10, RZ, PT ;  /* 0x000000ff0a00720c */ /* 0x000fe20003f66270 */
[----:B------:R-:W-:Y:S01]  /*6a90*/  IMAD.MOV.U32 R10, RZ, RZ, R4 ;  /* 0x000000ffff0a7224 */ /* 0x000fe200078e0004 */
[----:B------:R-:W-:Y:S01]  /*6aa0*/  IABS R17, R11 ;  /* 0x0000000b00117213 */ /* 0x000fe20000000000 */
[----:B------:R-:W-:Y:S02]  /*6ab0*/  @!P4 IMAD.IADD R6, R6, 0x1, -R27 ;  /* 0x000000010606c824 */ /* 0x000fe400078e0a1b */
[----:B------:R-:W-:Y:S01]  /*6ac0*/  @!P1 IMAD.MOV R10, RZ, RZ, -R10 ;  /* 0x000000ffff0a9224 */ /* 0x000fe200078e0a0a */
[----:B------:R-:W-:Y:S01]  /*6ad0*/  ISETP.GE.AND P5, PT, R8, RZ, PT ;  /* 0x000000ff0800720c */ /* 0x000fe20003fa6270 */
[----:B------:R-:W-:Y:S01]  /*6ae0*/  IMAD.HI.U32 R8, R0, R17, RZ ;  /* 0x0000001100087227 */ /* 0x000fe200078e00ff */
[----:B------:R-:W-:-:S03]  /*6af0*/  ISETP.GT.U32.AND P4, PT, R27, R6, PT ;  /* 0x000000061b00720c */ /* 0x000fc60003f84070 */
[----:B------:R-:W-:Y:S02]  /*6b00*/  @!P6 IMAD.IADD R2, R2, 0x1, -R27 ;  /* 0x000000010202e824 */ /* 0x000fe400078e0a1b */
[----:B------:R-:W-:-:S03]  /*6b10*/  IMAD.MOV R8, RZ, RZ, -R8 ;  /* 0x000000ffff087224 */ /* 0x000fc600078e0a08 */
[C---:B------:R-:W-:Y:S01]  /*6b20*/  ISETP.GT.U32.AND P6, PT, R27.reuse, R2, PT ;  /* 0x000000021b00720c */ /* 0x040fe20003fc4070 */
[----:B------:R-:W-:-:S04]  /*6b30*/  IMAD R17, R27, R8, R17 ;  /* 0x000000081b117224 */ /* 0x000fc800078e0211 */
[----:B------:R-:W-:Y:S01]  /*6b40*/  @!P4 IMAD.IADD R6, R6, 0x1, -R27 ;  /* 0x000000010606c824 */ /* 0x000fe200078e0a1b */
[----:B------:R-:W-:Y:S01]  /*6b50*/  ISETP.GT.U32.AND P4, PT, R27, R17, PT ;  /* 0x000000111b00720c */ /* 0x000fe20003f84070 */
[----:B------:R-:W-:Y:S01]  /*6b60*/  @!P2 IMAD.MOV R26, RZ, RZ, -R26 ;  /* 0x000000ffff1aa224 */ /* 0x000fe200078e0a1a */
[----:B------:R-:W-:-:S05]  /*6b70*/  ISETP.GE.AND P2, PT, R9, RZ, PT ;  /* 0x000000ff0900720c */ /* 0x000fca0003f46270 */
[----:B------:R-:W-:Y:S01]  /*6b80*/  @!P6 IMAD.IADD R2, R2, 0x1, -R27 ;  /* 0x000000010202e824 */ /* 0x000fe200078e0a1b */
[----:B------:R0:W-:Y:S01]  /*6b90*/  STL [R1+0x998], R26 ;  /* 0x0009981a01007387 */ /* 0x0001e20000100800 */
[----:B------:R-:W-:-:S04]  /*6ba0*/  IMAD.MOV.U32 R9, RZ, RZ, R5 ;  /* 0x000000ffff097224 */ /* 0x000fc800078e0005 */
[----:B------:R-:W-:Y:S02]  /*6bb0*/  @!P5 IMAD.MOV R9, RZ, RZ, -R9 ;  /* 0x000000ffff09d224 */ /* 0x000fe400078e0a09 */
[----:B------:R-:W-:Y:S01]  /*6bc0*/  @!P4 IMAD.IADD R17, R17, 0x1, -R27 ;  /* 0x000000011111c824 */ /* 0x000fe200078e0a1b */
[----:B0-----:R-:W3:Y:S04]  /*6bd0*/  LDL.LU R26, [R1+0x443c] ;  /* 0x00443c00011a7983 */ /* 0x001ee80000300800 */
[----:B------:R0:W-:Y:S04]  /*6be0*/  STL [R1+0x990], R28 ;  /* 0x0009901c01007387 */ /* 0x0001e80000100800 */
[----:B0-----:R-:W3:Y:S04]  /*6bf0*/  LDL.LU R28, [R1+0x4438] ;  /* 0x00443800011c7983 */ /* 0x001ee80000300800 */
[----:B------:R0:W-:Y:S04]  /*6c00*/  STL [R1+0x988], R10 ;  /* 0x0009880a01007387 */ /* 0x0001e80000100800 */
[----:B------:R1:W-:Y:S01]  /*6c10*/  STL [R1+0x984], R9 ;  /* 0x0009840901007387 */ /* 0x0003e20000100800 */
[----:B0-----:R-:W-:-:S02]  /*6c20*/  IABS R10, R12 ;  /* 0x0000000c000a7213 */ /* 0x001fc40000000000 */
[----:B-1----:R-:W-:Y:S02]  /*6c30*/  IABS R9, R13 ;  /* 0x0000000d00097213 */ /* 0x002fe40000000000 */
[----:B------:R-:W-:Y:S02]  /*6c40*/  ISETP.GE.AND P0, PT, R11, RZ, PT ;  /* 0x000000ff0b00720c */ /* 0x000fe40003f06270 */
[----:B------:R-:W-:Y:S02]  /*6c50*/  ISETP.GE.AND P4, PT, R12, RZ, PT ;  /* 0x000000ff0c00720c */ /* 0x000fe40003f86270 */
[----:B------:R-:W-:Y:S02]  /*6c60*/  IABS R12, R19 ;  /* 0x00000013000c7213 */ /* 0x000fe40000000000 */
[----:B------:R-:W-:-:S05]  /*6c70*/  IABS R8, R18 ;  /* 0x0000001200087213 */ /* 0x000fca0000000000 */
[----:B------:R-:W-:-:S04]  /*6c80*/  IMAD.HI.U32 R7, R0, R8, RZ ;  /* 0x0000000800077227 */ /* 0x000fc800078e00ff */
[----:B------:R-:W-:Y:S02]  /*6c90*/  IMAD.MOV R7, RZ, RZ, -R7 ;  /* 0x000000ffff077224 */ /* 0x000fe400078e0a07 */
[----:B------:R-:W-:Y:S02]  /*6ca0*/  @!P2 IMAD.MOV R6, RZ, RZ, -R6 ;  /* 0x000000ffff06a224 */ /* 0x000fe400078e0a06 */
[----:B------:R-:W-:Y:S01]  /*6cb0*/  IMAD R7, R27, R7, R8 ;  /* 0x000000071b077224 */ /* 0x000fe200078e0208 */
[----:B------:R-:W-:Y:S01]  /*6cc0*/  IABS R8, R22 ;  /* 0x0000001600087213 */ /* 0x000fe20000000000 */
[----:B------:R-:W-:Y:S01]  /*6cd0*/  @!P3 IMAD.MOV R2, RZ, RZ, -R2 ;  /* 0x000000ffff02b224 */ /* 0x000fe200078e0a02 */
[----:B------:R-:W-:Y:S04]  /*6ce0*/  STL [R1+0x97c], R6 ;  /* 0x00097c0601007387 */ /* 0x000fe80000100800 */
[----:B------:R0:W-:Y:S01]  /*6cf0*/  STL [R1+0x978], R2 ;  /* 0x0009780201007387 */ /* 0x0001e20000100800 */
[----:B----4-:R-:W-:-:S02]  /*6d00*/  ISETP.GE.AND P1, PT, R14, RZ, PT ;  /* 0x000000ff0e00720c */ /* 0x010fc40003f26270 */
[----:B------:R-:W-:-:S05]  /*6d10*/  IABS R14, R14 ;  /* 0x0000000e000e7213 */ /* 0x000fca0000000000 */
[----:B------:R-:W-:-:S04]  /*6d20*/  IMAD.HI.U32 R4, R0, R14, RZ ;  /* 0x0000000e00047227 */ /* 0x000fc800078e00ff */
[----:B------:R-:W-:-:S04]  /*6d30*/  IMAD.MOV R4, RZ, RZ, -R4 ;  /* 0x000000ffff047224 */ /* 0x000fc800078e0a04 */
[----:B------:R-:W-:-:S05]  /*6d40*/  IMAD R14, R27, R4, R14 ;  /* 0x000000041b0e7224 */ /* 0x000fca00078e020e */
[----:B------:R-:W-:Y:S01]  /*6d50*/  ISETP.GT.U32.AND P6, PT, R27, R14, PT ;  /* 0x0000000e1b00720c */ /* 0x000fe20003fc4070 */
[----:B------:R-:W-:Y:S01]  /*6d60*/  IMAD.HI.U32 R4, R0, R10, RZ ;  /* 0x0000000a00047227 */ /* 0x000fe200078e00ff */
[----:B-----5:R-:W-:-:S03]  /*6d70*/  ISETP.GE.AND P5, PT, R15, RZ, PT ;  /* 0x000000ff0f00720c */ /* 0x020fc60003fa6270 */
[----:B------:R-:W-:Y:S01]  /*6d80*/  IMAD.MOV R4, RZ, RZ, -R4 ;  /* 0x000000ffff047224 */ /* 0x000fe200078e0a04 */
[----:B------:R-:W-:-:S07]  /*6d90*/  IABS R11, R15 ;  /* 0x0000000f000b7213 */ /* 0x000fce0000000000 */
[----:B------:R-:W-:Y:S01]  /*6da0*/  @!P6 IMAD.IADD R14, R14, 0x1, -R27 ;  /* 0x000000010e0ee824 */ /* 0x000fe200078e0a1b */
[----:B------:R-:W-:Y:S01]  /*6db0*/  ISETP.GT.U32.AND P6, PT, R27, R17, PT ;  /* 0x000000111b00720c */ /* 0x000fe20003fc4070 */
[----:B------:R-:W-:-:S04]  /*6dc0*/  IMAD.HI.U32 R15, R0, R9, RZ ;  /* 0x00000009000f7227 */ /* 0x000fc800078e00ff */
[----:B------:R-:W-:Y:S02]  /*6dd0*/  IMAD R4, R27, R4, R10 ;  /* 0x000000041b047224 */ /* 0x000fe400078e020a */
[----:B------:R-:W-:-:S04]  /*6de0*/  IMAD.MOV R15, RZ, RZ, -R15 ;  /* 0x000000ffff0f7224 */ /* 0x000fc800078e0a0f */
[----:B------:R-:W-:Y:S02]  /*6df0*/  IMAD R9, R27, R15, R9 ;  /* 0x0000000f1b097224 */ /* 0x000fe400078e0209 */
[----:B------:R-:W-:Y:S01]  /*6e00*/  @!P6 IMAD.IADD R17, R17, 0x1, -R27 ;  /* 0x000000011111e824 */ /* 0x000fe200078e0a1b */
[----:B------:R-:W-:Y:S01]  /*6e10*/  ISETP.GT.U32.AND P6, PT, R27, R4, PT ;  /* 0x000000041b00720c */ /* 0x000fe20003fc4070 */
[----:B------:R-:W-:-:S04]  /*6e20*/  IMAD.HI.U32 R15, R0, R12, RZ ;  /* 0x0000000c000f7227 */ /* 0x000fc800078e00ff */
[----:B------:R-:W-:Y:S02]  /*6e30*/  IMAD.MOV R15, RZ, RZ, -R15 ;  /* 0x000000ffff0f7224 */ /* 0x000fe400078e0a0f */
[----:B------:R-:W-:Y:S01]  /*6e40*/  IMAD.HI.U32 R5, R0, R11, RZ ;  /* 0x0000000b00057227 */ /* 0x000fe200078e00ff */
[----:B------:R-:W-:-:S03]  /*6e50*/  ISETP.GT.U32.AND P2, PT, R27, R14, PT ;  /* 0x0000000e1b00720c */ /* 0x000fc60003f44070 */
[C---:B------:R-:W-:Y:S02]  /*6e60*/  IMAD R15, R27.reuse, R15, R12 ;  /* 0x0000000f1b0f7224 */ /* 0x040fe400078e020c */
[----:B------:R-:W-:Y:S02]  /*6e70*/  IMAD.MOV R5, RZ, RZ, -R5 ;  /* 0x000000ffff057224 */ /* 0x000fe400078e0a05 */
[----:B------:R-:W-:Y:S01]  /*6e80*/  @!P6 IMAD.IADD R4, R4, 0x1, -R27 ;  /* 0x000000010404e824 */ /* 0x000fe200078e0a1b */
[C---:B------:R-:W-:Y:S01]  /*6e90*/  ISETP.GT.U32.AND P6, PT, R27.reuse, R15, PT ;  /* 0x0000000f1b00720c */ /* 0x040fe20003fc4070 */
[----:B------:R-:W-:Y:S01]  /*6ea0*/  IMAD R5, R27, R5, R11 ;  /* 0x000000051b057224 */ /* 0x000fe200078e020b */
[----:B------:R-:W-:Y:S01]  /*6eb0*/  IABS R11, R20 ;  /* 0x00000014000b7213 */ /* 0x000fe20000000000 */
[----:B------:R-:W-:Y:S01]  /*6ec0*/  IMAD.HI.U32 R12, R0, R8, RZ ;  /* 0x00000008000c7227 */ /* 0x000fe200078e00ff */
[----:B------:R-:W-:-:S03]  /*6ed0*/  IABS R10, R21 ;  /* 0x00000015000a7213 */ /* 0x000fc60000000000 */
[----:B0-----:R-:W-:-:S04]  /*6ee0*/  IMAD.HI.U32 R2, R0, R11, RZ ;  /* 0x0000000b00027227 */ /* 0x001fc800078e00ff */
[----:B------:R-:W-:Y:S02]  /*6ef0*/  IMAD.MOV R12, RZ, RZ, -R12 ;  /* 0x000000ffff0c7224 */ /* 0x000fe400078e0a0c */
[----:B------:R-:W-:Y:S02]  /*6f00*/  @!P2 IMAD.IADD R14, R14, 0x1, -R27 ;  /* 0x000000010e0ea824 */ /* 0x000fe400078e0a1b */
[----:B------:R-:W-:-:S04]  /*6f10*/  IMAD.HI.U32 R6, R0, R10, RZ ;  /* 0x0000000a00067227 */ /* 0x000fc800078e00ff */
[----:B------:R-:W-:Y:S02]  /*6f20*/  IMAD.MOV R2, RZ, RZ, -R2 ;  /* 0x000000ffff027224 */ /* 0x000fe400078e0a02 */
[----:B------:R-:W-:Y:S02]  /*6f30*/  IMAD R8, R27, R12, R8 ;  /* 0x0000000c1b087224 */ /* 0x000fe400078e0208 */
[----:B------:R-:W-:Y:S02]  /*6f40*/  IMAD.MOV R6, RZ, RZ, -R6 ;  /* 0x000000ffff067224 */ /* 0x000fe400078e0a06 */
[----:B------:R-:W-:Y:S02]  /*6f50*/  IMAD.MOV.U32 R12, RZ, RZ, R14 ;  /* 0x000000ffff0c7224 */ /* 0x000fe400078e000e */
[----:B------:R-:W-:Y:S02]  /*6f60*/  @!P6 IMAD.IADD R15, R15, 0x1, -R27 ;  /* 0x000000010f0fe824 */ /* 0x000fe400078e0a1b */
[----:B------:R-:W-:-:S02]  /*6f70*/  IMAD R2, R27, R2, R11 ;  /* 0x000000021b027224 */ /* 0x000fc400078e020b */
[----:B------:R-:W4:Y:S01]  /*6f80*/  LDL.LU R11, [R1+0xb44] ;  /* 0x000b4400010b7983 */ /* 0x000f220000300800 */
[C---:B------:R-:W-:Y:S02]  /*6f90*/  IMAD R6, R27.reuse, R6, R10 ;  /* 0x000000061b067224 */ /* 0x040fe400078e020a */
[----:B------:R-:W-:Y:S01]  /*6fa0*/  @!P1 IMAD.MOV R12, RZ, RZ, -R12 ;  /* 0x000000ffff0c9224 */ /* 0x000fe200078e0a0c */
[----:B------:R-:W5:Y:S01]  /*6fb0*/  LDL.LU R10, [R1+0xb00] ;  /* 0x000b0000010a7983 */ /* 0x000f620000300800 */
[----:B------:R-:W-:Y:S01]  /*6fc0*/  ISETP.GT.U32.AND P1, PT, R27, R15, PT ;  /* 0x0000000f1b00720c */ /* 0x000fe20003f24070 */
[----:B------:R-:W-:-:S05]  /*6fd0*/  @!P0 IMAD.MOV R17, RZ, RZ, -R17 ;  /* 0x000000ffff118224 */ /* 0x000fca00078e0a11 */
[----:B------:R5:W-:Y:S04]  /*6fe0*/  STL [R1+0x968], R17 ;  /* 0x0009681101007387 */ /* 0x000be80000100800 */
[----:B------:R0:W-:Y:S03]  /*6ff0*/  STL [R1+0x964], R12 ;  /* 0x0009640c01007387 */ /* 0x0001e60000100800 */
[----:B------:R-:W-:Y:S01]  /*7000*/  @!P1 IMAD.IADD R15, R15, 0x1, -R27 ;  /* 0x000000010f0f9824 */ /* 0x000fe200078e0a1b */
[----:B------:R-:W-:Y:S02]  /*7010*/  ISETP.GE.AND P1, PT, R18, RZ, PT ;  /* 0x000000ff1200720c */ /* 0x000fe40003f26270 */
[----:B------:R-:W3:Y:S01]  /*7020*/  LDL.LU R18, [R1+0xb4c] ;  /* 0x000b4c0001127983 */ /* 0x000ee20000300800 */
[----:B------:R-:W-:-:S02]  /*7030*/  ISETP.GT.U32.AND P3, PT, R27, R5, PT ;  /* 0x000000051b00720c */ /* 0x000fc40003f64070 */
[----:B------:R-:W-:-:S11]  /*7040*/  ISETP.GT.U32.AND P2, PT, R27, R9, PT ;  /* 0x000000091b00720c */ /* 0x000fd60003f44070 */
[--C-:B------:R-:W-:Y:S01]  /*7050*/  @!P3 IMAD.IADD R5, R5, 0x1, -R27.reuse ;  /* 0x000000010505b824 */ /* 0x100fe200078e0a1b */
[----:B------:R-:W-:Y:S01]  /*7060*/  ISETP.GT.U32.AND P3, PT, R27, R7, PT ;  /* 0x000000071b00720c */ /* 0x000fe20003f64070 */
[----:B------:R-:W-:-:S03]  /*7070*/  @!P2 IMAD.IADD R9, R9, 0x1, -R27 ;  /* 0x000000010909a824 */ /* 0x000fc600078e0a1b */
[----:B------:R-:W-:-:S09]  /*7080*/  ISETP.GT.U32.AND P2, PT, R27, R5, PT ;  /* 0x000000051b00720c */ /* 0x000fd20003f44070 */
[----:B------:R-:W-:Y:S01]  /*7090*/  @!P3 IMAD.IADD R7, R7, 0x1, -R27 ;  /* 0x000000010707b824 */ /* 0x000fe200078e0a1b */
[----:B------:R-:W-:-:S03]  /*70a0*/  ISETP.GT.U32.AND P3, PT, R27, R9, PT ;  /* 0x000000091b00720c */ /* 0x000fc60003f64070 */
[----:B------:R-:W-:Y:S01]  /*70b0*/  @!P2 IMAD.IADD R5, R5, 0x1, -R27 ;  /* 0x000000010505a824 */ /* 0x000fe200078e0a1b */
[C---:B------:R-:W-:Y:S02]  /*70c0*/  ISETP.GT.U32.AND P2, PT, R27.reuse, R2, PT ;  /* 0x000000021b00720c */ /* 0x040fe40003f44070 */
[----:B------:R-:W-:-:S07]  /*70d0*/  ISETP.GT.U32.AND P0, PT, R27, R4, PT ;  /* 0x000000041b00720c */ /* 0x000fce0003f04070 */
[--C-:B------:R-:W-:Y:S01]  /*70e0*/  @!P3 IMAD.IADD R9, R9, 0x1, -R27.reuse ;  /* 0x000000010909b824 */ /* 0x100fe200078e0a1b */
[----:B------:R-:W-:Y:S02]  /*70f0*/  ISETP.GE.AND P3, PT, R13, RZ, PT ;  /* 0x000000ff0d00720c */ /* 0x000fe40003f66270 */
[----:B------:R-:W-:Y:S01]  /*7100*/  ISETP.GT.U32.AND P6, PT, R27, R7, PT ;  /* 0x000000071b00720c */ /* 0x000fe20003fc4070 */
[--C-:B------:R-:W-:Y:S01]  /*7110*/  @!P2 IMAD.IADD R2, R2, 0x1, -R27.reuse ;  /* 0x000000010202a824 */ /* 0x100fe200078e0a1b */
[----:B------:R-:W-:Y:S01]  /*7120*/  ISETP.GE.AND P2, PT, R19, RZ, PT ;  /* 0x000000ff1300720c */ /* 0x000fe20003f46270 */
[----:B------:R-:W-:Y:S01]  /*7130*/  @!P0 IMAD.IADD R4, R4, 0x1, -R27 ;  /* 0x0000000104048824 */ /* 0x000fe200078e0a1b */
[----:B------:R-:W3:Y:S03]  /*7140*/  LDL.LU R19, [R1+0xb2c] ;  /* 0x000b2c0001137983 */ /* 0x000ee60000300800 */
[----:B------:R-:W-:-:S06]  /*7150*/  @!P4 IMAD.MOV R4, RZ, RZ, -R4 ;  /* 0x000000ffff04c224 */ /* 0x000fcc00078e0a04 */
[----:B------:R-:W-:Y:S02]  /*7160*/  @!P6 IMAD.IADD R7, R7, 0x1, -R27 ;  /* 0x000000010707e824 */ /* 0x000fe400078e0a1b */
[----:B-----5:R-:W-:Y:S01]  /*7170*/  IMAD.MOV.U32 R17, RZ, RZ, R10 ;  /* 0x000000ffff117224 */ /* 0x020fe200078e000a */
[----:B--2---:R-:W-:Y:S01]  /*7180*/  IABS R10, R24 ;  /* 0x00000018000a7213 */ /* 0x004fe20000000000 */
[----:B----4-:R-:W-:Y:S01]  /*7190*/  IMAD.MOV.U32 R14, RZ, RZ, R11 ;  /* 0x000000ffff0e7224 */ /* 0x010fe200078e000b */
[----:B------:R-:W-:-:S03]  /*71a0*/  IABS R11, R23 ;  /* 0x00000017000b7213 */ /* 0x000fc60000000000 */
[----:B------:R-:W-:-:S04]  /*71b0*/  IMAD.HI.U32 R13, R0, R10, RZ ;  /* 0x0000000a000d7227 */ /* 0x000fc800078e00ff */
[----:B------:R-:W-:Y:S02]  /*71c0*/  IMAD.MOV R13, RZ, RZ, -R13 ;  /* 0x000000ffff0d7224 */ /* 0x000fe400078e0a0d */
[----:B0-----:R-:W-:-:S04]  /*71d0*/  IMAD.HI.U32 R12, R0, R11, RZ ;  /* 0x0000000b000c7227 */ /* 0x001fc800078e00ff */
[C---:B------:R-:W-:Y:S02]  /*71e0*/  IMAD R10, R27.reuse, R13, R10 ;  /* 0x0000000d1b0a7224 */ /* 0x040fe400078e020a */
[----:B---3--:R-:W-:Y:S02]  /*71f0*/  IMAD.MOV.U32 R13, RZ, RZ, R18 ;  /* 0x000000ffff0d7224 */ /* 0x008fe400078e0012 */
[----:B------:R-:W-:Y:S02]  /*7200*/  IMAD.MOV.U32 R18, RZ, RZ, R5 ;  /* 0x000000ffff127224 */ /* 0x000fe400078e0005 */
[----:B------:R-:W-:Y:S02]  /*7210*/  IMAD.MOV R12, RZ, RZ, -R12 ;  /* 0x000000ffff0c7224 */ /* 0x000fe400078e0a0c */
[----:B------:R-:W-:Y:S02]  /*7220*/  @!P5 IMAD.MOV R18, RZ, RZ, -R18 ;  /* 0x000000ffff12d224 */ /* 0x000fe400078e0a12 */
[----:B------:R-:W-:-:S02]  /*7230*/  IMAD R11, R27, R12, R11 ;  /* 0x0000000c1b0b7224 */ /* 0x000fc400078e020b */
[----:B------:R-:W2:Y:S04]  /*7240*/  LDL.LU R12, [R1+0x34] ;  /* 0x00003400010c7983 */ /* 0x000ea80000300800 */
[----:B------:R-:W3:Y:S04]  /*7250*/  LDL.LU R5, [R1+0xb40] ;  /* 0x000b400001057983 */ /* 0x000ee80000300800 */
[----:B------:R0:W-:Y:S02]  /*7260*/  STL [R1+0x958], R18 ;  /* 0x0009581201007387 */ /* 0x0001e40000100800 */
[----:B0-----:R-:W-:-:S02]  /*7270*/  IMAD.MOV.U32 R18, RZ, RZ, R9 ;  /* 0x000000ffff127224 */ /* 0x001fc400078e0009 */
[----:B------:R-:W4:Y:S02]  /*7280*/  LDL.LU R9, [R1+0x414] ;  /* 0x0004140001097983 */ /* 0x000f240000300800 */
[----:B------:R-:W-:Y:S02]  /*7290*/  @!P3 IMAD.MOV R18, RZ, RZ, -R18 ;  /* 0x000000ffff12b224 */ /* 0x000fe400078e0a12 */
[----:B------:R0:W-:Y:S02]  /*72a0*/  STL [R1+0x954], R4 ;  /* 0x0009540401007387 */ /* 0x0001e40000100800 */
[----:B0-----:R-:W-:Y:S02]  /*72b0*/  IMAD.MOV.U32 R4, RZ, RZ, R7 ;  /* 0x000000ffff047224 */ /* 0x001fe400078e0007 */
[----:B------:R-:W5:Y:S04]  /*72c0*/  LDL.LU R7, [R1+0xb48] ;  /* 0x000b480001077983 */ /* 0x000f680000300800 */
[----:B------:R0:W-:Y:S01]  /*72d0*/  STL [R1+0x950], R18 ;  /* 0x0009501201007387 */ /* 0x0001e20000100800 */
[----:B------:R-:W-:-:S02]  /*72e0*/  @!P1 IMAD.MOV R4, RZ, RZ, -R4 ;  /* 0x000000ffff049224 */ /* 0x000fc400078e0a04 */
[----:B0-----:R-:W-:Y:S02]  /*72f0*/  IMAD.MOV.U32 R18, RZ, RZ, R15 ;  /* 0x000000ffff127224 */ /* 0x001fe400078e000f */
[----:B------:R-:W4:Y:S02]  /*7300*/  LDL.LU R15, [R1+0xb58] ;  /* 0x000b5800010f7983 */ /* 0x000f240000300800 */
[----:B------:R-:W-:Y:S02]  /*7310*/  @!P2 IMAD.MOV R18, RZ, RZ, -R18 ;  /* 0x000000ffff12a224 */ /* 0x000fe400078e0a12 */
[----:B------:R-:W-:Y:S04]  /*7320*/  STL [R1+0x94c], R4 ;  /* 0x00094c0401007387 */ /* 0x000fe80000100800 */
[----:B------:R0:W-:Y:S04]  /*7330*/  STL [R1+0x948], R18 ;  /* 0x0009481201007387 */ /* 0x0001e80000100800 */
[----:B0-----:R-:W5:Y:S01]  /*7340*/  LDL.LU R18, [R1+0x48] ;  /* 0x0000480001127983 */ /* 0x001f620000300800 */
[----:B------:R-:W-:-:S02]  /*7350*/  ISETP.GT.U32.AND P0, PT, R27, R6, PT ;  /* 0x000000061b00720c */ /* 0x000fc40003f04070 */
[C---:B------:R-:W-:Y:S02]  /*7360*/  ISETP.GT.U32.AND P6, PT, R27.reuse, R8, PT ;  /* 0x000000081b00720c */ /* 0x040fe40003fc4070 */
[----:B------:R-:W-:-:S09]  /*7370*/  ISETP.GT.U32.AND P3, PT, R27, R11, PT ;  /* 0x0000000b1b00720c */ /* 0x000fd20003f64070 */
[--C-:B------:R-:W-:Y:S02]  /*7380*/  @!P0 IMAD.IADD R6, R6, 0x1, -R27.reuse ;  /* 0x0000000106068824 */ /* 0x100fe400078e0a1b */
[----:B------:R-:W-:Y:S01]  /*7390*/  @!P6 IMAD.IADD R8, R8, 0x1, -R27 ;  /* 0x000000010808e824 */ /* 0x000fe200078e0a1b */
[C---:B------:R-:W-:Y:S02]  /*73a0*/  ISETP.GT.U32.AND P6, PT, R27.reuse, R2, PT ;  /* 0x000000021b00720c */ /* 0x040fe40003fc4070 */
[C---:B------:R-:W-:Y:S02]  /*73b0*/  ISETP.GT.U32.AND P5, PT, R27.reuse, R6, PT ;  /* 0x000000061b00720c */ /* 0x040fe40003fa4070 */
[----:B------:R-:W-:Y:S02]  /*73c0*/  ISETP.GT.U32.AND P4, PT, R27, R8, PT ;  /* 0x000000081b00720c */ /* 0x000fe40003f84070 */
[----:B------:R-:W-:Y:S02]  /*73d0*/  ISETP.GE.AND P0, PT, R20, RZ, PT ;  /* 0x000000ff1400720c */ /* 0x000fe40003f06270 */
[----:B------:R-:W-:-:S02]  /*73e0*/  ISETP.GE.AND P1, PT, R21, RZ, PT ;  /* 0x000000ff1500720c */ /* 0x000fc40003f26270 */
[----:B------:R-:W-:Y:S01]  /*73f0*/  ISETP.GT.U32.AND P2, PT, R27, R10, PT ;  /* 0x0000000a1b00720c */ /* 0x000fe20003f44070 */
[--C-:B------:R-:W-:Y:S02]  /*7400*/  @!P3 IMAD.IADD R11, R11, 0x1, -R27.reuse ;  /* 0x000000010b0bb824 */ /* 0x100fe400078e0a1b */
[--C-:B------:R-:W-:Y:S02]  /*7410*/  @!P6 IMAD.IADD R2, R2, 0x1, -R27.reuse ;  /* 0x000000010202e824 */ /* 0x100fe400078e0a1b */
[--C-:B------:R-:W-:Y:S01]  /*7420*/  @!P5 IMAD.IADD R6, R6, 0x1, -R27.reuse ;  /* 0x000000010606d824 */ /* 0x100fe200078e0a1b */
[----:B------:R-:W-:Y:S01]  /*7430*/  ISETP.GE.AND P6, PT, R22, RZ, PT ;  /* 0x000000ff1600720c */ /* 0x000fe20003fc6270 */
[----:B------:R-:W-:Y:S02]  /*7440*/  @!P4 IMAD.IADD R8, R8, 0x1, -R27 ;  /* 0x000000010808c824 */ /* 0x000fe400078e0a1b */
[----:B------:R-:W-:Y:S01]  /*7450*/  @!P0 IMAD.MOV R2, RZ, RZ, -R2 ;  /* 0x000000ffff028224 */ /* 0x000fe200078e0a02 */
[----:B------:R-:W-:Y:S01]  /*7460*/  ISETP.GT.U32.AND P0, PT, R27, R11, PT ;  /* 0x0000000b1b00720c */ /* 0x000fe20003f04070 */
[----:B------:R-:W-:Y:S01]  /*7470*/  IMAD.MOV.U32 R21, RZ, RZ, R13 ;  /* 0x000000ffff157224 */ /* 0x000fe200078e000d */
[----:B------:R-:W-:Y:S01]  /*7480*/  ISETP.GE.AND P4, PT, R24, RZ, PT ;  /* 0x000000ff1800720c */ /* 0x000fe20003f86270 */
[----:B------:R-:W4:Y:S01]  /*7490*/  LDL.LU R13, [R1+0x10] ;  /* 0x00001000010d7983 */ /* 0x000f220000300800 */
[----:B------:R-:W-:-:S03]  /*74a0*/  @!P2 IMAD.IADD R10, R10, 0x1, -R27 ;  /* 0x000000010a0aa824 */ /* 0x000fc600078e0a1b */
[----:B------:R0:W-:Y:S01]  /*74b0*/  STL [R1+0x93c], R2 ;  /* 0x00093c0201007387 */ /* 0x0001e20000100800 */
[----:B------:R-:W-:Y:S01]  /*74c0*/  IMAD.MOV.U32 R20, RZ, RZ, R19 ;  /* 0x000000ffff147224 */ /* 0x000fe200078e0013 */
[----:B------:R-:W-:Y:S01]  /*74d0*/  ISETP.GT.U32.AND P2, PT, R27, R10, PT ;  /* 0x0000000a1b00720c */ /* 0x000fe20003f44070 */
[----:B------:R-:W-:Y:S01]  /*74e0*/  IMAD.MOV.U32 R19, RZ, RZ, R14 ;  /* 0x000000ffff137224 */ /* 0x000fe200078e000e */
[----:B------:R-:W-:Y:S02]  /*74f0*/  IABS R14, R25 ;  /* 0x00000019000e7213 */ /* 0x000fe40000000000 */
[----:B------:R-:W-:Y:S01]  /*7500*/  @!P0 IMAD.IADD R11, R11, 0x1, -R27 ;  /* 0x000000010b0b8824 */ /* 0x000fe200078e0a1b */
[----:B------:R-:W-:Y:S02]  /*7510*/  ISETP.GE.AND P0, PT, R26, RZ, PT ;  /* 0x000000ff1a00720c */ /* 0x000fe40003f06270 */
[----:B------:R-:W-:Y:S02]  /*7520*/  ISETP.GE.AND P5, PT, R23, RZ, PT ;  /* 0x000000ff1700720c */ /* 0x000fe40003fa6270 */
[----:B0-----:R-:W-:Y:S01]  /*7530*/  IABS R2, R26 ;  /* 0x0000001a00027213 */ /* 0x001fe20000000000 */
[----:B------:R-:W-:-:S02]  /*7540*/  IMAD.MOV.U32 R26, RZ, RZ, R11 ;  /* 0x000000ffff1a7224 */ /* 0x000fc400078e000b */
[----:B------:R-:W-:-:S04]  /*7550*/  IMAD.HI.U32 R4, R0, R14, RZ ;  /* 0x0000000e00047227 */ /* 0x000fc800078e00ff */
[----:B------:R-:W-:Y:S02]  /*7560*/  IMAD.MOV R4, RZ, RZ, -R4 ;  /* 0x000000ffff047224 */ /* 0x000fe400078e0a04 */
[----:B------:R-:W-:Y:S02]  /*7570*/  @!P2 IMAD.IADD R10, R10, 0x1, -R27 ;  /* 0x000000010a0aa824 */ /* 0x000fe400078e0a1b */
[----:B------:R-:W-:Y:S02]  /*7580*/  IMAD R4, R27, R4, R14 ;  /* 0x000000041b047224 */ /* 0x000fe400078e020e */
[----:B------:R-:W-:Y:S02]  /*7590*/  IMAD.MOV.U32 R14, RZ, RZ, R10 ;  /* 0x000000ffff0e7224 */ /* 0x000fe400078e000a */
[----:B------:R-:W-:Y:S02]  /*75a0*/  @!P5 IMAD.MOV R26, RZ, RZ, -R26 ;  /* 0x000000ffff1ad224 */ /* 0x000fe400078e0a1a */
[----:B------:R-:W-:Y:S01]  /*75b0*/  @!P4 IMAD.MOV R14, RZ, RZ, -R14 ;  /* 0x000000ffff0ec224 */ /* 0x000fe200078e0a0e */
[----:B------:R-:W-:Y:S01]  /*75c0*/  ISETP.GE.AND P2, PT, R28, RZ, PT ;  /* 0x000000ff1c00720c */ /* 0x000fe20003f46270 */
[----:B---3--:R-:W-:-:S02]  /*75d0*/  IMAD.MOV.U32 R22, RZ, RZ, R5 ;  /* 0x000000ffff167224 */ /* 0x008fc400078e0005 */
[----:B------:R-:W-:Y:S02]  /*75e0*/  IMAD.MOV.U32 R5, RZ, RZ, R6 ;  /* 0x000000ffff057224 */ /* 0x000fe400078e0006 */
[----:B------:R-:W-:Y:S01]  /*75f0*/  IMAD.MOV.U32 R6, RZ, RZ, R8 ;  /* 0x000000ffff067224 */ /* 0x000fe200078e0008 */
[----:B------:R-:W-:Y:S01]  /*7600*/  IABS R8, R28 ;  /* 0x0000001c00087213 */ /* 0x000fe20000000000 */
[----:B--2---:R-:W-:Y:S02]  /*7610*/  IMAD.MOV.U32 R24, RZ, RZ, R12 ;  /* 0x000000ffff187224 */ /* 0x004fe400078e000c */
[----:B------:R-:W-:Y:S02]  /*7620*/  @!P1 IMAD.MOV R5, RZ, RZ, -R5 ;  /* 0x000000ffff059224 */ /* 0x000fe400078e0a05 */
[----:B------:R-:W-:-:S04]  /*7630*/  IMAD.HI.U32 R12, R0, R8, RZ ;  /* 0x00000008000c7227 */ /* 0x000fc800078e00ff */
[----:B------:R-:W-:Y:S02]  /*7640*/  @!P6 IMAD.MOV R6, RZ, RZ, -R6 ;  /* 0x000000ffff06e224 */ /* 0x000fe400078e0a06 */
[----:B------:R-:W-:Y:S01]  /*7650*/  IMAD.MOV R12, RZ, RZ, -R12 ;  /* 0x000000ffff0c7224 */ /* 0x000fe200078e0a0c */
[----:B------:R0:W-:Y:S03]  /*7660*/  STL [R1+0x938], R5 ;  /* 0x0009380501007387 */ /* 0x0001e60000100800 */
[C---:B------:R-:W-:Y:S01]  /*7670*/  IMAD R8, R27.reuse, R12, R8 ;  /* 0x0000000c1b087224 */ /* 0x040fe200078e0208 */
[----:B-----5:R-:W-:Y:S02]  /*7680*/  ISETP.GE.AND P1, PT, R18, RZ, PT ;  /* 0x000000ff1200720c */ /* 0x020fe40003f26270 */
[----:B0-----:R-:W-:Y:S02]  /*7690*/  IABS R5, R18 ;  /* 0x0000001200057213 */ /* 0x001fe40000000000 */
[----:B------:R-:W2:Y:S04]  /*76a0*/  LDL.LU R18, [R1+0x14] ;  /* 0x0000140001127983 */ /* 0x000ea80000300800 */
[----:B------:R-:W-:Y:S04]  /*76b0*/  STL [R1+0x934], R6 ;  /* 0x0009340601007387 */ /* 0x000fe80000100800 */
[----:B------:R-:W3:Y:S04]  /*76c0*/  LDL R12, [R1+0x18] ;  /* 0x00001800010c7983 */ /* 0x000ee80000100800 */
[----:B------:R-:W5:Y:S04]  /*76d0*/  LDL R11, [R1+0x1c] ;  /* 0x00001c00010b7983 */ /* 0x000f680000100800 */
[----:B------:R-:W2:Y:S04]  /*76e0*/  LDL.LU R28, [R1+0x20] ;  /* 0x00002000011c7983 */ /* 0x000ea80000300800 */
[----:B------:R0:W-:Y:S04]  /*76f0*/  STL [R1+0x928], R26 ;  /* 0x0009281a01007387 */ /* 0x0001e80000100800 */
[----:B------:R1:W-:Y:S04]  /*7700*/  STL [R1+0x924], R14 ;  /* 0x0009240e01007387 */ /* 0x0003e80000100800 */
[----:B0-----:R-:W2:Y:S01]  /*7710*/  LDL.LU R26, [R1+0x24] ;  /* 0x00002400011a7983 */ /* 0x001ea20000300800 */
[----:B------:R-:W-:Y:S01]  /*7720*/  ISETP.GT.U32.AND P6, PT, R27, R4, PT ;  /* 0x000000041b00720c */ /* 0x000fe20003fc4070 */
[----:B------:R-:W-:-:S02]  /*7730*/  IMAD.MOV.U32 R23, RZ, RZ, R22 ;  /* 0x000000ffff177224 */ /* 0x000fc400078e0016 */
[----:B------:R-:W-:Y:S02]  /*7740*/  IMAD.MOV.U32 R22, RZ, RZ, R7 ;  /* 0x000000ffff167224 */ /* 0x000fe400078e0007 */
[----:B------:R-:W-:Y:S01]  /*7750*/  IMAD.HI.U32 R7, R0, R2, RZ ;  /* 0x0000000200077227 */ /* 0x000fe200078e00ff */
[----:B------:R-:W-:-:S03]  /*7760*/  ISETP.GE.AND P3, PT, R25, RZ, PT ;  /* 0x000000ff1900720c */ /* 0x000fc60003f66270 */
[----:B----4-:R-:W-:Y:S01]  /*7770*/  IMAD.MOV.U32 R25, RZ, RZ, R9 ;  /* 0x000000ffff197224 */ /* 0x010fe200078e0009 */
[----:B------:R-:W-:Y:S01]  /*7780*/  IABS R9, R13 ;  /* 0x0000000d00097213 */ /* 0x000fe20000000000 */
[----:B------:R-:W-:Y:S02]  /*7790*/  IMAD.MOV R7, RZ, RZ, -R7 ;  /* 0x000000ffff077224 */ /* 0x000fe400078e0a07 */
[----:B------:R-:W-:Y:S02]  /*77a0*/  @!P6 IMAD.IADD R4, R4, 0x1, -R27 ;  /* 0x000000010404e824 */ /* 0x000fe400078e0a1b */
[C---:B------:R-:W-:Y:S02]  /*77b0*/  IMAD R2, R27.reuse, R7, R2 ;  /* 0x000000071b027224 */ /* 0x040fe400078e0202 */
[----:B------:R-:W-:Y:S01]  /*77c0*/  IMAD.HI.U32 R7, R0, R9, RZ ;  /* 0x0000000900077227 */ /* 0x000fe200078e00ff */
[----:B------:R-:W-:-:S03]  /*77d0*/  ISETP.GT.U32.AND P6, PT, R27, R4, PT ;  /* 0x000000041b00720c */ /* 0x000fc60003fc4070 */
[----:B------:R-:W-:-:S04]  /*77e0*/  IMAD.MOV R10, RZ, RZ, -R7 ;  /* 0x000000ffff0a7224 */ /* 0x000fc800078e0a07 */
[----:B------:R-:W-:-:S06]  /*77f0*/  IMAD R9, R27, R10, R9 ;  /* 0x0000000a1b097224 */ /* 0x000fcc00078e0209 */
[----:B------:R-:W-:-:S04]  /*7800*/  @!P6 IMAD.IADD R4, R4, 0x1, -R27 ;  /* 0x000000010404e824 */ /* 0x000fc800078e0a1b */
[----:B------:R-:W-:Y:S02]  /*7810*/  @!P3 IMAD.MOV R4, RZ, RZ, -R4 ;  /* 0x000000ffff04b224 */ /* 0x000fe400078e0a04 */
[----:B-1----:R-:W-:Y:S02]  /*7820*/  IMAD.MOV.U32 R14, RZ, RZ, R25 ;  /* 0x000000ffff0e7224 */ /* 0x002fe400078e0019 */
[----:B------:R-:W4:Y:S04]  /*7830*/  LDL.LU R25, [R1+0x28] ;  /* 0x0000280001197983 */ /* 0x000f280000300800 */
[----:B------:R-:W-:Y:S01]  /*7840*/  STL [R1+0x920], R4 ;  /* 0x0009200401007387 */ /* 0x000fe20000100800 */
[----:B---3--:R-:W-:Y:S02]  /*7850*/  IABS R7, R12 ;  /* 0x0000000c00077213 */ /* 0x008fe40000000000 */
[----:B-----5:R-:W-:-:S03]  /*7860*/  IABS R10, R11 ;  /* 0x0000000b000a7213 */ /* 0x020fc60000000000 */
[----:B------:R-:W-:-:S04]  /*7870*/  IMAD.HI.U32 R11, R0, R7, RZ ;  /* 0x00000007000b7227 */ /* 0x000fc800078e00ff */
[----:B------:R-:W-:-:S04]  /*7880*/  IMAD.MOV R11, RZ, RZ, -R11 ;  /* 0x000000ffff0b7224 */ /* 0x000fc800078e0a0b */
[----:B------:R-:W-:Y:S02]  /*7890*/  IMAD R7, R27, R11, R7 ;  /* 0x0000000b1b077224 */ /* 0x000fe400078e0207 */
[----:B------:R-:W-:-:S04]  /*78a0*/  IMAD.HI.U32 R11, R0, R10, RZ ;  /* 0x0000000a000b7227 */ /* 0x000fc800078e00ff */
[----:B------:R-:W-:Y:S01]  /*78b0*/  IMAD.MOV R11, RZ, RZ, -R11 ;  /* 0x000000ffff0b7224 */ /* 0x000fe200078e0a0b */
[----:B--2---:R0:W-:Y:S03]  /*78c0*/  STL [R1+0x4434], R26 ;  /* 0x0044341a01007387 */ /* 0x0041e60000100800 */
[C---:B------:R-:W-:Y:S01]  /*78d0*/  IMAD R10, R27.reuse, R11, R10 ;  /* 0x0000000b1b0a7224 */ /* 0x040fe200078e020a */
[----:B------:R-:W-:Y:S02]  /*78e0*/  IABS R11, R26 ;  /* 0x0000001a000b7213 */ /* 0x000fe40000000000 */
[----:B0-----:R-:W2:Y:S01]  /*78f0*/  LDL.LU R26, [R1+0x18] ;  /* 0x00001800011a7983 */ /* 0x001ea20000300800 */
[----:B------:R-:W-:Y:S01]  /*7900*/  IMAD.HI.U32 R6, R0, R5, RZ ;  /* 0x0000000500067227 */ /* 0x000fe200078e00ff */
[----:B------:R-:W-:-:S03]  /*7910*/  ISETP.GT.U32.AND P4, PT, R27, R2, PT ;  /* 0x000000021b00720c */ /* 0x000fc60003f84070 */
[----:B------:R-:W-:-:S04]  /*7920*/  IMAD.MOV R6, RZ, RZ, -R6 ;  /* 0x000000ffff067224 */ /* 0x000fc800078e0a06 */
[----:B------:R-:W-:-:S05]  /*7930*/  IMAD R5, R27, R6, R5 ;  /* 0x000000061b057224 */ /* 0x000fca00078e0205 */
[----:B------:R-:W-:Y:S01]  /*7940*/  ISETP.GT.U32.AND P5, PT, R27, R5, PT ;  /* 0x000000051b00720c */ /* 0x000fe20003fa4070 */
[----:B------:R-:W-:Y:S01]  /*7950*/  @!P4 IMAD.IADD R2, R2, 0x1, -R27 ;  /* 0x000000010202c824 */ /* 0x000fe200078e0a1b */
[----:B------:R-:W-:-:S04]  /*7960*/  IABS R6, R18 ;  /* 0x0000001200067213 */ /* 0x000fc80000000000 */
[C---:B------:R-:W-:Y:S02]  /*7970*/  ISETP.GT.U32.AND P3, PT, R27.reuse, R2, PT ;  /* 0x000000021b00720c */ /* 0x040fe40003f64070 */
[----:B------:R-:W-:-:S05]  /*7980*/  ISETP.GT.U32.AND P6, PT, R27, R8, PT ;  /* 0x000000081b00720c */ /* 0x000fca0003fc4070 */
[----:B------:R-:W-:Y:S02]  /*7990*/  @!P5 IMAD.IADD R5, R5, 0x1, -R27 ;  /* 0x000000010505d824 */ /* 0x000fe400078e0a1b */
[----:B------:R-:W-:-:S03]  /*79a0*/  IMAD.HI.U32 R12, R0, R6, RZ ;  /* 0x00000006000c7227 */ /* 0x000fc600078e00ff */
[C---:B------:R-:W-:Y:S01]  /*79b0*/  ISETP.GT.U32.AND P4, PT, R27.reuse, R5, PT ;  /* 0x000000051b00720c */ /* 0x040fe20003f84070 */
[----:B------:R-:W-:Y:S02]  /*79c0*/  IMAD.MOV R12, RZ, RZ, -R12 ;  /* 0x000000ffff0c7224 */ /* 0x000fe400078e0a0c */
[--C-:B------:R-:W-:Y:S01]  /*79d0*/  @!P3 IMAD.IADD R2, R2, 0x1, -R27.reuse ;  /* 0x000000010202b824 */ /* 0x100fe200078e0a1b */
[C---:B------:R-:W-:Y:S01]  /*79e0*/  ISETP.GT.U32.AND P3, PT, R27.reuse, R7, PT ;  /* 0x000000071b00720c */ /* 0x040fe20003f64070 */
[----:B------:R-:W-:Y:S02]  /*79f0*/  IMAD R6, R27, R12, R6 ;  /* 0x0000000c1b067224 */ /* 0x000fe400078e0206 */
[----:B------:R-:W-:-:S06]  /*7a00*/  @!P6 IMAD.IADD R8, R8, 0x1, -R27 ;  /* 0x000000010808e824 */ /* 0x000fcc00078e0a1b */
[--C-:B------:R-:W-:Y:S01]  /*7a10*/  @!P4 IMAD.IADD R5, R5, 0x1, -R27.reuse ;  /* 0x000000010505c824 */ /* 0x100fe200078e0a1b */
[C---:B------:R-:W-:Y:S02]  /*7a20*/  ISETP.GT.U32.AND P4, PT, R27.reuse, R6, PT ;  /* 0x000000061b00720c */ /* 0x040fe40003f84070 */
[----:B------:R-:W-:Y:S01]  /*7a30*/  ISETP.GT.U32.AND P6, PT, R27, R8, PT ;  /* 0x000000081b00720c */ /* 0x000fe20003fc4070 */
[----:B------:R-:W-:Y:S02]  /*7a40*/  @!P3 IMAD.IADD R7, R7, 0x1, -R27 ;  /* 0x000000010707b824 */ /* 0x000fe400078e0a1b */
[----:B------:R-:W-:-:S08]  /*7a50*/  @!P0 IMAD.MOV R2, RZ, RZ, -R2 ;  /* 0x000000ffff028224 */ /* 0x000fd000078e0a02 */
[--C-:B------:R-:W-:Y:S01]  /*7a60*/  @!P4 IMAD.IADD R6, R6, 0x1, -R27.reuse ;  /* 0x000000010606c824 */ /* 0x100fe200078e0a1b */
[----:B------:R-:W-:Y:S01]  /*7a70*/  ISETP.GE.AND P4, PT, R18, RZ, PT ;  /* 0x000000ff1200720c */ /* 0x000fe20003f86270 */
[----:B------:R-:W-:Y:S02]  /*7a80*/  @!P6 IMAD.IADD R8, R8, 0x1, -R27 ;  /* 0x000000010808e824 */ /* 0x000fe400078e0a1b */
[----:B------:R-:W-:Y:S02]  /*7a90*/  IMAD.MOV.U32 R18, RZ, RZ, R17 ;  /* 0x000000ffff127224 */ /* 0x000fe400078e0011 */
[----:B------:R-:W3:Y:S01]  /*7aa0*/  LDL.LU R17, [R1+0x30] ;  /* 0x0000300001117983 */ /* 0x000ee20000300800 */
[----:B--2---:R-:W-:Y:S01]  /*7ab0*/  ISETP.GE.AND P3, PT, R26, RZ, PT ;  /* 0x000000ff1a00720c */ /* 0x004fe20003f66270 */
[----:B------:R-:W-:-:S04]  /*7ac0*/  IMAD.MOV.U32 R26, RZ, RZ, R5 ;  /* 0x000000ffff1a7224 */ /* 0x000fc800078e0005 */
[----:B------:R-:W-:-:S05]  /*7ad0*/  @!P1 IMAD.MOV R26, RZ, RZ, -R26 ;  /* 0x000000ffff1a9224 */ /* 0x000fca00078e0a1a */
[----:B------:R0:W-:Y:S02]  /*7ae0*/  STL [R1+0x918], R26 ;  /* 0x0009181a01007387 */ /* 0x0001e40000100800 */
[----:B0-----:R-:W-:Y:S02]  /*7af0*/  IMAD.MOV.U32 R26, RZ, RZ, R8 ;  /* 0x000000ffff1a7224 */ /* 0x001fe400078e0008 */
[----:B------:R-:W2:Y:S02]  /*7b00*/  LDL.LU R8, [R1+0x1c] ;  /* 0x00001c0001087983 */ /* 0x000ea40000300800 */
[----:B------:R-:W-:Y:S02]  /*7b10*/  @!P2 IMAD.MOV R26, RZ, RZ, -R26 ;  /* 0x000000ffff1aa224 */ /* 0x000fe400078e0a1a */
[----:B------:R-:W-:Y:S04]  /*7b20*/  STL [R1+0x914], R2 ;  /* 0x0009140201007387 */ /* 0x000fe80000100800 */
[----:B------:R0:W-:Y:S04]  /*7b30*/  STL [R1+0x910], R26 ;  /* 0x0009101a01007387 */ /* 0x0001e80000100800 */
[----:B0-----:R-:W5:Y:S01]  /*7b40*/  LDL.LU R26, [R1+0x4434] ;  /* 0x00443400011a7983 */ /* 0x001f620000300800 */
[----:B------:R-:W-:-:S02]  /*7b50*/  ISETP.GT.U32.AND P5, PT, R27, R9, PT ;  /* 0x000000091b00720c */ /* 0x000fc40003fa4070 */
[----:B------:R-:W-:-:S11]  /*7b60*/  IABS R4, R28 ;  /* 0x0000001c00047213 */ /* 0x000fd60000000000 */
[----:B------:R-:W-:-:S05]  /*7b70*/  @!P5 IMAD.IADD R9, R9, 0x1, -R27 ;  /* 0x000000010909d824 */ /* 0x000fca00078e0a1b */
[----:B------:R-:W-:Y:S02]  /*7b80*/  ISETP.GT.U32.AND P5, PT, R27, R9, PT ;  /* 0x000000091b00720c */ /* 0x000fe40003fa4070 */
[----:B------:R-:W-:Y:S01]  /*7b90*/  ISETP.GE.AND P6, PT, R13, RZ, PT ;  /* 0x000000ff0d00720c */ /* 0x000fe20003fc6270 */
[----:B------:R-:W-:-:S04]  /*7ba0*/  IMAD.HI.U32 R13, R0, R4, RZ ;  /* 0x00000004000d7227 */ /* 0x000fc800078e00ff */
[----:B------:R-:W-:-:S06]  /*7bb0*/  IMAD.MOV R13, RZ, RZ, -R13 ;  /* 0x000000ffff0d7224 */ /* 0x000fcc00078e0a0d */
[----:B------:R-:W-:Y:S02]  /*7bc0*/  @!P5 IMAD.IADD R9, R9, 0x1, -R27 ;  /* 0x000000010909d824 */ /* 0x000fe400078e0a1b */
[----:B------:R-:W-:Y:S02]  /*7bd0*/  IMAD R13, R27, R13, R4 ;  /* 0x0000000d1b0d7224 */ /* 0x000fe400078e0204 */
[----:B------:R-:W-:Y:S02]  /*7be0*/  IMAD.MOV.U32 R2, RZ, RZ, R9 ;  /* 0x000000ffff027224 */ /* 0x000fe400078e0009 */
[----:B------:R-:W-:-:S04]  /*7bf0*/  IMAD.HI.U32 R4, R0, R11, RZ ;  /* 0x0000000b00047227 */ /* 0x000fc800078e00ff */
[----:B------:R-:W-:Y:S02]  /*7c00*/  @!P6 IMAD.MOV R2, RZ, RZ, -R2 ;  /* 0x000000ffff02e224 */ /* 0x000fe400078e0a02 */
[----:B------:R-:W-:-:S03]  /*7c10*/  IMAD.MOV R4, RZ, RZ, -R4 ;  /* 0x000000ffff047224 */ /* 0x000fc600078e0a04 */
[----:B------:R3:W-:Y:S01]  /*7c20*/  STL [R1+0x90c], R2 ;  /* 0x00090c0201007387 */ /* 0x0007e20000100800 */
[----:B------:R-:W-:-:S03]  /*7c30*/  IMAD R4, R27, R4, R11 ;  /* 0x000000041b047224 */ /* 0x000fc600078e020b */
[----:B------:R-:W2:Y:S01]  /*7c40*/  LDL.LU R11, [R1+0x2c] ;  /* 0x00002c00010b7983 */ /* 0x000ea20000300800 */
[C---:B------:R-:W-:Y:S02]  /*7c50*/  ISETP.GT.U32.AND P5, PT, R27.reuse, R10, PT ;  /* 0x0000000a1b00720c */ /* 0x040fe40003fa4070 */
[----:B------:R-:W-:-:S11]  /*7c60*/  ISETP.GT.U32.AND P1, PT, R27, R6, PT ;  /* 0x000000061b00720c */ /* 0x000fd60003f24070 */
[----:B------:R-:W-:-:S05]  /*7c70*/  @!P5 IMAD.IADD R10, R10, 0x1, -R27 ;  /* 0x000000010a0ad824 */ /* 0x000fca00078e0a1b */
[C---:B------:R-:W-:Y:S02]  /*7c80*/  ISETP.GT.U32.AND P0, PT, R27.reuse, R10, PT ;  /* 0x0000000a1b00720c */ /* 0x040fe40003f04070 */
[----:B------:R-:W-:Y:S01]  /*7c90*/  ISETP.GT.U32.AND P5, PT, R27, R7, PT ;  /* 0x000000071b00720c */ /* 0x000fe20003fa4070 */
[----:B------:R-:W-:Y:S01]  /*7ca0*/  @!P1 IMAD.IADD R6, R6, 0x1, -R27 ;  /* 0x0000000106069824 */ /* 0x000fe200078e0a1b */
[----:B---3--:R-:W-:-:S09]  /*7cb0*/  IABS R2, R17 ;  /* 0x0000001100027213 */ /* 0x008fd20000000000 */
[--C-:B------:R-:W-:Y:S02]  /*7cc0*/  @!P0 IMAD.IADD R10, R10, 0x1, -R27.reuse ;  /* 0x000000010a0a8824 */ /* 0x100fe400078e0a1b */
[----:B------:R-:W-:Y:S02]  /*7cd0*/  @!P5 IMAD.IADD R7, R7, 0x1, -R27 ;  /* 0x000000010707d824 */ /* 0x000fe400078e0a1b */
[----:B------:R-:W-:Y:S01]  /*7ce0*/  IMAD.HI.U32 R9, R0, R2, RZ ;  /* 0x0000000200097227 */ /* 0x000fe200078e00ff */
[----:B----4-:R-:W-:-:S03]  /*7cf0*/  IABS R12, R25 ;  /* 0x00000019000c7213 */ /* 0x010fc60000000000 */
[----:B------:R-:W-:Y:S02]  /*7d00*/  @!P3 IMAD.MOV R7, RZ, RZ, -R7 ;  /* 0x000000ffff07b224 */ /* 0x000fe400078e0a07 */
[----:B------:R-:W-:Y:S01]  /*7d10*/  IMAD.MOV R9, RZ, RZ, -R9 ;  /* 0x000000ffff097224 */ /* 0x000fe200078e0a09 */
[----:B------:R-:W-:Y:S01]  /*7d20*/  ISETP.GE.AND P1, PT, R28, RZ, PT ;  /* 0x000000ff1c00720c */ /* 0x000fe20003f26270 */
[----:B------:R-:W-:Y:S02]  /*7d30*/  IMAD.MOV.U32 R28, RZ, RZ, R14 ;  /* 0x000000ffff1c7224 */ /* 0x000fe400078e000e */
[----:B------:R-:W-:Y:S01]  /*7d40*/  IMAD R2, R27, R9, R2 ;  /* 0x000000091b027224 */ /* 0x000fe200078e0202 */
[----:B-----5:R-:W-:Y:S01]  /*7d50*/  ISETP.GE.AND P0, PT, R26, RZ, PT ;  /* 0x000000ff1a00720c */ /* 0x020fe20003f06270 */
[----:B------:R-:W-:-:S04]  /*7d60*/  IMAD.MOV.U32 R26, RZ, RZ, R6 ;  /* 0x000000ffff1a7224 */ /* 0x000fc800078e0006 */
[----:B------:R-:W-:Y:S01]  /*7d70*/  @!P4 IMAD.MOV R26, RZ, RZ, -R26 ;  /* 0x000000ffff1ac224 */ /* 0x000fe200078e0a1a */
[----:B------:R-:W-:-:S04]  /*7d80*/  ISETP.GE.AND P4, PT, R25, RZ, PT ;  /* 0x000000ff1900720c */ /* 0x000fc80003f86270 */
[----:B------:R0:W-:Y:S04]  /*7d90*/  STL [R1+0x908], R26 ;  /* 0x0009081a01007387 */ /* 0x0001e80000100800 */
[----:B------:R-:W3:Y:S04]  /*7da0*/  LDL.LU R25, [R1+0x3c] ;  /* 0x00003c0001197983 */ /* 0x000ee80000300800 */
[----:B------:R1:W-:Y:S01]  /*7db0*/  STL [R1+0x904], R7 ;  /* 0x0009040701007387 */ /* 0x0003e20000100800 */
[----:B0-----:R-:W-:Y:S02]  /*7dc0*/  IMAD.MOV.U32 R26, RZ, RZ, R23 ;  /* 0x000000ffff1a7224 */ /* 0x001fe400078e0017 */
[----:B------:R-:W-:Y:S01]  /*7dd0*/  IMAD.MOV.U32 R23, RZ, RZ, R22 ;  /* 0x000000ffff177224 */ /* 0x000fe200078e0016 */
[----:B------:R-:W4:Y:S01]  /*7de0*/  LDL R14, [R1+0x44] ;  /* 0x00004400010e7983 */ /* 0x000f220000100800 */
[----:B------:R-:W-:-:S03]  /*7df0*/  IMAD.MOV.U32 R22, RZ, RZ, R15 ;  /* 0x000000ffff167224 */ /* 0x000fc600078e000f */
[----:B------:R-:W5:Y:S04]  /*7e00*/  LDL R15, [R1+0x40] ;  /* 0x00004000010f7983 */ /* 0x000f680000100800 */
[----:B------:R-:W3:Y:S01]  /*7e10*/  LDL.LU R9, [R1+0x38] ;  /* 0x0000380001097983 */ /* 0x000ee20000300800 */
[----:B------:R-:W-:Y:S01]  /*7e20*/  ISETP.GT.U32.AND P6, PT, R27, R13, PT ;  /* 0x0000000d1b00720c */ /* 0x000fe20003fc4070 */
[----:B------:R-:W-:-:S04]  /*7e30*/  IMAD.HI.U32 R5, R0, R12, RZ ;  /* 0x0000000c00057227 */ /* 0x000fc800078e00ff */
[----:B------:R-:W-:Y:S01]  /*7e40*/  IMAD.MOV R5, RZ, RZ, -R5 ;  /* 0x000000ffff057224 */ /* 0x000fe200078e0a05 */
[----:B------:R-:W-:-:S03]  /*7e50*/  ISETP.GT.U32.AND P5, PT, R27, R4, PT ;  /* 0x000000041b00720c */ /* 0x000fc60003fa4070 */
[----:B------:R-:W-:-:S04]  /*7e60*/  IMAD R12, R27, R5, R12 ;  /* 0x000000051b0c7224 */ /* 0x000fc800078e020c */
[----:B------:R-:W-:Y:S01]  /*7e70*/  @!P6 IMAD.IADD R13, R13, 0x1, -R27 ;  /* 0x000000010d0de824 */ /* 0x000fe200078e0a1b */
[----:B------:R-:W-:-:S05]  /*7e80*/  ISETP.GT.U32.AND P6, PT, R27, R12, PT ;  /* 0x0000000c1b00720c */ /* 0x000fca0003fc4070 */
[----:B------:R-:W-:Y:S01]  /*7e90*/  @!P5 IMAD.IADD R4, R4, 0x1, -R27 ;  /* 0x000000010404d824 */ /* 0x000fe200078e0a1b */
[----:B------:R-:W-:Y:S02]  /*7ea0*/  ISETP.GT.U32.AND P5, PT, R27, R13, PT ;  /* 0x0000000d1b00720c */ /* 0x000fe40003fa4070 */
[----:B--2---:R-:W-:-:S05]  /*7eb0*/  ISETP.GE.AND P2, PT, R8, RZ, PT ;  /* 0x000000ff0800720c */ /* 0x004fca0003f46270 */
[----:B------:R-:W-:Y:S01]  /*7ec0*/  @!P6 IMAD.IADD R12, R12, 0x1, -R27 ;  /* 0x000000010c0ce824 */ /* 0x000fe200078e0a1b */
[----:B------:R-:W-:Y:S02]  /*7ed0*/  ISETP.GT.U32.AND P6, PT, R27, R4, PT ;  /* 0x000000041b00720c */ /* 0x000fe40003fc4070 */
[----:B------:R-:W-:-:S03]  /*7ee0*/  IABS R5, R11 ;  /* 0x0000000b00057213 */ /* 0x000fc60000000000 */
[----:B------:R-:W-:Y:S02]  /*7ef0*/  @!P5 IMAD.IADD R13, R13, 0x1, -R27 ;  /* 0x000000010d0dd824 */ /* 0x000fe400078e0a1b */
[----:B------:R-:W-:-:S04]  /*7f00*/  IMAD.HI.U32 R6, R0, R5, RZ ;  /* 0x0000000500067227 */ /* 0x000fc800078e00ff */
[----:B-1----:R-:W-:Y:S02]  /*7f10*/  IMAD.MOV.U32 R7, RZ, RZ, R13 ;  /* 0x000000ffff077224 */ /* 0x002fe400078e000d */
[----:B------:R-:W-:Y:S02]  /*7f20*/  @!P6 IMAD.IADD R4, R4, 0x1, -R27 ;  /* 0x000000010404e824 */ /* 0x000fe400078e0a1b */
[----:B------:R-:W-:Y:S02]  /*7f30*/  IMAD.MOV R6, RZ, RZ, -R6 ;  /* 0x000000ffff067224 */ /* 0x000fe400078e0a06 */
[----:B------:R-:W-:Y:S02]  /*7f40*/  @!P2 IMAD.MOV R10, RZ, RZ, -R10 ;  /* 0x000000ffff0aa224 */ /* 0x000fe400078e0a0a */
[----:B------:R-:W-:Y:S02]  /*7f50*/  @!P1 IMAD.MOV R7, RZ, RZ, -R7 ;  /* 0x000000ffff079224 */ /* 0x000fe400078e0a07 */
[----:B------:R-:W-:Y:S01]  /*7f60*/  @!P0 IMAD.MOV R4, RZ, RZ, -R4 ;  /* 0x000000ffff048224 */ /* 0x000fe200078e0a04 */
[----:B------:R0:W-:Y:S01]  /*7f70*/  STL [R1+0x8fc], R10 ;  /* 0x0008fc0a01007387 */ /* 0x0001e20000100800 */
[----:B------:R-:W-:-:S02]  /*7f80*/  IMAD R5, R27, R6, R5 ;  /* 0x000000061b057224 */ /* 0x000fc400078e0205 */
[----:B------:R-:W-:Y:S01]  /*7f90*/  IMAD.MOV.U32 R13, RZ, RZ, R28 ;  /* 0x000000ffff0d7224 */ /* 0x000fe200078e001c */
[----:B------:R1:W-:Y:S02]  /*7fa0*/  STL [R1+0x8f8], R7 ;  /* 0x0008f80701007387 */ /* 0x0003e40000100800 */
[----:B------:R-:W-:Y:S02]  /*7fb0*/  ISETP.GT.U32.AND P5, PT, R27, R5, PT ;  /* 0x000000051b00720c */ /* 0x000fe40003fa4070 */
[----:B------:R2:W-:Y:S04]  /*7fc0*/  STL [R1+0x8ec], R4 ;  /* 0x0008ec0401007387 */ /* 0x0005e80000100800 */
[----:B------:R-:W4:Y:S01]  /*7fd0*/  LDL R28, [R1+0x4c] ;  /* 0x00004c00011c7983 */ /* 0x000f220000100800 */
[----:B------:R-:W-:-:S02]  /*7fe0*/  ISETP.GE.AND P2, PT, R11, RZ, PT ;  /* 0x000000ff0b00720c */ /* 0x000fc40003f46270 */
[----:B------:R-:W-:Y:S01]  /*7ff0*/  ISETP.GE.AND P1, PT, R17, RZ, PT ;  /* 0x000000ff1100720c */ /* 0x000fe20003f26270 */
[----:B------:R-:W4:Y:S03]  /*8000*/  LDL R11, [R1+0x50] ;  /* 0x00005000010b7983 */ /* 0x000f260000100800 */
[----:B------:R-:W-:Y:S01]  /*8010*/  @!P5 IMAD.IADD R5, R5, 0x1, -R27 ;  /* 0x000000010505d824 */ /* 0x000fe200078e0a1b */
[----:B------:R-:W-:Y:S01]  /*8020*/  IABS R8, R24 ;  /* 0x0000001800087213 */ /* 0x000fe20000000000 */
[----:B0-----:R-:W4:Y:S03]  /*8030*/  LDL R10, [R1+0x54] ;  /* 0x00005400010a7983 */ /* 0x001f260000100800 */
[----:B------:R-:W-:-:S13]  /*8040*/  ISETP.GT.U32.AND P5, PT, R27, R5, PT ;  /* 0x000000051b00720c */ /* 0x000fda0003fa4070 */
[----:B------:R-:W-:Y:S01]  /*8050*/  @!P5 IMAD.IADD R5, R5, 0x1, -R27 ;  /* 0x000000010505d824 */ /* 0x000fe200078e0a1b */
[----:B---3--:R-:W-:Y:S02]  /*8060*/  IABS R17, R9 ;  /* 0x0000000900117213 */ /* 0x008fe40000000000 */
[----:B------:R-:W-:Y:S02]  /*8070*/  ISETP.GE.AND P5, PT, R9, RZ, PT ;  /* 0x000000ff0900720c */ /* 0x000fe40003fa6270 */
[----:B------:R-:W3:Y:S01]  /*8080*/  LDL R9, [R1+0x58] ;  /* 0x0000580001097983 */ /* 0x000ee20000100800 */
[C---:B------:R-:W-:Y:S01]  /*8090*/  ISETP.GT.U32.AND P3, PT, R27.reuse, R12, PT ;  /* 0x0000000c1b00720c */ /* 0x040fe20003f64070 */
[----:B------:R-:W-:Y:S01]  /*80a0*/  IMAD.HI.U32 R6, R0, R8, RZ ;  /* 0x0000000800067227 */ /* 0x000fe200078e00ff */
[----:B------:R-:W-:-:S03]  /*80b0*/  ISETP.GT.U32.AND P6, PT, R27, R2, PT ;  /* 0x000000021b00720c */ /* 0x000fc60003fc4070 */
[----:B------:R-:W-:-:S04]  /*80c0*/  IMAD.MOV R6, RZ, RZ, -R6 ;  /* 0x000000ffff067224 */ /* 0x000fc800078e0a06 */
[----:B------:R-:W-:-:S04]  /*80d0*/  IMAD R6, R27, R6, R8 ;  /* 0x000000061b067224 */ /* 0x000fc800078e0208 */
[--C-:B------:R-:W-:Y:S01]  /*80e0*/  @!P3 IMAD.IADD R12, R12, 0x1, -R27.reuse ;  /* 0x000000010c0cb824 */ /* 0x100fe200078e0a1b */
[----:B------:R-:W-:Y:S01]  /*80f0*/  ISETP.GT.U32.AND P3, PT, R27, R6, PT ;  /* 0x000000061b00720c */ /* 0x000fe20003f64070 */
[----:B------:R-:W-:Y:S02]  /*8100*/  @!P6 IMAD.IADD R2, R2, 0x1, -R27 ;  /* 0x000000010202e824 */ /* 0x000fe400078e0a1b */
[----:B-1----:R-:W-:-:S03]  /*8110*/  IMAD.HI.U32 R7, R0, R17, RZ ;  /* 0x0000001100077227 */ /* 0x002fc600078e00ff */
[C---:B------:R-:W-:Y:S01]  /*8120*/  ISETP.GT.U32.AND P6, PT, R27.reuse, R2, PT ;  /* 0x000000021b00720c */ /* 0x040fe20003fc4070 */
[----:B------:R-:W-:Y:S01]  /*8130*/  IMAD.MOV R7, RZ, RZ, -R7 ;  /* 0x000000ffff077224 */ /* 0x000fe200078e0a07 */
[----:B------:R-:W-:Y:S01]  /*8140*/  ISETP.GE.AND P0, PT, R24, RZ, PT ;  /* 0x000000ff1800720c */ /* 0x000fe20003f06270 */
[----:B------:R-:W-:Y:S02]  /*8150*/  IMAD.MOV.U32 R24, RZ, RZ, R23 ;  /* 0x000000ffff187224 */ /* 0x000fe400078e0017 */
[----:B------:R-:W-:Y:S01]  /*8160*/  IMAD.MOV.U32 R23, RZ, RZ, R16 ;  /* 0x000000ffff177224 */ /* 0x000fe200078e0010 */
[----:B------:R-:W-:Y:S01]  /*8170*/  IABS R16, R25 ;  /* 0x0000001900107213 */ /* 0x000fe20000000000 */
[----:B------:R-:W-:Y:S01]  /*8180*/  @!P3 IMAD.IADD R6, R6, 0x1, -R27 ;  /* 0x000000010606b824 */ /* 0x000fe200078e0a1b */
[----:B-----5:R-:W-:Y:S01]  /*8190*/  IABS R15, R15 ;  /* 0x0000000f000f7213 */ /* 0x020fe20000000000 */
[C---:B------:R-:W-:Y:S02]  /*81a0*/  IMAD R17, R27.reuse, R7, R17 ;  /* 0x000000071b117224 */ /* 0x040fe400078e0211 */
[----:B--2---:R-:W-:Y:S01]  /*81b0*/  IMAD.HI.U32 R4, R0, R16, RZ ;  /* 0x0000001000047227 */ /* 0x004fe200078e00ff */
[----:B------:R-:W-:-:S03]  /*81c0*/  ISETP.GT.U32.AND P3, PT, R27, R6, PT ;  /* 0x000000061b00720c */ /* 0x000fc60003f64070 */
[----:B------:R-:W-:Y:S01]  /*81d0*/  @!P6 IMAD.IADD R2, R2, 0x1, -R27 ;  /* 0x000000010202e824 */ /* 0x000fe200078e0a1b */
[----:B------:R-:W-:Y:S01]  /*81e0*/  ISETP.GT.U32.AND P6, PT, R27, R17, PT ;  /* 0x000000111b00720c */ /* 0x000fe20003fc4070 */
[----:B------:R-:W-:-:S04]  /*81f0*/  IMAD.HI.U32 R7, R0, R15, RZ ;  /* 0x0000000f00077227 */ /* 0x000fc800078e00ff */
[----:B------:R-:W-:Y:S02]  /*8200*/  IMAD.MOV R8, RZ, RZ, -R4 ;  /* 0x000000ffff087224 */ /* 0x000fe400078e0a04 */
[----:B------:R-:W-:Y:S02]  /*8210*/  IMAD.MOV R7, RZ, RZ, -R7 ;  /* 0x000000ffff077224 */ /* 0x000fe400078e0a07 */
[C---:B------:R-:W-:Y:S02]  /*8220*/  IMAD R16, R27.reuse, R8, R16 ;  /* 0x000000081b107224 */ /* 0x040fe400078e0210 */
[C---:B------:R-:W-:Y:S02]  /*8230*/  IMAD R15, R27.reuse, R7, R15 ;  /* 0x000000071b0f7224 */ /* 0x040fe400078e020f */
[--C-:B------:R-:W-:Y:S01]  /*8240*/  @!P3 IMAD.IADD R6, R6, 0x1, -R27.reuse ;  /* 0x000000010606b824 */ /* 0x100fe200078e0a1b */
[----:B------:R-:W-:Y:S01]  /*8250*/  ISETP.GT.U32.AND P3, PT, R27, R16, PT ;  /* 0x000000101b00720c */ /* 0x000fe20003f64070 */
[----:B------:R-:W-:Y:S01]  /*8260*/  @!P6 IMAD.IADD R17, R17, 0x1, -R27 ;  /* 0x000000011111e824 */ /* 0x000fe200078e0a1b */
[----:B------:R-:W-:Y:S01]  /*8270*/  ISETP.GT.U32.AND P6, PT, R27, R15, PT ;  /* 0x0000000f1b00720c */ /* 0x000fe20003fc4070 */
[----:B------:R-:W-:Y:S01]  /*8280*/  IMAD.MOV.U32 R8, RZ, RZ, R13 ;  /* 0x000000ffff087224 */ /* 0x000fe200078e000d */
[----:B----4-:R-:W-:-:S02]  /*8290*/  IABS R13, R28 ;  /* 0x0000001c000d7213 */ /* 0x010fc40000000000 */
[----:B------:R-:W2:Y:S07]  /*82a0*/  LDL R28, [R1+0x5c] ;  /* 0x00005c00011c7983 */ /* 0x000eae0000100800 */
[--C-:B------:R-:W-:Y:S02]  /*82b0*/  @!P3 IMAD.IADD R16, R16, 0x1, -R27.reuse ;  /* 0x000000011010b824 */ /* 0x100fe400078e0a1b */
[----:B------:R-:W-:Y:S01]  /*82c0*/  @!P6 IMAD.IADD R15, R15, 0x1, -R27 ;  /* 0x000000010f0fe824 */ /* 0x000fe200078e0a1b */
[----:B------:R-:W-:-:S02]  /*82d0*/  IABS R14, R14 ;  /* 0x0000000e000e7213 */ /* 0x000fc40000000000 */
[----:B------:R-:W-:Y:S04]  /*82e0*/  STL [R1+0x4430], R16 ;  /* 0x0044301001007387 */ /* 0x000fe80000100800 */
[----:B------:R0:W-:Y:S01]  /*82f0*/  STL [R1+0x442c], R15 ;  /* 0x00442c0f01007387 */ /* 0x0001e20000100800 */
[----:B------:R-:W-:-:S03]  /*8300*/  IMAD.HI.U32 R4, R0, R14, RZ ;  /* 0x0000000e00047227 */ /* 0x000fc600078e00ff */
[----:B0-----:R-:W4:Y:S01]  /*8310*/  LDL.LU R15, [R1+0x200] ;  /* 0x00020000010f7983 */ /* 0x001f220000300800 */
[----:B------:R-:W-:-:S04]  /*8320*/  IMAD.MOV R4, RZ, RZ, -R4 ;  /* 0x000000ffff047224 */ /* 0x000fc800078e0a04 */
[----:B------:R-:W-:Y:S02]  /*8330*/  IMAD R14, R27, R4, R14 ;  /* 0x000000041b0e7224 */ /* 0x000fe400078e020e */
[----:B------:R-:W-:Y:S01]  /*8340*/  IMAD.HI.U32 R4, R0, R13, RZ ;  /* 0x0000000d00047227 */ /* 0x000fe200078e00ff */
[----:B------:R-:W-:-:S03]  /*8350*/  IABS R11, R11 ;  /* 0x0000000b000b7213 */ /* 0x000fc60000000000 */
[----:B------:R-:W-:Y:S02]  /*8360*/  IMAD.MOV R4, RZ, RZ, -R4 ;  /* 0x000000ffff047224 */ /* 0x000fe400078e0a04 */
[----:B------:R-:W-:Y:S02]  /*8370*/  IMAD.MOV.U32 R16, RZ, RZ, R8 ;  /* 0x000000ffff107224 */ /* 0x000fe400078e0008 */
[----:B------:R-:W-:Y:S02]  /*8380*/  IMAD R13, R27, R4, R13 ;  /* 0x000000041b0d7224 */ /* 0x000fe400078e020d */
[----:B------:R-:W-:-:S04]  /*8390*/  IMAD.HI.U32 R4, R0, R11, RZ ;  /* 0x0000000b00047227 */ /* 0x000fc800078e00ff */
[----:B------:R-:W-:-:S04]  /*83a0*/  IMAD.MOV R4, RZ, RZ, -R4 ;  /* 0x000000ffff047224 */ /* 0x000fc800078e0a04 */
[----:B------:R-:W-:Y:S02]  /*83b0*/  IMAD R4, R27, R4, R11 ;  /* 0x000000041b047224 */ /* 0x000fe400078e020b */
[----:B------:R-:W5:Y:S01]  /*83c0*/  LDL.LU R11, [R1+0x60] ;  /* 0x00006000010b7983 */ /* 0x000f620000300800 */
[----:B---3--:R-:W-:-:S05]  /*83d0*/  IABS R9, R9 ;  /* 0x0000000900097213 */ /* 0x008fca0000000000 */
[----:B------:R-:W-:-:S04]  /*83e0*/  IMAD.HI.U32 R8, R0, R9, RZ ;  /* 0x0000000900087227 */ /* 0x000fc800078e00ff */
[----:B------:R-:W-:-:S04]  /*83f0*/  IMAD.MOV R8, RZ, RZ, -R8 ;  /* 0x000000ffff087224 */ /* 0x000fc800078e0a08 */
[C---:B------:R-:W-:Y:S02]  /*8400*/  IMAD R8, R27.reuse, R8, R9 ;  /* 0x000000081b087224 */ /* 0x040fe400078e0209 */
[----:B------:R-:W3:Y:S01]  /*8410*/  LDL R9, [R1+0x64] ;  /* 0x0000640001097983 */ /* 0x000ee20000100800 */
[----:B------:R-:W-:Y:S01]  /*8420*/  IABS R10, R10 ;  /* 0x0000000a000a7213 */ /* 0x000fe20000000000 */
[----:B------:R-:W-:Y:S01]  /*8430*/  @!P4 IMAD.MOV R12, RZ, RZ, -R12 ;  /* 0x000000ffff0cc224 */ /* 0x000fe200078e0a0c */
[----:B------:R-:W-:Y:S02]  /*8440*/  ISETP.GT.U32.AND P4, PT, R27, R17, PT ;  /* 0x000000111b00720c */ /* 0x000fe40003f84070 */
[----:B--2---:R-:W-:Y:S01]  /*8450*/  IABS R7, R28 ;  /* 0x0000001c00077213 */ /* 0x004fe20000000000 */
[----:B------:R-:W-:Y:S02]  /*8460*/  IMAD.MOV.U32 R28, RZ, RZ, R18 ;  /* 0x000000ffff1c7224 */ /* 0x000fe400078e0012 */
[----:B------:R-:W-:-:S04]  /*8470*/  IMAD.HI.U32 R18, R0, R10, RZ ;  /* 0x0000000a00127227 */ /* 0x000fc800078e00ff */
[----:B------:R-:W-:-:S04]  /*8480*/  IMAD.MOV R18, RZ, RZ, -R18 ;  /* 0x000000ffff127224 */ /* 0x000fc800078e0a12 */
[----:B------:R-:W-:Y:S02]  /*8490*/  IMAD R10, R27, R18, R10 ;  /* 0x000000121b0a7224 */ /* 0x000fe400078e020a */
[----:B------:R-:W-:Y:S02]  /*84a0*/  IMAD.MOV.U32 R18, RZ, RZ, R16 ;  /* 0x000000ffff127224 */ /* 0x000fe400078e0010 */
[----:B------:R-:W-:Y:S02]  /*84b0*/  IMAD.MOV.U32 R16, RZ, RZ, R5 ;  /* 0x000000ffff107224 */ /* 0x000fe400078e0005 */
[----:B------:R-:W2:Y:S04]  /*84c0*/  LDL.LU R5, [R1+0x6c] ;  /* 0x00006c0001057983 */ /* 0x000ea80000300800 */
[----:B------:R4:W-:Y:S01]  /*84d0*/  STL [R1+0x8d4], R12 ;  /* 0x0008d40c01007387 */ /* 0x0009e20000100800 */
[----:B------:R-:W-:-:S02]  /*84e0*/  @!P2 IMAD.MOV R16, RZ, RZ, -R16 ;  /* 0x000000ffff10a224 */ /* 0x000fc400078e0a10 */
[----:B----4-:R-:W-:Y:S02]  /*84f0*/  IMAD.MOV.U32 R12, RZ, RZ, R15 ;  /* 0x000000ffff0c7224 */ /* 0x010fe400078e000f */
[----:B------:R-:W-:Y:S02]  /*8500*/  IMAD.MOV.U32 R15, RZ, RZ, R2 ;  /* 0x000000ffff0f7224 */ /* 0x000fe400078e0002 */
[----:B------:R-:W-:Y:S02]  /*8510*/  IMAD.MOV.U32 R2, RZ, RZ, R6 ;  /* 0x000000ffff027224 */ /* 0x000fe400078e0006 */
[----:B------:R-:W-:Y:S01]  /*8520*/  @!P1 IMAD.MOV R15, RZ, RZ, -R15 ;  /* 0x000000ffff0f9224 */ /* 0x000fe200078e0a0f */
[----:B------:R-:W4:Y:S04]  /*8530*/  LDL.LU R6, [R1+0x1e4] ;  /* 0x0001e40001067983 */ /* 0x000f280000300800 */
[----:B------:R0:W-:Y:S04]  /*8540*/  STL [R1+0x8d0], R16 ;  /* 0x0008d01001007387 */ /* 0x0001e80000100800 */
[----:B0-----:R-:W4:Y:S04]  /*8550*/  LDL.LU R16, [R1+0x4430] ;  /* 0x0044300001107983 */ /* 0x001f280000300800 */
[----:B------:R0:W-:Y:S04]  /*8560*/  STL [R1+0x8cc], R15 ;  /* 0x0008cc0f01007387 */ /* 0x0001e80000100800 */
[----:B0-----:R-:W4:Y:S01]  /*8570*/  LDL.LU R15, [R1+0x442c] ;  /* 0x00442c00010f7983 */ /* 0x001f220000300800 */
[----:B------:R-:W-:-:S02]  /*8580*/  @!P0 IMAD.MOV R2, RZ, RZ, -R2 ;  /* 0x000000ffff028224 */ /* 0x000fc400078e0a02 */
[----:B------:R-:W-:-:S03]  /*8590*/  @!P4 IMAD.IADD R17, R17, 0x1, -R27 ;  /* 0x000000011111c824 */ /* 0x000fc600078e0a1b */
[----:B------:R3:W-:Y:S04]  /*85a0*/  STL [R1+0x8c8], R2 ;  /* 0x0008c80201007387 */ /* 0x0007e80000100800 */
[----:B-----5:R-:W-:Y:S01]  /*85b0*/  STL [R1+0x4414], R11 ;  /* 0x0044140b01007387 */ /* 0x020fe20000100800 */
[----:B---3--:R-:W-:-:S03]  /*85c0*/  IABS R2, R9 ;  /* 0x0000000900027213 */ /* 0x008fc60000000000 */
[----:B------:R-:W3:Y:S04]  /*85d0*/  LDL.LU R9, [R1+0x40] ;  /* 0x0000400001097983 */ /* 0x000ee80000300800 */
[----:B------:R-:W-:Y:S04]  /*85e0*/  STL [R1+0x4424], R29 ;  /* 0x0044241d01007387 */ /* 0x000fe80000100800 */
[----:B------:R0:W-:Y:S04]  /*85f0*/  STL [R1+0x4428], R3 ;  /* 0x0044280301007387 */ /* 0x0001e80000100800 */
[----:B0-----:R-:W5:Y:S04]  /*8600*/  LDL.LU R3, [R1+0x44] ;  /* 0x0000440001037983 */ /* 0x001f680000300800 */
[----:B------:R-:W5:Y:S04]  /*8610*/  LDL.LU R29, [R1+0x4c] ;  /* 0x00004c00011d7983 */ /* 0x000f680000300800 */
[----:B------:R0:W-:Y:S04]  /*8620*/  STL [R1+0x4420], R17 ;  /* 0x0044201101007387 */ /* 0x0001e80000100800 */
[----:B0-----:R-:W5:Y:S01]  /*8630*/  LDL.LU R17, [R1+0x50] ;  /* 0x0000500001117983 */ /* 0x001f620000300800 */
[----:B------:R-:W-:-:S13]  /*8640*/  ISETP.GT.U32.AND P3, PT, R27, R14, PT ;  /* 0x0000000e1b00720c */ /* 0x000fda0003f64070 */
[----:B------:R-:W-:Y:S01]  /*8650*/  @!P3 IMAD.IADD R14, R14, 0x1, -R27 ;  /* 0x000000010e0eb824 */ /* 0x000fe200078e0a1b */
[----:B------:R-:W-:-:S04]  /*8660*/  ISETP.GE.AND P3, PT, R25, RZ, PT ;  /* 0x000000ff1900720c */ /* 0x000fc80003f66270 */
[C---:B------:R-:W-:Y:S01]  /*8670*/  ISETP.GT.U32.AND P0, PT, R27.reuse, R14, PT ;  /* 0x0000000e1b00720c */ /* 0x040fe20003f04070 */
[----:B------:R-:W-:Y:S02]  /*8680*/  IMAD.MOV.U32 R25, RZ, RZ, R19 ;  /* 0x000000ffff197224 */ /* 0x000fe400078e0013 */
[----:B------:R-:W-:Y:S01]  /*8690*/  IMAD.HI.U32 R19, R0, R7, RZ ;  /* 0x0000000700137227 */ /* 0x000fe200078e00ff */
[----:B------:R-:W-:-:S03]  /*86a0*/  ISETP.GT.U32.AND P4, PT, R27, R4, PT ;  /* 0x000000041b00720c */ /* 0x000fc60003f84070 */
[----:B------:R-:W-:-:S04]  /*86b0*/  IMAD.MOV R19, RZ, RZ, -R19 ;  /* 0x000000ffff137224 */ /* 0x000fc800078e0a13 */
[C---:B------:R-:W-:Y:S02]  /*86c0*/  IMAD R7, R27.reuse, R19, R7 ;  /* 0x000000131b077224 */ /* 0x040fe400078e0207 */
[----:B------:R-:W-:Y:S02]  /*86d0*/  @!P0 IMAD.IADD R14, R14, 0x1, -R27 ;  /* 0x000000010e0e8824 */ /* 0x000fe400078e0a1b */
[----:B--2---:R-:W-:Y:S01]  /*86e0*/  IMAD.MOV.U32 R19, RZ, RZ, R5 ;  /* 0x000000ffff137224 */ /* 0x004fe200078e0005 */
[----:B------:R-:W-:Y:S02]  /*86f0*/  IABS R5, R11 ;  /* 0x0000000b00057213 */ /* 0x000fe40000000000 */
[C---:B----4-:R-:W-:Y:S02]  /*8700*/  ISETP.GT.U32.AND P2, PT, R27.reuse, R16, PT ;  /* 0x000000101b00720c */ /* 0x050fe40003f44070 */
[----:B------:R-:W-:-:S11]  /*8710*/  ISETP.GT.U32.AND P1, PT, R27, R15, PT ;  /* 0x0000000f1b00720c */ /* 0x000fd60003f24070 */
[----:B------:R-:W-:Y:S01]  /*8720*/  @!P2 IMAD.IADD R16, R16, 0x1, -R27 ;  /* 0x000000011010a824 */ /* 0x000fe200078e0a1b */
[----:B------:R-:W-:Y:S01]  /*8730*/  ISETP.GT.U32.AND P2, PT, R27, R10, PT ;  /* 0x0000000a1b00720c */ /* 0x000fe20003f44070 */
[----:B------:R-:W-:Y:S02]  /*8740*/  IMAD.MOV.U32 R11, RZ, RZ, R19 ;  /* 0x000000ffff0b7224 */ /* 0x000fe400078e0013 */
[----:B------:R-:W-:Y:S01]  /*8750*/  @!P1 IMAD.IADD R15, R15, 0x1, -R27 ;  /* 0x000000010f0f9824 */ /* 0x000fe200078e0a1b */
[----:B------:R-:W-:Y:S01]  /*8760*/  ISETP.GT.U32.AND P1, PT, R27, R8, PT ;  /* 0x000000081b00720c */ /* 0x000fe20003f24070 */
[----:B------:R0:W-:Y:S01]  /*8770*/  STL [R1+0x441c], R14 ;  /* 0x00441c0e01007387 */ /* 0x0001e20000100800 */
[----:B------:R-:W-:Y:S02]  /*8780*/  IMAD.MOV.U32 R19, RZ, RZ, R6 ;  /* 0x000000ffff137224 */ /* 0x000fe400078e0006 */
[----:B------:R-:W-:-:S04]  /*8790*/  IMAD.HI.U32 R6, R0, R5, RZ ;  /* 0x0000000500067227 */ /* 0x000fc800078e00ff */
[--C-:B------:R-:W-:Y:S01]  /*87a0*/  @!P4 IMAD.IADD R4, R4, 0x1, -R27.reuse ;  /* 0x000000010404c824 */ /* 0x100fe200078e0a1b */
[----:B0-----:R-:W2:Y:S01]  /*87b0*/  LDL.LU R14, [R1+0x68] ;  /* 0x00006800010e7983 */ /* 0x001ea20000300800 */
[----:B------:R-:W-:-:S03]  /*87c0*/  @!P2 IMAD.IADD R10, R10, 0x1, -R27 ;  /* 0x000000010a0aa824 */ /* 0x000fc600078e0a1b */
[----:B------:R0:W-:Y:S01]  /*87d0*/  STL [R1+0x4418], R0 ;  /* 0x0044180001007387 */ /* 0x0001e20000100800 */
[----:B------:R-:W-:Y:S01]  /*87e0*/  @!P1 IMAD.IADD R8, R8, 0x1, -R27 ;  /* 0x0000000108089824 */ /* 0x000fe200078e0a1b */
[----:B---3--:R-:W-:Y:S01]  /*87f0*/  ISETP.GE.AND P0, PT, R9, RZ, PT ;  /* 0x000000ff0900720c */ /* 0x008fe20003f06270 */
[----:B------:R-:W-:Y:S02]  /*8800*/  IMAD.HI.U32 R9, R0, R2, RZ ;  /* 0x0000000200097227 */ /* 0x000fe400078e00ff */
[----:B0-----:R-:W3:Y:S01]  /*8810*/  LDL.LU R0, [R1+0x1c4] ;  /* 0x0001c40001007983 */ /* 0x001ee20000300800 */
[----:B-----5:R-:W-:-:S03]  /*8820*/  ISETP.GE.AND P4, PT, R3, RZ, PT ;  /* 0x000000ff0300720c */ /* 0x020fc60003f86270 */
[----:B------:R-:W4:Y:S01]  /*8830*/  LDL.LU R3, [R1+0x4428] ;  /* 0x0044280001037983 */ /* 0x000f220000300800 */
[----:B------:R-:W-:-:S03]  /*8840*/  ISETP.GE.AND P2, PT, R29, RZ, PT ;  /* 0x000000ff1d00720c */ /* 0x000fc60003f46270 */
[----:B------:R-:W5:Y:S01]  /*8850*/  LDL.LU R29, [R1+0x4424] ;  /* 0x00442400011d7983 */ /* 0x000f620000300800 */
[----:B------:R-:W-:-:S03]  /*8860*/  ISETP.GE.AND P1, PT, R17, RZ, PT ;  /* 0x000000ff1100720c */ /* 0x000fc60003f26270 */
[----:B------:R-:W3:Y:S01]  /*8870*/  LDL.LU R17, [R1+0x4420] ;  /* 0x0044200001117983 */ /* 0x000ee20000300800 */
[----:B------:R-:W-:Y:S02]  /*8880*/  IMAD.MOV R9, RZ, RZ, -R9 ;  /* 0x000000ffff097224 */ /* 0x000fe400078e0a09 */
[----:B------:R-:W-:Y:S02]  /*8890*/  IMAD.MOV R6, RZ, RZ, -R6 ;  /* 0x000000ffff067224 */ /* 0x000fe400078e0a06 */
[C---:B------:R-:W-:Y:S02]  /*88a0*/  IMAD R2, R27.reuse, R9, R2 ;  /* 0x000000091b027224 */ /* 0x040fe400078e0202 */
[----:B------:R-:W-:Y:S02]  /*88b0*/  IMAD R5, R27, R6, R5 ;  /* 0x000000061b057224 */ /* 0x000fe400078e0205 */
[----:B------:R-:W-:Y:S01]  /*88c0*/  @!P0 IMAD.MOV R15, RZ, RZ, -R15 ;  /* 0x000000ffff0f8224 */ /* 0x000fe200078e0a0f */
[----:B--2---:R-:W-:Y:S01]  /*88d0*/  IABS R6, R14 ;  /* 0x0000000e00067213 */ /* 0x004fe20000000000 */
[----:B---3--:R-:W-:-:S02]  /*88e0*/  IMAD.MOV.U32 R9, RZ, RZ, R17 ;  /* 0x000000ffff097224 */ /* 0x008fc400078e0011 */
[----:B------:R-:W-:Y:S02]  /*88f0*/  IMAD.MOV.U32 R17, RZ, RZ, R16 ;  /* 0x000000ffff117224 */ /* 0x000fe400078e0010 */
[----:B------:R-:W-:Y:S02]  /*8900*/  IMAD.MOV.U32 R16, RZ, RZ, R14 ;  /* 0x000000ffff107224 */ /* 0x000fe400078e000e */
[----:B------:R-:W2:Y:S01]  /*8910*/  LDL.LU R14, [R1+0x441c] ;  /* 0x00441c00010e7983 */ /* 0x000ea20000300800 */
[----:B------:R-:W-:Y:S02]  /*8920*/  @!P5 IMAD.MOV R9, RZ, RZ, -R9 ;  /* 0x000000ffff09d224 */ /* 0x000fe400078e0a09 */
[----:B------:R-:W-:-:S03]  /*8930*/  @!P3 IMAD.MOV R17, RZ, RZ, -R17 ;  /* 0x000000ffff11b224 */ /* 0x000fc600078e0a11 */
[----:B------:R0:W-:Y:S04]  /*8940*/  STL [R1+0x8c0], R9 ;  /* 0x0008c00901007387 */ /* 0x0001e80000100800 */
[----:B0-----:R-:W3:Y:S04]  /*8950*/  LDL.LU R9, [R1+0x54] ;  /* 0x0000540001097983 */ /* 0x001ee80000300800 */
[----:B------:R0:W-:Y:S04]  /*8960*/  STL [R1+0x8b8], R15 ;  /* 0x0008b80f01007387 */ /* 0x0001e80000100800 */
[----:B------:R1:W-:Y:S01]  /*8970*/  STL [R1+0x8bc], R17 ;  /* 0x0008bc1101007387 */ /* 0x0003e20000100800 */
[----:B0-----:R-:W-:-:S03]  /*8980*/  IMAD.MOV.U32 R15, RZ, RZ, R11 ;  /* 0x000000ffff0f7224 */ /* 0x001fc600078e000b */
[----:B------:R-:W4:Y:S01]  /*8990*/  LDL.LU R11, [R1+0x58] ;  /* 0x00005800010b7983 */ /* 0x000f220000300800 */
[----:B------:R-:W-:-:S13]  /*89a0*/  ISETP.GT.U32.AND P6, PT, R27, R13, PT ;  /* 0x0000000d1b00720c */ /* 0x000fda0003fc4070 */
[----:B------:R-:W-:-:S05]  /*89b0*/  @!P6 IMAD.IADD R13, R13, 0x1, -R27 ;  /* 0x000000010d0de824 */ /* 0x000fca00078e0a1b */
[C---:B------:R-:W-:Y:S01]  /*89c0*/  ISETP.GT.U32.AND P6, PT, R27.reuse, R13, PT ;  /* 0x0000000d1b00720c */ /* 0x040fe20003fc4070 */
[----:B-1----:R-:W-:Y:S01]  /*89d0*/  IMAD.MOV.U32 R17, RZ, RZ, R0 ;  /* 0x000000ffff117224 */ /* 0x002fe200078e0000 */
[----:B------:R-:W-:-:S11]  /*89e0*/  ISETP.GT.U32.AND P3, PT, R27, R10, PT ;  /* 0x0000000a1b00720c */ /* 0x000fd60003f64070 */
[----:B------:R-:W-:-:S04]  /*89f0*/  @!P6 IMAD.IADD R13, R13, 0x1, -R27 ;  /* 0x000000010d0de824 */ /* 0x000fc800078e0a1b */
[----:B------:R-:W-:Y:S02]  /*8a00*/  IMAD.MOV.U32 R0, RZ, RZ, R13 ;  /* 0x000000ffff007224 */ /* 0x000fe400078e000d */
[----:B------:R-:W5:Y:S02]  /*8a10*/  LDL.LU R13, [R1+0x5c] ;  /* 0x00005c00010d7983 */ /* 0x000f640000300800 */
[----:B------:R-:W-:Y:S02]  /*8a20*/  @!P2 IMAD.MOV R0, RZ, RZ, -R0 ;  /* 0x000000ffff00a224 */ /* 0x000fe400078e0a00 */
[----:B------:R-:W-:Y:S02]  /*8a30*/  @!P3 IMAD.IADD R10, R10, 0x1, -R27 ;  /* 0x000000010a0ab824 */ /* 0x000fe400078e0a1b */
[----:B--2---:R-:W-:-:S05]  /*8a40*/  @!P4 IMAD.MOV R14, RZ, RZ, -R14 ;  /* 0x000000ffff0ec224 */ /* 0x004fca00078e0a0e */
[----:B------:R0:W-:Y:S04]  /*8a50*/  STL [R1+0x8b4], R14 ;  /* 0x0008b40e01007387 */ /* 0x0001e80000100800 */
[----:B0-----:R-:W2:Y:S04]  /*8a60*/  LDL.LU R14, [R1+0x64] ;  /* 0x00006400010e7983 */ /* 0x001ea80000300800 */
[----:B------:R0:W-:Y:S04]  /*8a70*/  STL [R1+0x8b0], R0 ;  /* 0x0008b00001007387 */ /* 0x0001e80000100800 */
[----:B0-----:R-:W2:Y:S01]  /*8a80*/  LDL.LU R0, [R1+0x4418] ;  /* 0x0044180001007983 */ /* 0x001ea20000300800 */
[----:B----4-:R-:W-:-:S03]  /*8a90*/  ISETP.GE.AND P3, PT, R11, RZ, PT ;  /* 0x000000ff0b00720c */ /* 0x010fc60003f66270 */
[----:B------:R-:W4:Y:S01]  /*8aa0*/  LDL.LU R11, [R1+0x4414] ;  /* 0x00441400010b7983 */ /* 0x000f220000300800 */
[C---:B------:R-:W-:Y:S02]  /*8ab0*/  ISETP.GT.U32.AND P6, PT, R27.reuse, R7, PT ;  /* 0x000000071b00720c */ /* 0x040fe40003fc4070 */
[----:B------:R-:W-:Y:S02]  /*8ac0*/  ISETP.GT.U32.AND P0, PT, R27, R8, PT ;  /* 0x000000081b00720c */ /* 0x000fe40003f04070 */
[----:B---3--:R-:W-:-:S09]  /*8ad0*/  ISETP.GE.AND P2, PT, R9, RZ, PT ;  /* 0x000000ff0900720c */ /* 0x008fd20003f46270 */
[----:B------:R-:W-:Y:S01]  /*8ae0*/  @!P6 IMAD.IADD R7, R7, 0x1, -R27 ;  /* 0x000000010707e824 */ /* 0x000fe200078e0a1b */
[----:B------:R-:W-:-:S04]  /*8af0*/  ISETP.GT.U32.AND P6, PT, R27, R4, PT ;  /* 0x000000041b00720c */ /* 0x000fc80003fc4070 */
[----:B------:R-:W-:Y:S01]  /*8b00*/  ISETP.GT.U32.AND P5, PT, R27, R7, PT ;  /* 0x000000071b00720c */ /* 0x000fe20003fa4070 */
[----:B------:R-:W-:-:S08]  /*8b10*/  @!P0 IMAD.IADD R8, R8, 0x1, -R27 ;  /* 0x0000000108088824 */ /* 0x000fd000078e0a1b */
[----:B------:R-:W-:-:S04]  /*8b20*/  @!P6 IMAD.IADD R4, R4, 0x1, -R27 ;  /* 0x000000010404e824 */ /* 0x000fc800078e0a1b */
[----:B------:R-:W-:Y:S01]  /*8b30*/  @!P1 IMAD.MOV R4, RZ, RZ, -R4 ;  /* 0x000000ffff049224 */ /* 0x000fe200078e0a04 */
[----:B-----5:R-:W-:Y:S01]  /*8b40*/  ISETP.GE.AND P0, PT, R13, RZ, PT ;  /* 0x000000ff0d00720c */ /* 0x020fe20003f06270 */
[----:B------:R-:W-:Y:S02]  /*8b50*/  IMAD.MOV.U32 R13, RZ, RZ, R10 ;  /* 0x000000ffff0d7224 */ /* 0x000fe400078e000a */
[----:B------:R-:W-:Y:S02]  /*8b60*/  @!P5 IMAD.IADD R7, R7, 0x1, -R27 ;  /* 0x000000010707d824 */ /* 0x000fe400078e0a1b */
[----:B------:R-:W-:Y:S02]  /*8b70*/  @!P2 IMAD.MOV R13, RZ, RZ, -R13 ;  /* 0x000000ffff0da224 */ /* 0x000fe400078e0a0d */
[----:B------:R-:W-:Y:S02]  /*8b80*/  IMAD.MOV.U32 R10, RZ, RZ, R15 ;  /* 0x000000ffff0a7224 */ /* 0x000fe400078e000f */
[----:B--2---:R-:W-:-:S04]  /*8b90*/  IMAD.HI.U32 R9, R0, R6, RZ ;  /* 0x0000000600097227 */ /* 0x004fc800078e00ff */
[----:B------:R-:W-:Y:S01]  /*8ba0*/  IMAD.MOV R9, RZ, RZ, -R9 ;  /* 0x000000ffff097224 */ /* 0x000fe200078e0a09 */
[----:B----4-:R-:W-:-:S03]  /*8bb0*/  ISETP.GE.AND P5, PT, R11, RZ, PT ;  /* 0x000000ff0b00720c */ /* 0x010fc60003fa6270 */
[C---:B------:R-:W-:Y:S01]  /*8bc0*/  IMAD R6, R27.reuse, R9, R6 ;  /* 0x000000091b067224 */ /* 0x040fe200078e0206 */
[----:B------:R-:W-:Y:S01]  /*8bd0*/  IABS R11, R15 ;  /* 0x0000000f000b7213 */ /* 0x000fe20000000000 */
[----:B------:R-:W2:Y:S04]  /*8be0*/  LDL.LU R9, [R1+0xa4] ;  /* 0x0000a40001097983 */ /* 0x000ea80000300800 */
[----:B------:R-:W-:Y:S04]  /*8bf0*/  STL [R1+0x8a8], R4 ;  /* 0x0008a80401007387 */ /* 0x000fe80000100800 */
[----:B------:R-:W3:Y:S04]  /*8c00*/  LDL.LU R15, [R1+0x70] ;  /* 0x00007000010f7983 */ /* 0x000ee80000300800 */
[----:B------:R0:W-:Y:S04]  /*8c10*/  STL [R1+0x8a4], R13 ;  /* 0x0008a40d01007387 */ /* 0x0001e80000100800 */
[----:B0-----:R-:W4:Y:S01]  /*8c20*/  LDL.LU R13, [R1+0xa8] ;  /* 0x0000a800010d7983 */ /* 0x001f220000300800 */
[----:B------:R-:W-:-:S02]  /*8c30*/  ISETP.GT.U32.AND P4, PT, R27, R5, PT ;  /* 0x000000051b00720c */ /* 0x000fc40003f84070 */
[----:B------:R-:W-:-:S11]  /*8c40*/  ISETP.GT.U32.AND P6, PT, R27, R2, PT ;  /* 0x000000021b00720c */ /* 0x000fd60003fc4070 */
[--C-:B------:R-:W-:Y:S02]  /*8c50*/  @!P4 IMAD.IADD R5, R5, 0x1, -R27.reuse ;  /* 0x000000010505c824 */ /* 0x100fe400078e0a1b */
[----:B------:R-:W-:-:S03]  /*8c60*/  @!P6 IMAD.IADD R2, R2, 0x1, -R27 ;  /* 0x000000010202e824 */ /* 0x000fc600078e0a1b */
[C---:B------:R-:W-:Y:S01]  /*8c70*/  ISETP.GT.U32.AND P1, PT, R27.reuse, R5, PT ;  /* 0x000000051b00720c */ /* 0x040fe20003f24070 */
[----:B------:R-:W-:Y:S01]  /*8c80*/  @!P3 IMAD.MOV R8, RZ, RZ, -R8 ;  /* 0x000000ffff08b224 */ /* 0x000fe200078e0a08 */
[----:B------:R-:W-:Y:S02]  /*8c90*/  ISETP.GT.U32.AND P2, PT, R27, R2, PT ;  /* 0x000000021b00720c */ /* 0x000fe40003f44070 */
[----:B------:R-:W-:Y:S02]  /*8ca0*/  ISETP.GE.AND P3, PT, R16, RZ, PT ;  /* 0x000000ff1000720c */ /* 0x000fe40003f66270 */
[----:B------:R-:W5:Y:S01]  /*8cb0*/  LDL.LU R16, [R1+0xac] ;  /* 0x0000ac0001107983 */ /* 0x000f620000300800 */
[----:B------:R-:W-:Y:S01]  /*8cc0*/  IMAD.HI.U32 R4, R0, R11, RZ ;  /* 0x0000000b00047227 */ /* 0x000fe200078e00ff */
[----:B------:R-:W-:Y:S02]  /*8cd0*/  ISETP.GE.AND P4, PT, R14, RZ, PT ;  /* 0x000000ff0e00720c */ /* 0x000fe40003f86270 */
[----:B------:R-:W3:Y:S03]  /*8ce0*/  LDL.LU R14, [R1+0x74] ;  /* 0x00007400010e7983 */ /* 0x000ee60000300800 */
[----:B------:R-:W-:-:S02]  /*8cf0*/  @!P1 IMAD.IADD R5, R5, 0x1, -R27 ;  /* 0x0000000105059824 */ /* 0x000fc400078e0a1b */
[----:B------:R-:W-:Y:S02]  /*8d00*/  @!P0 IMAD.MOV R7, RZ, RZ, -R7 ;  /* 0x000000ffff078224 */ /* 0x000fe400078e0a07 */
[----:B------:R-:W-:Y:S02]  /*8d10*/  IMAD.MOV R4, RZ, RZ, -R4 ;  /* 0x000000ffff047224 */ /* 0x000fe400078e0a04 */
[----:B------:R-:W-:Y:S01]  /*8d20*/  @!P5 IMAD.MOV R5, RZ, RZ, -R5 ;  /* 0x000000ffff05d224 */ /* 0x000fe200078e0a05 */
[----:B------:R-:W-:Y:S01]  /*8d30*/  STL [R1+0x8a0], R8 ;  /* 0x0008a00801007387 */ /* 0x000fe20000100800 */
[C---:B------:R-:W-:Y:S02]  /*8d40*/  IMAD R11, R27.reuse, R4, R11 ;  /* 0x000000041b0b7224 */ /* 0x040fe400078e020b */
[----:B------:R-:W-:Y:S01]  /*8d50*/  @!P2 IMAD.IADD R2, R2, 0x1, -R27 ;  /* 0x000000010202a824 */ /* 0x000fe200078e0a1b */
[----:B------:R2:W-:Y:S04]  /*8d60*/  STL [R1+0x89c], R7 ;  /* 0x00089c0701007387 */ /* 0x0005e80000100800 */
[----:B------:R5:W-:Y:S01]  /*8d70*/  STL [R1+0x898], R5 ;  /* 0x0008980501007387 */ /* 0x000be20000100800 */
[----:B------:R-:W-:-:S02]  /*8d80*/  ISETP.GT.U32.AND P6, PT, R27, R6, PT ;  /* 0x000000061b00720c */ /* 0x000fc40003fc4070 */
[----:B----4-:R-:W-:Y:S02]  /*8d90*/  ISETP.GE.AND P2, PT, R13, RZ, PT ;  /* 0x000000ff0d00720c */ /* 0x010fe40003f46270 */
[----:B------:R-:W-:Y:S02]  /*8da0*/  IABS R4, R13 ;  /* 0x0000000d00047213 */ /* 0x000fe40000000000 */
[----:B------:R-:W4:Y:S07]  /*8db0*/  LDL R13, [R1+0x78] ;  /* 0x00007800010d7983 */ /* 0x000f2e0000100800 */
[----:B------:R-:W-:Y:S01]  /*8dc0*/  @!P6 IMAD.IADD R6, R6, 0x1, -R27 ;  /* 0x000000010606e824 */ /* 0x000fe200078e0a1b */
[----:B--2---:R-:W-:-:S04]  /*8dd0*/  IABS R7, R9 ;  /* 0x0000000900077213 */ /* 0x004fc80000000000 */
[----:B------:R-:W-:Y:S01]  /*8de0*/  ISETP.GT.U32.AND P6, PT, R27, R6, PT ;  /* 0x000000061b00720c */ /* 0x000fe20003fc4070 */
[----:B------:R-:W-:Y:S01]  /*8df0*/  IMAD.HI.U32 R8, R0, R7, RZ ;  /* 0x0000000700087227 */ /* 0x000fe200078e00ff */
[----:B------:R-:W-:-:S03]  /*8e00*/  ISETP.GE.AND P1, PT, R9, RZ, PT ;  /* 0x000000ff0900720c */ /* 0x000fc60003f26270 */
[----:B------:R-:W-:Y:S01]  /*8e10*/  IMAD.MOV.U32 R9, RZ, RZ, R2 ;  /* 0x000000ffff097224 */ /* 0x000fe200078e0002 */
[----:B------:R-:W-:Y:S01]  /*8e20*/  ISETP.GT.U32.AND P5, PT, R27, R11, PT ;  /* 0x0000000b1b00720c */ /* 0x000fe20003fa4070 */
[----:B------:R-:W-:-:S04]  /*8e30*/  IMAD.MOV R2, RZ, RZ, -R8 ;  /* 0x000000ffff027224 */ /* 0x000fc800078e0a08 */
[----:B------:R-:W-:Y:S02]  /*8e40*/  IMAD R2, R27, R2, R7 ;  /* 0x000000021b027224 */ /* 0x000fe400078e0207 */
[----:B------:R-:W-:-:S03]  /*8e50*/  @!P6 IMAD.IADD R6, R6, 0x1, -R27 ;  /* 0x000000010606e824 */ /* 0x000fc600078e0a1b */
[----:B------:R-:W-:Y:S01]  /*8e60*/  ISETP.GT.U32.AND P6, PT, R27, R2, PT ;  /* 0x000000021b00720c */ /* 0x000fe20003fc4070 */
[----:B------:R-:W-:Y:S01]  /*8e70*/  @!P4 IMAD.MOV R9, RZ, RZ, -R9 ;  /* 0x000000ffff09c224 */ /* 0x000fe200078e0a09 */
[----:B-----5:R-:W-:Y:S01]  /*8e80*/  IABS R5, R16 ;  /* 0x0000001000057213 */ /* 0x020fe20000000000 */
[----:B------:R-:W-:Y:S01]  /*8e90*/  @!P5 IMAD.IADD R11, R11, 0x1, -R27 ;  /* 0x000000010b0bd824 */ /* 0x000fe200078e0a1b */
[----:B------:R-:W-:Y:S01]  /*8ea0*/  ISETP.GE.AND P4, PT, R16, RZ, PT ;  /* 0x000000ff1000720c */ /* 0x000fe20003f86270 */
[----:B------:R-:W-:Y:S01]  /*8eb0*/  IMAD.MOV.U32 R16, RZ, RZ, R17 ;  /* 0x000000ffff107224 */ /* 0x000fe200078e0011 */
[----:B---3--:R-:W-:Y:S01]  /*8ec0*/  IABS R8, R15 ;  /* 0x0000000f00087213 */ /* 0x008fe20000000000 */
[----:B------:R-:W-:Y:S01]  /*8ed0*/  IMAD.MOV.U32 R17, RZ, RZ, R12 ;  /* 0x000000ffff117224 */ /* 0x000fe200078e000c */
[----:B------:R-:W-:Y:S01]  /*8ee0*/  ISETP.GT.U32.AND P5, PT, R27, R11, PT ;  /* 0x0000000b1b00720c */ /* 0x000fe20003fa4070 */
[----:B------:R-:W-:Y:S01]  /*8ef0*/  IMAD.HI.U32 R12, R0, R4, RZ ;  /* 0x00000004000c7227 */ /* 0x000fe200078e00ff */
[----:B------:R0:W-:Y:S01]  /*8f00*/  STL [R1+0x894], R9 ;  /* 0x0008940901007387 */ /* 0x0001e20000100800 */
[----:B------:R-:W-:-:S02]  /*8f10*/  ISETP.GE.AND P0, PT, R10, RZ, PT ;  /* 0x000000ff0a00720c */ /* 0x000fc40003f06270 */
[----:B------:R-:W-:Y:S01]  /*8f20*/  IMAD.MOV.U32 R7, RZ, RZ, R8 ;  /* 0x000000ffff077224 */ /* 0x000fe200078e0008 */
[----:B------:R-:W-:Y:S01]  /*8f30*/  IABS R8, R14 ;  /* 0x0000000e00087213 */ /* 0x000fe20000000000 */
[----:B------:R-:W-:Y:S02]  /*8f40*/  IMAD.MOV R12, RZ, RZ, -R12 ;  /* 0x000000ffff0c7224 */ /* 0x000fe400078e0a0c */
[----:B------:R-:W-:Y:S02]  /*8f50*/  @!P6 IMAD.IADD R2, R2, 0x1, -R27 ;  /* 0x000000010202e824 */ /* 0x000fe400078e0a1b */
[----:B0-----:R-:W-:-:S03]  /*8f60*/  IMAD.HI.U32 R9, R0, R5, RZ ;  /* 0x0000000500097227 */ /* 0x001fc600078e00ff */
[C---:B------:R-:W-:Y:S01]  /*8f70*/  ISETP.GT.U32.AND P6, PT, R27.reuse, R2, PT ;  /* 0x000000021b00720c */ /* 0x040fe20003fc4070 */
[----:B------:R-:W-:Y:S02]  /*8f80*/  IMAD.MOV R9, RZ, RZ, -R9 ;  /* 0x000000ffff097224 */ /* 0x000fe400078e0a09 */
[----:B------:R-:W-:Y:S02]  /*8f90*/  IMAD R4, R27, R12, R4 ;  /* 0x0000000c1b047224 */ /* 0x000fe400078e0204 */
[----:B------:R-:W-:-:S04]  /*8fa0*/  IMAD.HI.U32 R10, R0, R7, RZ ;  /* 0x00000007000a7227 */ /* 0x000fc800078e00ff */
[----:B------:R-:W-:Y:S02]  /*8fb0*/  IMAD R5, R27, R9, R5 ;  /* 0x000000091b057224 */ /* 0x000fe400078e0205 */
[----:B------:R-:W-:Y:S02]  /*8fc0*/  IMAD.MOV.U32 R9, RZ, RZ, R6 ;  /* 0x000000ffff097224 */ /* 0x000fe400078e0006 */
[----:B------:R-:W-:Y:S02]  /*8fd0*/  IMAD.MOV R10, RZ, RZ, -R10 ;  /* 0x000000ffff0a7224 */ /* 0x000fe400078e0a0a */
[----:B------:R-:W-:Y:S02]  /*8fe0*/  @!P5 IMAD.IADD R11, R11, 0x1, -R27 ;  /* 0x000000010b0bd824 */ /* 0x000fe400078e0a1b */
[----:B------:R-:W-:Y:S02]  /*8ff0*/  @!P3 IMAD.MOV R9, RZ, RZ, -R9 ;  /* 0x000000ffff09b224 */ /* 0x000fe400078e0a09 */
[----:B------:R-:W-:-:S02]  /*9000*/  @!P0 IMAD.MOV R11, RZ, RZ, -R11 ;  /* 0x000000ffff0b8224 */ /* 0x000fc400078e0a0b */
[----:B------:R-:W-:Y:S02]  /*9010*/  IMAD R7, R27, R10, R7 ;  /* 0x0000000a1b077224 */ /* 0x000fe400078e0207 */
[----:B------:R-:W2:Y:S01]  /*9020*/  LDL R10, [R1+0x84] ;  /* 0x00008400010a7983 */ /* 0x000ea20000100800 */
[----:B------:R-:W-:Y:S01]  /*9030*/  @!P6 IMAD.IADD R2, R2, 0x1, -R27 ;  /* 0x000000010202e824 */ /* 0x000fe200078e0a1b */
[----:B------:R-:W-:Y:S02]  /*9040*/  ISETP.GE.AND P6, PT, R15, RZ, PT ;  /* 0x000000ff0f00720c */ /* 0x000fe40003fc6270 */
[----:B----4-:R-:W-:Y:S01]  /*9050*/  IABS R12, R13 ;  /* 0x0000000d000c7213 */ /* 0x010fe20000000000 */
[----:B------:R-:W-:-:S04]  /*9060*/  IMAD.HI.U32 R13, R0, R8, RZ ;  /* 0x00000008000d7227 */ /* 0x000fc800078e00ff */
[----:B------:R-:W-:-:S04]  /*9070*/  IMAD.MOV R13, RZ, RZ, -R13 ;  /* 0x000000ffff0d7224 */ /* 0x000fc800078e0a0d */
[----:B------:R-:W-:Y:S02]  /*9080*/  IMAD R8, R27, R13, R8 ;  /* 0x0000000d1b087224 */ /* 0x000fe400078e0208 */
[----:B------:R-:W3:Y:S04]  /*9090*/  LDL R13, [R1+0x80] ;  /* 0x00008000010d7983 */ /* 0x000ee80000100800 */
[----:B------:R0:W-:Y:S04]  /*90a0*/  STL [R1+0x880], R9 ;  /* 0x0008800901007387 */ /* 0x0001e80000100800 */
[----:B0-----:R-:W4:Y:S04]  /*90b0*/  LDL R9, [R1+0x88] ;  /* 0x0000880001097983 */ /* 0x001f280000100800 */
[----:B------:R-:W-:Y:S04]  /*90c0*/  STL [R1+0x87c], R11 ;  /* 0x00087c0b01007387 */ /* 0x000fe80000100800 */
[----:B------:R-:W5:Y:S01]  /*90d0*/  LDL.LU R15, [R1+0x8c] ;  /* 0x00008c00010f7983 */ /* 0x000f620000300800 */
[----:B------:R-:W-:-:S03]  /*90e0*/  IMAD.HI.U32 R6, R0, R12, RZ ;  /* 0x0000000c00067227 */ /* 0x000fc600078e00ff */
[----:B-----5:R0:W-:Y:S04]  /*90f0*/  STL [R1+0x440c], R15 ;  /* 0x00440c0f01007387 */ /* 0x0201e80000100800 */
[----:B0-----:R-:W5:Y:S01]  /*9100*/  LDL.LU R15, [R1+0x7c] ;  /* 0x00007c00010f7983 */ /* 0x001f620000300800 */
[----:B------:R-:W-:-:S04]  /*9110*/  IMAD.MOV R6, RZ, RZ, -R6 ;  /* 0x000000ffff067224 */ /* 0x000fc800078e0a06 */
[C---:B------:R-:W-:Y:S01]  /*9120*/  IMAD R12, R27.reuse, R6, R12 ;  /* 0x000000061b0c7224 */ /* 0x040fe200078e020c */
[----:B------:R-:W-:-:S13]  /*9130*/  ISETP.GT.U32.AND P5, PT, R27, R4, PT ;  /* 0x000000041b00720c */ /* 0x000fda0003fa4070 */
[----:B------:R-:W-:Y:S01]  /*9140*/  @!P5 IMAD.IADD R4, R4, 0x1, -R27 ;  /* 0x000000010404d824 */ /* 0x000fe200078e0a1b */
[----:B------:R-:W-:Y:S02]  /*9150*/  ISETP.GT.U32.AND P5, PT, R27, R8, PT ;  /* 0x000000081b00720c */ /* 0x000fe40003fa4070 */
[----:B-----5:R-:W-:Y:S01]  /*9160*/  IABS R6, R15 ;  /* 0x0000000f00067213 */ /* 0x020fe20000000000 */
[----:B------:R0:W-:Y:S04]  /*9170*/  STL [R1+0x4410], R15 ;  /* 0x0044100f01007387 */ /* 0x0001e80000100800 */
[----:B0-----:R-:W5:Y:S01]  /*9180*/  LDL.LU R15, [R1+0x78] ;  /* 0x00007800010f7983 */ /* 0x001f620000300800 */
[----:B---3--:R-:W-:Y:S01]  /*9190*/  IABS R11, R13 ;  /* 0x0000000d000b7213 */ /* 0x008fe20000000000 */
[----:B------:R-:W-:-:S04]  /*91a0*/  IMAD.MOV.U32 R13, RZ, RZ, R2 ;  /* 0x000000ffff0d7224 */ /* 0x000fc800078e0002 */
[----:B------:R-:W-:Y:S02]  /*91b0*/  @!P5 IMAD.IADD R8, R8, 0x1, -R27 ;  /* 0x000000010808d824 */ /* 0x000fe400078e0a1b */
[----:B------:R-:W-:-:S03]  /*91c0*/  @!P1 IMAD.MOV R13, RZ, RZ, -R13 ;  /* 0x000000ffff0d9224 */ /* 0x000fc600078e0a0d */
[C---:B------:R-:W-:Y:S02]  /*91d0*/  ISETP.GT.U32.AND P1, PT, R27.reuse, R8, PT ;  /* 0x000000081b00720c */ /* 0x040fe40003f24070 */
[----:B------:R0:W-:Y:S11]  /*91e0*/  STL [R1+0x874], R13 ;  /* 0x0008740d01007387 */ /* 0x0001f60000100800 */
[----:B------:R-:W-:Y:S01]  /*91f0*/  @!P1 IMAD.IADD R8, R8, 0x1, -R27 ;  /* 0x0000000108089824 */ /* 0x000fe200078e0a1b */
[----:B------:R-:W-:-:S02]  /*9200*/  ISETP.GT.U32.AND P3, PT, R27, R5, PT ;  /* 0x000000051b00720c */ /* 0x000fc40003f64070 */
[----:B-----5:R-:W-:Y:S02]  /*9210*/  ISETP.GE.AND P1, PT, R15, RZ, PT ;  /* 0x000000ff0f00720c */ /* 0x020fe40003f26270 */
[----:B------:R-:W3:Y:S09]  /*9220*/  LDL.LU R15, [R1+0x4410] ;  /* 0x00441000010f7983 */ /* 0x000ef20000300800 */
[----:B------:R-:W-:Y:S01]  /*9230*/  @!P3 IMAD.IADD R5, R5, 0x1, -R27 ;  /* 0x000000010505b824 */ /* 0x000fe200078e0a1b */
[----:B------:R-:W-:Y:S01]  /*9240*/  ISETP.GT.U32.AND P3, PT, R27, R4, PT ;  /* 0x000000041b00720c */ /* 0x000fe20003f64070 */
[----:B------:R-:W-:-:S02]  /*9250*/  IMAD.MOV.U32 R2, RZ, RZ, R11 ;  /* 0x000000ffff027224 */ /* 0x000fc400078e000b */
[----:B------:R-:W-:-:S04]  /*9260*/  IMAD.HI.U32 R11, R0, R6, RZ ;  /* 0x00000006000b7227 */ /* 0x000fc800078e00ff */
[----:B------:R-:W-:-:S06]  /*9270*/  IMAD.MOV R11, RZ, RZ, -R11 ;  /* 0x000000ffff0b7224 */ /* 0x000fcc00078e0a0b */
[----:B------:R-:W-:Y:S01]  /*9280*/  @!P3 IMAD.IADD R4, R4, 0x1, -R27 ;  /* 0x000000010404b824 */ /* 0x000fe200078e0a1b */
[C---:B------:R-:W-:Y:S01]  /*9290*/  ISETP.GT.U32.AND P3, PT, R27.reuse, R12, PT ;  /* 0x0000000c1b00720c */ /* 0x040fe20003f64070 */
[----:B------:R-:W-:Y:S02]  /*92a0*/  IMAD R6, R27, R11, R6 ;  /* 0x0000000b1b067224 */ /* 0x000fe400078e0206 */
[----:B------:R-:W-:-:S04]  /*92b0*/  IMAD.HI.U32 R11, R0, R2, RZ ;  /* 0x00000002000b7227 */ /* 0x000fc800078e00ff */
[----:B------:R-:W-:-:S04]  /*92c0*/  IMAD.MOV R11, RZ, RZ, -R11 ;  /* 0x000000ffff0b7224 */ /* 0x000fc800078e0a0b */
[----:B------:R-:W-:Y:S02]  /*92d0*/  IMAD R2, R27, R11, R2 ;  /* 0x0000000b1b027224 */ /* 0x000fe400078e0202 */
[----:B------:R-:W-:Y:S01]  /*92e0*/  @!P3 IMAD.IADD R12, R12, 0x1, -R27 ;  /* 0x000000010c0cb824 */ /* 0x000fe200078e0a1b */
[----:B---3--:R-:W-:Y:S02]  /*92f0*/  ISETP.GE.AND P3, PT, R15, RZ, PT ;  /* 0x000000ff0f00720c */ /* 0x008fe40003f66270 */
[----:B------:R-:W3:Y:S04]  /*9300*/  LDL.LU R15, [R1+0x440c] ;  /* 0x00440c00010f7983 */ /* 0x000ee80000300800 */
[----:B------:R-:W5:Y:S01]  /*9310*/  LDL.LU R11, [R1+0x80] ;  /* 0x00008000010b7983 */ /* 0x000f620000300800 */
[----:B--2---:R-:W-:-:S05]  /*9320*/  IABS R10, R10 ;  /* 0x0000000a000a7213 */ /* 0x004fca0000000000 */
[----:B0-----:R-:W-:-:S04]  /*9330*/  IMAD.HI.U32 R13, R0, R10, RZ ;  /* 0x0000000a000d7227 */ /* 0x001fc800078e00ff */
[----:B------:R-:W-:-:S04]  /*9340*/  IMAD.MOV R13, RZ, RZ, -R13 ;  /* 0x000000ffff0d7224 */ /* 0x000fc800078e0a0d */
[C---:B------:R-:W-:Y:S01]  /*9350*/  IMAD R10, R27.reuse, R13, R10 ;  /* 0x0000000d1b0a7224 */ /* 0x040fe200078e020a */
[----:B------:R-:W-:-:S13]  /*9360*/  ISETP.GT.U32.AND P0, PT, R27, R7, PT ;  /* 0x000000071b00720c */ /* 0x000fda0003f04070 */
[----:B------:R-:W-:-:S05]  /*9370*/  @!P0 IMAD.IADD R7, R7, 0x1, -R27 ;  /* 0x0000000107078824 */ /* 0x000fca00078e0a1b */
[C---:B------:R-:W-:Y:S01]  /*9380*/  ISETP.GT.U32.AND P5, PT, R27.reuse, R7, PT ;  /* 0x000000071b00720c */ /* 0x040fe20003fa4070 */
[----:B---3--:R0:W-:Y:S01]  /*9390*/  STL [R1+0x4408], R15 ;  /* 0x0044080f01007387 */ /* 0x0081e20000100800 */
[----:B-----5:R-:W-:Y:S01]  /*93a0*/  IMAD.MOV.U32 R13, RZ, RZ, R11 ;  /* 0x000000ffff0d7224 */ /* 0x020fe200078e000b */
[----:B------:R-:W-:Y:S02]  /*93b0*/  IABS R11, R15 ;  /* 0x0000000f000b7213 */ /* 0x000fe40000000000 */
[----:B0-----:R-:W2:Y:S01]  /*93c0*/  LDL R15, [R1+0x90] ;  /* 0x00009000010f7983 */ /* 0x001ea20000100800 */
[----:B------:R-:W-:-:S07]  /*93d0*/  ISETP.GT.U32.AND P0, PT, R27, R5, PT ;  /* 0x000000051b00720c */ /* 0x000fce0003f04070 */
[----:B------:R-:W-:Y:S01]  /*93e0*/  @!P5 IMAD.IADD R7, R7, 0x1, -R27 ;  /* 0x000000010707d824 */ /* 0x000fe200078e0a1b */
[----:B------:R-:W-:Y:S02]  /*93f0*/  ISETP.GT.U32.AND P5, PT, R27, R6, PT ;  /* 0x000000061b00720c */ /* 0x000fe40003fa4070 */
[----:B----4-:R-:W-:-:S03]  /*9400*/  IABS R9, R9 ;  /* 0x0000000900097213 */ /* 0x010fc60000000000 */
[----:B------:R-:W-:Y:S01]  /*9410*/  @!P0 IMAD.IADD R5, R5, 0x1, -R27 ;  /* 0x0000000105058824 */ /* 0x000fe200078e0a1b */
[----:B------:R-:W-:Y:S01]  /*9420*/  ISETP.GE.AND P0, PT, R14, RZ, PT ;  /* 0x000000ff0e00720c */ /* 0x000fe20003f06270 */
[----:B------:R-:W-:-:S04]  /*9430*/  IMAD.HI.U32 R14, R0, R9, RZ ;  /* 0x00000009000e7227 */ /* 0x000fc800078e00ff */
[----:B------:R-:W-:Y:S02]  /*9440*/  IMAD.MOV R14, RZ, RZ, -R14 ;  /* 0x000000ffff0e7224 */ /* 0x000fe400078e0a0e */
[----:B------:R-:W-:Y:S02]  /*9450*/  @!P5 IMAD.IADD R6, R6, 0x1, -R27 ;  /* 0x000000010606d824 */ /* 0x000fe400078e0a1b */
[C---:B------:R-:W-:Y:S02]  /*9460*/  IMAD R9, R27.reuse, R14, R9 ;  /* 0x0000000e1b097224 */ /* 0x040fe400078e0209 */
[----:B------:R-:W-:Y:S02]  /*9470*/  IMAD.MOV.U32 R14, RZ, RZ, R4 ;  /* 0x000000ffff0e7224 */ /* 0x000fe400078e0004 */
[----:B------:R-:W-:Y:S01]  /*9480*/  @!P4 IMAD.MOV R5, RZ, RZ, -R5 ;  /* 0x000000ffff05c224 */ /* 0x000fe200078e0a05 */
[----:B------:R-:W-:Y:S01]  /*9490*/  ISETP.GT.U32.AND P4, PT, R27, R6, PT ;  /* 0x000000061b00720c */ /* 0x000fe20003f84070 */
[----:B------:R-:W-:-:S02]  /*94a0*/  @!P2 IMAD.MOV R14, RZ, RZ, -R14 ;  /* 0x000000ffff0ea224 */ /* 0x000fc400078e0a0e */
[----:B------:R-:W-:-:S03]  /*94b0*/  @!P6 IMAD.MOV R7, RZ, RZ, -R7 ;  /* 0x000000ffff07e224 */ /* 0x000fc600078e0a07 */
[----:B------:R0:W-:Y:S01]  /*94c0*/  STL [R1+0x864], R14 ;  /* 0x0008640e01007387 */ /* 0x0001e20000100800 */
[----:B------:R-:W-:Y:S01]  /*94d0*/  @!P0 IMAD.MOV R8, RZ, RZ, -R8 ;  /* 0x000000ffff088224 */ /* 0x000fe200078e0a08 */
[----:B------:R-:W-:Y:S02]  /*94e0*/  ISETP.GE.AND P0, PT, R13, RZ, PT ;  /* 0x000000ff0d00720c */ /* 0x000fe40003f06270 */
[----:B0-----:R-:W3:Y:S03]  /*94f0*/  LDL.LU R14, [R1+0x84] ;  /* 0x00008400010e7983 */ /* 0x001ee60000300800 */
[----:B------:R-:W-:Y:S01]  /*9500*/  @!P4 IMAD.IADD R6, R6, 0x1, -R27 ;  /* 0x000000010606c824 */ /* 0x000fe200078e0a1b */
[----:B--2---:R-:W-:Y:S02]  /*9510*/  IABS R4, R15 ;  /* 0x0000000f00047213 */ /* 0x004fe40000000000 */
[----:B------:R-:W2:Y:S04]  /*9520*/  LDL.LU R15, [R1+0x88] ;  /* 0x00008800010f7983 */ /* 0x000ea80000300800 */
[----:B------:R-:W-:Y:S04]  /*9530*/  STL [R1+0x860], R5 ;  /* 0x0008600501007387 */ /* 0x000fe80000100800 */
[----:B------:R-:W-:Y:S04]  /*9540*/  STL [R1+0x85c], R7 ;  /* 0x00085c0701007387 */ /* 0x000fe80000100800 */
[----:B------:R-:W4:Y:S04]  /*9550*/  LDL R13, [R1+0x94] ;  /* 0x00009400010d7983 */ /* 0x000f280000100800 */
[----:B------:R0:W-:Y:S04]  /*9560*/  STL [R1+0x858], R8 ;  /* 0x0008580801007387 */ /* 0x0001e80000100800 */
[----:B------:R1:W-:Y:S01]  /*9570*/  STL [R1+0x4404], R6 ;  /* 0x0044040601007387 */ /* 0x0003e20000100800 */
[----:B------:R-:W-:-:S02]  /*9580*/  ISETP.GT.U32.AND P5, PT, R27, R2, PT ;  /* 0x000000021b00720c */ /* 0x000fc40003fa4070 */
[----:B------:R-:W-:Y:S01]  /*9590*/  ISETP.GT.U32.AND P2, PT, R27, R12, PT ;  /* 0x0000000c1b00720c */ /* 0x000fe20003f44070 */
[----:B0-----:R-:W5:Y:S04]  /*95a0*/  LDL R8, [R1+0x9c] ;  /* 0x00009c0001087983 */ /* 0x001f680000100800 */
[----:B-1----:R-:W4:Y:S06]  /*95b0*/  LDL R6, [R1+0x98] ;  /* 0x0000980001067983 */ /* 0x002f2c0000100800 */
[----:B------:R-:W-:-:S02]  /*95c0*/  @!P5 IMAD.IADD R2, R2, 0x1, -R27 ;  /* 0x000000010202d824 */ /* 0x000fc400078e0a1b */
[----:B------:R-:W-:Y:S01]  /*95d0*/  @!P2 IMAD.IADD R12, R12, 0x1, -R27 ;  /* 0x000000010c0ca824 */ /* 0x000fe200078e0a1b */
[----:B---3--:R-:W-:Y:S02]  /*95e0*/  ISETP.GE.AND P4, PT, R14, RZ, PT ;  /* 0x000000ff0e00720c */ /* 0x008fe40003f86270 */
[----:B------:R-:W3:Y:S01]  /*95f0*/  LDL R14, [R1+0xa0] ;  /* 0x0000a000010e7983 */ /* 0x000ee20000100800 */
[----:B------:R-:W-:Y:S01]  /*9600*/  @!P1 IMAD.MOV R12, RZ, RZ, -R12 ;  /* 0x000000ffff0c9224 */ /* 0x000fe200078e0a0c */
[----:B--2---:R-:W-:Y:S02]  /*9610*/  ISETP.GE.AND P5, PT, R15, RZ, PT ;  /* 0x000000ff0f00720c */ /* 0x004fe40003fa6270 */
[----:B------:R-:W2:Y:S04]  /*9620*/  LDL.LU R15, [R1+0x4408] ;  /* 0x00440800010f7983 */ /* 0x000ea80000300800 */
[----:B------:R4:W-:Y:S02]  /*9630*/  STL [R1+0x854], R12 ;  /* 0x0008540c01007387 */ /* 0x0009e40000100800 */
[----:B----4-:R-:W-:-:S02]  /*9640*/  IABS R12, R6 ;  /* 0x00000006000c7213 */ /* 0x010fc40000000000 */
[----:B------:R-:W4:Y:S01]  /*9650*/  LDL.LU R6, [R1+0x90] ;  /* 0x0000900001067983 */ /* 0x000f220000300800 */
[C---:B------:R-:W-:Y:S02]  /*9660*/  ISETP.GT.U32.AND P6, PT, R27.reuse, R10, PT ;  /* 0x0000000a1b00720c */ /* 0x040fe40003fc4070 */
[----:B------:R-:W-:Y:S01]  /*9670*/  ISETP.GT.U32.AND P2, PT, R27, R9, PT ;  /* 0x000000091b00720c */ /* 0x000fe20003f44070 */
[----:B------:R-:W-:-:S04]  /*9680*/  IMAD.HI.U32 R5, R0, R11, RZ ;  /* 0x0000000b00057227 */ /* 0x000fc800078e00ff */
[----:B------:R-:W-:-:S06]  /*9690*/  IMAD.HI.U32 R7, R0, R4, RZ ;  /* 0x0000000400077227 */ /* 0x000fcc00078e00ff */
[--C-:B------:R-:W-:Y:S02]  /*96a0*/  @!P6 IMAD.IADD R10, R10, 0x1, -R27.reuse ;  /* 0x000000010a0ae824 */ /* 0x100fe400078e0a1b */
[----:B------:R-:W-:-:S03]  /*96b0*/  @!P2 IMAD.IADD R9, R9, 0x1, -R27 ;  /* 0x000000010909a824 */ /* 0x000fc600078e0a1b */
[C---:B------:R-:W-:Y:S01]  /*96c0*/  ISETP.GT.U32.AND P2, PT, R27.reuse, R10, PT ;  /* 0x0000000a1b00720c */ /* 0x040fe20003f44070 */
[----:B------:R-:W-:Y:S01]  /*96d0*/  IMAD.MOV R5, RZ, RZ, -R5 ;  /* 0x000000ffff057224 */ /* 0x000fe200078e0a05 */
[C---:B------:R-:W-:Y:S01]  /*96e0*/  ISETP.GT.U32.AND P1, PT, R27.reuse, R9, PT ;  /* 0x000000091b00720c */ /* 0x040fe20003f24070 */
[----:B------:R-:W-:Y:S02]  /*96f0*/  IMAD.MOV R7, RZ, RZ, -R7 ;  /* 0x000000ffff077224 */ /* 0x000fe400078e0a07 */
[C---:B------:R-:W-:Y:S02]  /*9700*/  IMAD R11, R27.reuse, R5, R11 ;  /* 0x000000051b0b7224 */ /* 0x040fe400078e020b */
[----:B------:R-:W-:Y:S01]  /*9710*/  IMAD R5, R27, R7, R4 ;  /* 0x000000071b057224 */ /* 0x000fe200078e0204 */
[----:B-----5:R-:W-:-:S05]  /*9720*/  IABS R7, R8 ;  /* 0x0000000800077213 */ /* 0x020fca0000000000 */
[--C-:B------:R-:W-:Y:S01]  /*9730*/  @!P2 IMAD.IADD R10, R10, 0x1, -R27.reuse ;  /* 0x000000010a0aa824 */ /* 0x100fe200078e0a1b */
[----:B------:R-:W-:Y:S01]  /*9740*/  ISETP.GT.U32.AND P2, PT, R27, R5, PT ;  /* 0x000000051b00720c */ /* 0x000fe20003f44070 */
[----:B------:R-:W-:Y:S02]  /*9750*/  @!P1 IMAD.IADD R9, R9, 0x1, -R27 ;  /* 0x0000000109099824 */ /* 0x000fe400078e0a1b */
[----:B------:R-:W-:-:S04]  /*9760*/  IMAD.HI.U32 R8, R0, R12, RZ ;  /* 0x0000000c00087227 */ /* 0x000fc800078e00ff */
[----:B------:R-:W-:-:S04]  /*9770*/  IMAD.MOV R8, RZ, RZ, -R8 ;  /* 0x000000ffff087224 */ /* 0x000fc800078e0a08 */
[----:B------:R-:W-:Y:S02]  /*9780*/  IMAD R8, R27, R8, R12 ;  /* 0x000000081b087224 */ /* 0x000fe400078e020c */
[----:B------:R-:W-:Y:S01]  /*9790*/  @!P2 IMAD.IADD R5, R5, 0x1, -R27 ;  /* 0x000000010505a824 */ /* 0x000fe200078e0a1b */
[----:B--2---:R-:W-:Y:S01]  /*97a0*/  ISETP.GE.AND P1, PT, R15, RZ, PT ;  /* 0x000000ff0f00720c */ /* 0x004fe20003f26270 */
[----:B------:R-:W-:-:S04]  /*97b0*/  IMAD.HI.U32 R15, R0, R7, RZ ;  /* 0x00000007000f7227 */ /* 0x000fc800078e00ff */
[----:B------:R-:W-:-:S04]  /*97c0*/  IMAD.MOV R15, RZ, RZ, -R15 ;  /* 0x000000ffff0f7224 */ /* 0x000fc800078e0a0f */
[C---:B------:R-:W-:Y:S01]  /*97d0*/  IMAD R7, R27.reuse, R15, R7 ;  /* 0x0000000f1b077224 */ /* 0x040fe200078e0207 */
[----:B----4-:R-:W-:Y:S02]  /*97e0*/  ISETP.GE.AND P2, PT, R6, RZ, PT ;  /* 0x000000ff0600720c */ /* 0x010fe40003f46270 */
[----:B------:R-:W2:Y:S04]  /*97f0*/  LDL.LU R6, [R1+0x4404] ;  /* 0x0044040001067983 */ /* 0x000ea80000300800 */
[----:B------:R-:W4:Y:S04]  /*9800*/  LDL R12, [R1+0xb0] ;  /* 0x0000b000010c7983 */ /* 0x000f280000100800 */
[----:B------:R-:W5:Y:S04]  /*9810*/  LDL.LU R15, [R1+0x150] ;  /* 0x00015000010f7983 */ /* 0x000f680000300800 */
[----:B------:R0:W-:Y:S04]  /*9820*/  STL [R1+0x4400], R7 ;  /* 0x0044000701007387 */ /* 0x0001e80000100800 */
[----:B0-----:R-:W2:Y:S01]  /*9830*/  LDL R7, [R1+0xb4] ;  /* 0x0000b40001077983 */ /* 0x001ea20000100800 */
[----:B------:R-:W-:-:S02]  /*9840*/  ISETP.GT.U32.AND P6, PT, R27, R2, PT ;  /* 0x000000021b00720c */ /* 0x000fc40003fc4070 */
[----:B------:R-:W-:Y:S02]  /*9850*/  IABS R13, R13 ;  /* 0x0000000d000d7213 */ /* 0x000fe40000000000 */
[----:B---3--:R-:W-:-:S03]  /*9860*/  IABS R4, R14 ;  /* 0x0000000e00047213 */ /* 0x008fc60000000000 */
[----:B------:R-:W-:-:S06]  /*9870*/  IMAD.HI.U32 R14, R0, R13, RZ ;  /* 0x0000000d000e7227 */ /* 0x000fcc00078e00ff */
[----:B------:R-:W-:Y:S01]  /*9880*/  @!P6 IMAD.IADD R2, R2, 0x1, -R27 ;  /* 0x000000010202e824 */ /* 0x000fe200078e0a1b */
[----:B------:R-:W-:Y:S01]  /*9890*/  ISETP.GT.U32.AND P6, PT, R27, R11, PT ;  /* 0x0000000b1b00720c */ /* 0x000fe20003fc4070 */
[----:B------:R-:W-:-:S04]  /*98a0*/  IMAD.MOV R14, RZ, RZ, -R14 ;  /* 0x000000ffff0e7224 */ /* 0x000fc800078e0a0e */
[----:B------:R-:W-:Y:S02]  /*98b0*/  IMAD R13, R27, R14, R13 ;  /* 0x0000000e1b0d7224 */ /* 0x000fe400078e020d */
[----:B------:R-:W-:-:S04]  /*98c0*/  IMAD.HI.U32 R14, R0, R4, RZ ;  /* 0x00000004000e7227 */ /* 0x000fc800078e00ff */
[----:B------:R-:W-:Y:S02]  /*98d0*/  IMAD.MOV R14, RZ, RZ, -R14 ;  /* 0x000000ffff0e7224 */ /* 0x000fe400078e0a0e */
[----:B------:R-:W-:Y:S01]  /*98e0*/  @!P6 IMAD.IADD R11, R11, 0x1, -R27 ;  /* 0x000000010b0be824 */ /* 0x000fe200078e0a1b */
[C---:B------:R-:W-:Y:S01]  /*98f0*/  ISETP.GT.U32.AND P6, PT, R27.reuse, R13, PT ;  /* 0x0000000d1b00720c */ /* 0x040fe20003fc4070 */
[----:B------:R-:W-:Y:S02]  /*9900*/  IMAD R4, R27, R14, R4 ;  /* 0x0000000e1b047224 */ /* 0x000fe400078e0204 */
[----:B------:R-:W-:-:S10]  /*9910*/  @!P0 IMAD.MOV R2, RZ, RZ, -R2 ;  /* 0x000000ffff028224 */ /* 0x000fd400078e0a02 */
[----:B------:R-:W-:-:S05]  /*9920*/  @!P6 IMAD.IADD R13, R13, 0x1, -R27 ;  /* 0x000000010d0de824 */ /* 0x000fca00078e0a1b */
[----:B------:R-:W-:Y:S02]  /*9930*/  ISETP.GT.U32.AND P0, PT, R27, R13, PT ;  /* 0x0000000d1b00720c */ /* 0x000fe40003f04070 */
[----:B--2---:R-:W-:Y:S01]  /*9940*/  IABS R14, R7 ;  /* 0x00000007000e7213 */ /* 0x004fe20000000000 */
[----:B------:R-:W-:Y:S02]  /*9950*/  IMAD.MOV.U32 R7, RZ, RZ, R6 ;  /* 0x000000ffff077224 */ /* 0x000fe400078e0006 */
[----:B------:R-:W2:Y:S02]  /*9960*/  LDL.LU R6, [R1+0xc8] ;  /* 0x0000c80001067983 */ /* 0x000ea40000300800 */
[----:B------:R-:W-:-:S05]  /*9970*/  @!P3 IMAD.MOV R7, RZ, RZ, -R7 ;  /* 0x000000ffff07b224 */ /* 0x000fca00078e0a07 */
[----:B------:R-:W-:Y:S04]  /*9980*/  STL [R1+0x844], R7 ;  /* 0x0008440701007387 */ /* 0x000fe80000100800 */
[----:B------:R-:W-:Y:S04]  /*9990*/  STL [R1+0x840], R2 ;  /* 0x0008400201007387 */ /* 0x000fe80000100800 */
[----:B------:R0:W-:Y:S04]  /*99a0*/  STL [R1+0x43fc], R13 ;  /* 0x0043fc0d01007387 */ /* 0x0001e80000100800 */
[----:B0-----:R-:W3:Y:S01]  /*99b0*/  LDL.LU R13, [R1+0x94] ;  /* 0x00009400010d7983 */ /* 0x001ee20000300800 */
[----:B------:R-:W-:Y:S01]  /*99c0*/  ISETP.GT.U32.AND P6, PT, R27, R5, PT ;  /* 0x000000051b00720c */ /* 0x000fe20003fc4070 */
[----:B------:R-:W-:-:S02]  /*99d0*/  IMAD.MOV.U32 R2, RZ, RZ, R10 ;  /* 0x000000ffff027224 */ /* 0x000fc400078e000a */
[----:B------:R-:W-:Y:S01]  /*99e0*/  IMAD.MOV.U32 R7, RZ, RZ, R9 ;  /* 0x000000ffff077224 */ /* 0x000fe200078e0009 */
[----:B----4-:R-:W-:Y:S01]  /*99f0*/  IABS R12, R12 ;  /* 0x0000000c000c7213 */ /* 0x010fe20000000000 */
[----:B------:R-:W-:Y:S01]  /*9a00*/  @!P4 IMAD.MOV R2, RZ, RZ, -R2 ;  /* 0x000000ffff02c224 */ /* 0x000fe200078e0a02 */
[----:B------:R-:W4:Y:S01]  /*9a10*/  LDL.LU R9, [R1+0x9c] ;  /* 0x00009c0001097983 */ /* 0x000f220000300800 */
[----:B------:R-:W-:-:S03]  /*9a20*/  @!P5 IMAD.MOV R7, RZ, RZ, -R7 ;  /* 0x000000ffff07d224 */ /* 0x000fc600078e0a07 */
[----:B------:R0:W-:Y:S04]  /*9a30*/  STL [R1+0x83c], R2 ;  /* 0x00083c0201007387 */ /* 0x0001e80000100800 */
[----:B------:R1:W-:Y:S01]  /*9a40*/  STL [R1+0x43f4], R0 ;  /* 0x0043f40001007387 */ /* 0x0003e20000100800 */
[----:B------:R-:W-:Y:S02]  /*9a50*/  @!P6 IMAD.IADD R5, R5, 0x1, -R27 ;  /* 0x000000010505e824 */ /* 0x000fe400078e0a1b */
[----:B0-----:R-:W-:-:S04]  /*9a60*/  IMAD.HI.U32 R2, R0, R12, RZ ;  /* 0x0000000c00027227 */ /* 0x001fc800078e00ff */
[----:B--2---:R-:W-:Y:S02]  /*9a70*/  IMAD.MOV.U32 R10, RZ, RZ, R6 ;  /* 0x000000ffff0a7224 */ /* 0x004fe400078e0006 */
[----:B------:R-:W-:Y:S02]  /*9a80*/  IMAD.HI.U32 R6, R0, R14, RZ ;  /* 0x0000000e00067227 */ /* 0x000fe400078e00ff */
[----:B-1----:R-:W2:Y:S04]  /*9a90*/  LDL.LU R0, [R1+0x98] ;  /* 0x0000980001007983 */ /* 0x002ea80000300800 */
[----:B------:R0:W-:Y:S04]  /*9aa0*/  STL [R1+0x838], R7 ;  /* 0x0008380701007387 */ /* 0x0001e80000100800 */
[----:B0-----:R-:W5:Y:S01]  /*9ab0*/  LDL.LU R7, [R1+0x4400] ;  /* 0x0044000001077983 */ /* 0x001f620000300800 */
[----:B---3--:R-:W-:-:S03]  /*9ac0*/  ISETP.GE.AND P6, PT, R13, RZ, PT ;  /* 0x000000ff0d00720c */ /* 0x008fc60003fc6270 */
[----:B------:R-:W3:Y:S01]  /*9ad0*/  LDL.LU R13, [R1+0x43fc] ;  /* 0x0043fc00010d7983 */ /* 0x000ee20000300800 */
[C---:B------:R-:W-:Y:S02]  /*9ae0*/  ISETP.GT.U32.AND P3, PT, R27.reuse, R11, PT ;  /* 0x0000000b1b00720c */ /* 0x040fe40003f64070 */
[C---:B------:R-:W-:Y:S01]  /*9af0*/  ISETP.GT.U32.AND P4, PT, R27.reuse, R8, PT ;  /* 0x000000081b00720c */ /* 0x040fe20003f84070 */
[----:B------:R-:W-:Y:S01]  /*9b00*/  IMAD.MOV R6, RZ, RZ, -R6 ;  /* 0x000000ffff067224 */ /* 0x000fe200078e0a06 */
[----:B------:R0:W-:Y:S03]  /*9b10*/  STL [R1+0x43f8], R18 ;  /* 0x0043f81201007387 */ /* 0x0001e60000100800 */
[----:B------:R-:W-:-:S06]  /*9b20*/  IMAD R6, R27, R6, R14 ;  /* 0x000000061b067224 */ /* 0x000fcc00078e020e */
[--C-:B------:R-:W-:Y:S02]  /*9b30*/  @!P3 IMAD.IADD R11, R11, 0x1, -R27.reuse ;  /* 0x000000010b0bb824 */ /* 0x100fe400078e0a1b */
[--C-:B------:R-:W-:Y:S01]  /*9b40*/  @!P4 IMAD.IADD R8, R8, 0x1, -R27.reuse ;  /* 0x000000010808c824 */ /* 0x100fe200078e0a1b */
[----:B----4-:R-:W-:Y:S02]  /*9b50*/  ISETP.GE.AND P4, PT, R9, RZ, PT ;  /* 0x000000ff0900720c */ /* 0x010fe40003f86270 */
[----:B------:R-:W4:Y:S04]  /*9b60*/  LDL.LU R9, [R1+0xa0] ;  /* 0x0000a00001097983 */ /* 0x000f280000300800 */
[----:B------:R-:W4:Y:S01]  /*9b70*/  LDL.LU R14, [R1+0xb8] ;  /* 0x0000b800010e7983 */ /* 0x000f220000300800 */
[----:B---3--:R-:W-:Y:S01]  /*9b80*/  @!P0 IMAD.IADD R13, R13, 0x1, -R27 ;  /* 0x000000010d0d8824 */ /* 0x008fe200078e0a1b */
[----:B--2---:R-:W-:Y:S01]  /*9b90*/  ISETP.GE.AND P0, PT, R0, RZ, PT ;  /* 0x000000ff0000720c */ /* 0x004fe20003f06270 */
[----:B------:R-:W-:-:S02]  /*9ba0*/  IMAD.MOV.U32 R0, RZ, RZ, R11 ;  /* 0x000000ffff007224 */ /* 0x000fc400078e000b */
[----:B------:R-:W2:Y:S01]  /*9bb0*/  LDL.LU R11, [R1+0xb0] ;  /* 0x0000b000010b7983 */ /* 0x000ea20000300800 */
[C---:B-----5:R-:W-:Y:S01]  /*9bc0*/  ISETP.GT.U32.AND P5, PT, R27.reuse, R7, PT ;  /* 0x000000071b00720c */ /* 0x060fe20003fa4070 */
[----:B------:R-:W-:Y:S02]  /*9bd0*/  IMAD.MOV R2, RZ, RZ, -R2 ;  /* 0x000000ffff027224 */ /* 0x000fe400078e0a02 */
[----:B------:R-:W-:Y:S02]  /*9be0*/  @!P1 IMAD.MOV R0, RZ, RZ, -R0 ;  /* 0x000000ffff009224 */ /* 0x000fe400078e0a00 */
[----:B------:R-:W-:Y:S02]  /*9bf0*/  IMAD R2, R27, R2, R12 ;  /* 0x000000021b027224 */ /* 0x000fe400078e020c */
[----:B------:R-:W-:Y:S02]  /*9c00*/  IMAD.MOV.U32 R12, RZ, RZ, R10 ;  /* 0x000000ffff0c7224 */ /* 0x000fe400078e000a */
[----:B------:R-:W3:Y:S01]  /*9c10*/  LDL.LU R10, [R1+0xb4] ;  /* 0x0000b400010a7983 */ /* 0x000ee20000300800 */
[----:B0-----:R-:W-:-:S03]  /*9c20*/  IMAD.MOV.U32 R18, RZ, RZ, R5 ;  /* 0x000000ffff127224 */ /* 0x001fc600078e0005 */
[----:B------:R-:W-:Y:S01]  /*9c30*/  @!P5 IMAD.IADD R7, R7, 0x1, -R27 ;  /* 0x000000010707d824 */ /* 0x000fe200078e0a1b */
[----:B------:R0:W-:Y:S01]  /*9c40*/  STL [R1+0x830], R0 ;  /* 0x0008300001007387 */ /* 0x0001e20000100800 */
[----:B------:R-:W-:-:S03]  /*9c50*/  @!P2 IMAD.MOV R18, RZ, RZ, -R18 ;  /* 0x000000ffff12a224 */ /* 0x000fc600078e0a12 */
[----:B------:R-:W-:Y:S01]  /*9c60*/  ISETP.GT.U32.AND P1, PT, R27, R7, PT ;  /* 0x000000071b00720c */ /* 0x000fe20003f24070 */
[----:B0-----:R-:W-:Y:S02]  /*9c70*/  IMAD.MOV.U32 R0, RZ, RZ, R13 ;  /* 0x000000ffff007224 */ /* 0x001fe400078e000d */
[----:B------:R-:W5:Y:S02]  /*9c80*/  LDL.LU R13, [R1+0xbc] ;  /* 0x0000bc00010d7983 */ /* 0x000f640000300800 */
[----:B------:R-:W-:Y:S02]  /*9c90*/  @!P6 IMAD.MOV R0, RZ, RZ, -R0 ;  /* 0x000000ffff00e224 */ /* 0x000fe400078e0a00 */
[----:B------:R0:W-:Y:S06]  /*9ca0*/  STL [R1+0x82c], R18 ;  /* 0x00082c1201007387 */ /* 0x0001ec0000100800 */
[----:B------:R-:W-:Y:S01]  /*9cb0*/  @!P1 IMAD.IADD R7, R7, 0x1, -R27 ;  /* 0x0000000107079824 */ /* 0x000fe200078e0a1b */
[----:B0-----:R-:W5:Y:S04]  /*9cc0*/  LDL.LU R18, [R1+0x43f8] ;  /* 0x0043f80001127983 */ /* 0x001f680000300800 */
[----:B------:R0:W-:Y:S04]  /*9cd0*/  STL [R1+0x828], R0 ;  /* 0x0008280001007387 */ /* 0x0001e80000100800 */
[----:B0-----:R-:W3:Y:S01]  /*9ce0*/  LDL.LU R0, [R1+0x43f4] ;  /* 0x0043f40001007983 */ /* 0x001ee20000300800 */
[----:B--2---:R-:W-:-:S03]  /*9cf0*/  ISETP.GE.AND P1, PT, R11, RZ, PT ;  /* 0x000000ff0b00720c */ /* 0x004fc60003f26270 */
[----:B------:R-:W2:Y:S01]  /*9d00*/  LDL.LU R11, [R1+0xc4] ;  /* 0x0000c400010b7983 */ /* 0x000ea20000300800 */
[----:B----4-:R-:W-:Y:S02]  /*9d10*/  IABS R5, R14 ;  /* 0x0000000e00057213 */ /* 0x010fe40000000000 */
[----:B------:R-:W-:Y:S02]  /*9d20*/  ISETP.GT.U32.AND P2, PT, R27, R2, PT ;  /* 0x000000021b00720c */ /* 0x000fe40003f44070 */
[----:B------:R-:W-:-:S11]  /*9d30*/  ISETP.GE.AND P6, PT, R9, RZ, PT ;  /* 0x000000ff0900720c */ /* 0x000fd60003fc6270 */
[----:B------:R-:W-:Y:S01]  /*9d40*/  @!P2 IMAD.IADD R2, R2, 0x1, -R27 ;  /* 0x000000010202a824 */ /* 0x000fe200078e0a1b */
[----:B------:R-:W-:Y:S01]  /*9d50*/  ISETP.GE.AND P2, PT, R14, RZ, PT ;  /* 0x000000ff0e00720c */ /* 0x000fe20003f46270 */
[----:B------:R-:W-:Y:S02]  /*9d60*/  IMAD.MOV.U32 R14, RZ, RZ, R12 ;  /* 0x000000ffff0e7224 */ /* 0x000fe400078e000c */
[----:B---3--:R-:W-:-:S04]  /*9d70*/  IMAD.HI.U32 R9, R0, R5, RZ ;  /* 0x0000000500097227 */ /* 0x008fc800078e00ff */
[----:B------:R-:W-:-:S04]  /*9d80*/  IMAD.MOV R9, RZ, RZ, -R9 ;  /* 0x000000ffff097224 */ /* 0x000fc800078e0a09 */
[C---:B------:R-:W-:Y:S01]  /*9d90*/  IMAD R5, R27.reuse, R9, R5 ;  /* 0x000000091b057224 */ /* 0x040fe200078e0205 */
[----:B--2---:R0:W-:Y:S04]  /*9da0*/  STL [R1+0x43f0], R11 ;  /* 0x0043f00b01007387 */ /* 0x0041e80000100800 */
[----:B------:R-:W2:Y:S04]  /*9db0*/  LDL.LU R9, [R1+0xc0] ;  /* 0x0000c00001097983 */ /* 0x000ea80000300800 */
[----:B------:R-:W3:Y:S01]  /*9dc0*/  LDL.LU R12, [R1+0x10c] ;  /* 0x00010c00010c7983 */ /* 0x000ee20000300800 */
[----:B------:R-:W-:-:S02]  /*9dd0*/  ISETP.GT.U32.AND P3, PT, R27, R4, PT ;  /* 0x000000041b00720c */ /* 0x000fc40003f64070 */
[----:B------:R-:W-:-:S11]  /*9de0*/  ISETP.GT.U32.AND P5, PT, R27, R8, PT ;  /* 0x000000081b00720c */ /* 0x000fd60003fa4070 */
[----:B------:R-:W-:-:S05]  /*9df0*/  @!P3 IMAD.IADD R4, R4, 0x1, -R27 ;  /* 0x000000010404b824 */ /* 0x000fca00078e0a1b */
[----:B------:R-:W-:Y:S01]  /*9e00*/  ISETP.GT.U32.AND P3, PT, R27, R4, PT ;  /* 0x000000041b00720c */ /* 0x000fe20003f64070 */
[----:B------:R-:W-:-:S04]  /*9e10*/  @!P5 IMAD.IADD R8, R8, 0x1, -R27 ;  /* 0x000000010808d824 */ /* 0x000fc800078e0a1b */
[----:B------:R-:W-:Y:S01]  /*9e20*/  @!P0 IMAD.MOV R8, RZ, RZ, -R8 ;  /* 0x000000ffff088224 */ /* 0x000fe200078e0a08 */
[----:B------:R-:W-:Y:S01]  /*9e30*/  ISETP.GT.U32.AND P0, PT, R27, R2, PT ;  /* 0x000000021b00720c */ /* 0x000fe20003f04070 */
[----:B0-----:R-:W-:-:S06]  /*9e40*/  IMAD.MOV.U32 R11, RZ, RZ, R7 ;  /* 0x000000ffff0b7224 */ /* 0x001fcc00078e0007 */
[----:B------:R-:W-:Y:S01]  /*9e50*/  @!P3 IMAD.IADD R4, R4, 0x1, -R27 ;  /* 0x000000010404b824 */ /* 0x000fe200078e0a1b */
[----:B------:R-:W-:Y:S02]  /*9e60*/  ISETP.GE.AND P3, PT, R10, RZ, PT ;  /* 0x000000ff0a00720c */ /* 0x000fe40003f66270 */
[----:B-----5:R-:W-:Y:S01]  /*9e70*/  IABS R10, R13 ;  /* 0x0000000d000a7213 */ /* 0x020fe20000000000 */
[----:B------:R0:W-:Y:S01]  /*9e80*/  STL [R1+0x820], R8 ;  /* 0x0008200801007387 */ /* 0x0001e20000100800 */
[----:B------:R-:W-:Y:S01]  /*9e90*/  @!P4 IMAD.MOV R11, RZ, RZ, -R11 ;  /* 0x000000ffff0bc224 */ /* 0x000fe200078e0a0b */
[----:B------:R-:W-:Y:S01]  /*9ea0*/  ISETP.GT.U32.AND P4, PT, R27, R5, PT ;  /* 0x000000051b00720c */ /* 0x000fe20003f84070 */
[----:B------:R-:W-:Y:S02]  /*9eb0*/  @!P0 IMAD.IADD R2, R2, 0x1, -R27 ;  /* 0x0000000102028824 */ /* 0x000fe400078e0a1b */
[----:B0-----:R-:W-:-:S04]  /*9ec0*/  IMAD.HI.U32 R8, R0, R10, RZ ;  /* 0x0000000a00087227 */ /* 0x001fc800078e00ff */
[----:B------:R-:W-:-:S04]  /*9ed0*/  IMAD.MOV R8, RZ, RZ, -R8 ;  /* 0x000000ffff087224 */ /* 0x000fc800078e0a08 */
[----:B------:R-:W-:Y:S02]  /*9ee0*/  IMAD R8, R27, R8, R10 ;  /* 0x000000081b087224 */ /* 0x000fe400078e020a */
[----:B------:R-:W-:Y:S02]  /*9ef0*/  IMAD.MOV.U32 R10, RZ, RZ, R2 ;  /* 0x000000ffff0a7224 */ /* 0x000fe400078e0002 */
[----:B------:R-:W-:Y:S01]  /*9f00*/  @!P6 IMAD.MOV R4, RZ, RZ, -R4 ;  /* 0x000000ffff04e224 */ /* 0x000fe200078e0a04 */
[----:B------:R0:W-:Y:S01]  /*9f10*/  STL [R1+0x818], R11 ;  /* 0x0008180b01007387 */ /* 0x0001e20000100800 */
[----:B------:R-:W-:Y:S01]  /*9f20*/  @!P1 IMAD.MOV R10, RZ, RZ, -R10 ;  /* 0x000000ffff0a9224 */ /* 0x000fe200078e0a0a */
[----:B------:R-:W-:Y:S01]  /*9f30*/  ISETP.GE.AND P6, PT, R13, RZ, PT ;  /* 0x000000ff0d00720c */ /* 0x000fe20003fc6270 */
[----:B------:R-:W-:Y:S02]  /*9f40*/  IMAD.MOV.U32 R13, RZ, RZ, R14 ;  /* 0x000000ffff0d7224 */ /* 0x000fe400078e000e */
[----:B------:R-:W-:Y:S01]  /*9f50*/  @!P4 IMAD.IADD R5, R5, 0x1, -R27 ;  /* 0x000000010505c824 */ /* 0x000fe200078e0a1b */
[----:B0-----:R-:W4:Y:S04]  /*9f60*/  LDL.LU R11, [R1+0x43f0] ;  /* 0x0043f000010b7983 */ /* 0x001f280000300800 */
[----:B------:R3:W-:Y:S04]  /*9f70*/  STL [R1+0x814], R4 ;  /* 0x0008140401007387 */ /* 0x0007e80000100800 */
[----:B------:R-:W5:Y:S04]  /*9f80*/  LDL.LU R14, [R1+0xcc] ;  /* 0x0000cc00010e7983 */ /* 0x000f680000300800 */
[----:B------:R0:W-:Y:S01]  /*9f90*/  STL [R1+0x810], R10 ;  /* 0x0008100a01007387 */ /* 0x0001e20000100800 */
[----:B---3--:R-:W-:-:S02]  /*9fa0*/  IABS R4, R12 ;  /* 0x0000000c00047213 */ /* 0x008fc40000000000 */
[----:B------:R-:W-:Y:S02]  /*9fb0*/  ISETP.GE.AND P4, PT, R12, RZ, PT ;  /* 0x000000ff0c00720c */ /* 0x000fe40003f86270 */
[----:B------:R-:W3:Y:S01]  /*9fc0*/  LDL.LU R12, [R1+0xd0] ;  /* 0x0000d000010c7983 */ /* 0x000ee20000300800 */
[----:B------:R-:W-:Y:S02]  /*9fd0*/  ISETP.GT.U32.AND P5, PT, R27, R6, PT ;  /* 0x000000061b00720c */ /* 0x000fe40003fa4070 */
[----:B--2---:R-:W-:-:S11]  /*9fe0*/  IABS R7, R9 ;  /* 0x0000000900077213 */ /* 0x004fd60000000000 */
[----:B------:R-:W-:-:S05]  /*9ff0*/  @!P5 IMAD.IADD R6, R6, 0x1, -R27 ;  /* 0x000000010606d824 */ /* 0x000fca00078e0a1b */
[----:B------:R-:W-:Y:S02]  /*a000*/  ISETP.GT.U32.AND P5, PT, R27, R6, PT ;  /* 0x000000061b00720c */ /* 0x000fe40003fa4070 */
[----:B------:R-:W-:Y:S01]  /*a010*/  ISETP.GE.AND P0, PT, R9, RZ, PT ;  /* 0x000000ff0900720c */ /* 0x000fe20003f06270 */
[----:B------:R-:W-:Y:S01]  /*a020*/  IMAD.HI.U32 R9, R0, R7, RZ ;  /* 0x0000000700097227 */ /* 0x000fe200078e00ff */
[----:B------:R-:W-:-:S03]  /*a030*/  ISETP.GT.U32.AND P1, PT, R27, R5, PT ;  /* 0x000000051b00720c */ /* 0x000fc60003f24070 */
[----:B------:R-:W-:-:S06]  /*a040*/  IMAD.MOV R9, RZ, RZ, -R9 ;  /* 0x000000ffff097224 */ /* 0x000fcc00078e0a09 */
[----:B------:R-:W-:Y:S02]  /*a050*/  @!P5 IMAD.IADD R6, R6, 0x1, -R27 ;  /* 0x000000010606d824 */ /* 0x000fe400078e0a1b */
[----:B------:R-:W-:Y:S02]  /*a060*/  IMAD R7, R27, R9, R7 ;  /* 0x000000091b077224 */ /* 0x000fe400078e0207 */
[----:B0-----:R-:W-:Y:S02]  /*a070*/  IMAD.MOV.U32 R10, RZ, RZ, R6 ;  /* 0x000000ffff0a7224 */ /* 0x001fe400078e0006 */
[----:B------:R-:W-:-:S04]  /*a080*/  IMAD.HI.U32 R9, R0, R4, RZ ;  /* 0x0000000400097227 */ /* 0x000fc800078e00ff */
[----:B------:R-:W-:Y:S02]  /*a090*/  @!P3 IMAD.MOV R10, RZ, RZ, -R10 ;  /* 0x000000ffff0ab224 */ /* 0x000fe400078e0a0a */
[----:B------:R-:W-:Y:S02]  /*a0a0*/  IMAD.MOV R9, RZ, RZ, -R9 ;  /* 0x000000ffff097224 */ /* 0x000fe400078e0a09 */
[----:B------:R-:W-:Y:S02]  /*a0b0*/  @!P1 IMAD.IADD R5, R5, 0x1, -R27 ;  /* 0x0000000105059824 */ /* 0x000fe400078e0a1b */
[C---:B------:R-:W-:Y:S01]  /*a0c0*/  IMAD R4, R27.reuse, R9, R4 ;  /* 0x000000091b047224 */ /* 0x040fe200078e0204 */
[----:B------:R-:W-:Y:S01]  /*a0d0*/  ISETP.GT.U32.AND P5, PT, R27, R8, PT ;  /* 0x000000081b00720c */ /* 0x000fe20003fa4070 */
[----:B---3--:R0:W-:Y:S04]  /*a0e0*/  STL [R1+0x43ec], R12 ;  /* 0x0043ec0c01007387 */ /* 0x0081e80000100800 */
[----:B------:R1:W-:Y:S01]  /*a0f0*/  STL [R1+0x80c], R10 ;  /* 0x00080c0a01007387 */ /* 0x0003e20000100800 */
[----:B0-----:R-:W-:-:S03]  /*a100*/  IMAD.MOV.U32 R12, RZ, RZ, R13 ;  /* 0x000000ffff0c7224 */ /* 0x001fc600078e000d */
[----:B------:R-:W2:Y:S01]  /*a110*/  LDL.LU R13, [R1+0xd4] ;  /* 0x0000d400010d7983 */ /* 0x000ea20000300800 */
[----:B------:R-:W-:Y:S01]  /*a120*/  IMAD.MOV.U32 R9, RZ, RZ, R12 ;  /* 0x000000ffff097224 */ /* 0x000fe200078e000c */
[----:B-1----:R-:W-:Y:S01]  /*a130*/  IABS R10, R12 ;  /* 0x0000000c000a7213 */ /* 0x002fe20000000000 */
[----:B------:R-:W-:-:S04]  /*a140*/  IMAD.MOV.U32 R12, RZ, RZ, R5 ;  /* 0x000000ffff0c7224 */ /* 0x000fc800078e0005 */
[----:B------:R-:W-:-:S05]  /*a150*/  @!P2 IMAD.MOV R12, RZ, RZ, -R12 ;  /* 0x000000ffff0ca224 */ /* 0x000fca00078e0a0c */
[----:B------:R0:W-:Y:S04]  /*a160*/  STL [R1+0x800], R12 ;  /* 0x0008000c01007387 */ /* 0x0001e80000100800 */
[----:B0-----:R-:W3:Y:S01]  /*a170*/  LDL.LU R12, [R1+0x43ec] ;  /* 0x0043ec00010c7983 */ /* 0x001ee20000300800 */
[----:B------:R-:W-:-:S05]  /*a180*/  @!P5 IMAD.IADD R8, R8, 0x1, -R27 ;  /* 0x000000010808d824 */ /* 0x000fca00078e0a1b */
[C---:B------:R-:W-:Y:S02]  /*a190*/  ISETP.GT.U32.AND P5, PT, R27.reuse, R8, PT ;  /* 0x000000081b00720c */ /* 0x040fe40003fa4070 */
[----:B------:R-:W-:-:S11]  /*a1a0*/  ISETP.GT.U32.AND P3, PT, R27, R7, PT ;  /* 0x000000071b00720c */ /* 0x000fd60003f64070 */
[--C-:B------:R-:W-:Y:S01]  /*a1b0*/  @!P5 IMAD.IADD R8, R8, 0x1, -R27.reuse ;  /* 0x000000010808d824 */ /* 0x100fe200078e0a1b */
[----:B------:R-:W-:Y:S01]  /*a1c0*/  ISETP.GT.U32.AND P5, PT, R27, R4, PT ;  /* 0x000000041b00720c */ /* 0x000fe20003fa4070 */
[----:B------:R-:W-:-:S05]  /*a1d0*/  @!P3 IMAD.IADD R7, R7, 0x1, -R27 ;  /* 0x000000010707b824 */ /* 0x000fca00078e0a1b */
[----:B------:R-:W-:-:S07]  /*a1e0*/  ISETP.GT.U32.AND P3, PT, R27, R7, PT ;  /* 0x000000071b00720c */ /* 0x000fce0003f64070 */
[----:B------:R-:W-:-:S05]  /*a1f0*/  @!P5 IMAD.IADD R4, R4, 0x1, -R27 ;  /* 0x000000010404d824 */ /* 0x000fca00078e0a1b */
[----:B------:R-:W-:Y:S02]  /*a200*/  ISETP.GT.U32.AND P5, PT, R27, R4, PT ;  /* 0x000000041b00720c */ /* 0x000fe40003fa4070 */
[----:B----4-:R-:W-:Y:S02]  /*a210*/  IABS R2, R11 ;  /* 0x0000000b00027213 */ /* 0x010fe40000000000 */
[----:B------:R-:W-:Y:S01]  /*a220*/  ISETP.GE.AND P1, PT, R11, RZ, PT ;  /* 0x000000ff0b00720c */ /* 0x000fe20003f26270 */
[----:B------:R-:W-:Y:S01]  /*a230*/  @!P6 IMAD.MOV R8, RZ, RZ, -R8 ;  /* 0x000000ffff08e224 */ /* 0x000fe200078e0a08 */
[----:B-----5:R-:W-:Y:S01]  /*a240*/  IABS R11, R14 ;  /* 0x0000000e000b7213 */ /* 0x020fe20000000000 */
[----:B------:R-:W-:Y:S01]  /*a250*/  @!P3 IMAD.IADD R7, R7, 0x1, -R27 ;  /* 0x000000010707b824 */ /* 0x000fe200078e0a1b */
[----:B------:R-:W-:Y:S02]  /*a260*/  ISETP.GE.AND P6, PT, R9, RZ, PT ;  /* 0x000000ff0900720c */ /* 0x000fe40003fc6270 */
[----:B------:R3:W-:Y:S01]  /*a270*/  STL [R1+0x7fc], R8 ;  /* 0x0007fc0801007387 */ /* 0x0007e20000100800 */
[----:B------:R-:W-:-:S04]  /*a280*/  IMAD.HI.U32 R5, R0, R11, RZ ;  /* 0x0000000b00057227 */ /* 0x000fc800078e00ff */
[----:B------:R-:W-:Y:S02]  /*a290*/  @!P5 IMAD.IADD R4, R4, 0x1, -R27 ;  /* 0x000000010404d824 */ /* 0x000fe400078e0a1b */
[----:B------:R-:W-:Y:S02]  /*a2a0*/  IMAD.MOV.U32 R9, RZ, RZ, R7 ;  /* 0x000000ffff097224 */ /* 0x000fe400078e0007 */
[----:B------:R-:W-:Y:S02]  /*a2b0*/  IMAD.MOV R5, RZ, RZ, -R5 ;  /* 0x000000ffff057224 */ /* 0x000fe400078e0a05 */
[----:B------:R-:W-:Y:S02]  /*a2c0*/  @!P0 IMAD.MOV R9, RZ, RZ, -R9 ;  /* 0x000000ffff098224 */ /* 0x000fe400078e0a09 */
[----:B------:R-:W-:Y:S01]  /*a2d0*/  IMAD R5, R27, R5, R11 ;  /* 0x000000051b057224 */ /* 0x000fe200078e020b */
[----:B------:R-:W-:Y:S02]  /*a2e0*/  ISETP.GE.AND P5, PT, R14, RZ, PT ;  /* 0x000000ff0e00720c */ /* 0x000fe40003fa6270 */
[----:B---3--:R-:W-:Y:S01]  /*a2f0*/  IABS R8, R12 ;  /* 0x0000000c00087213 */ /* 0x008fe20000000000 */
[----:B------:R0:W-:Y:S04]  /*a300*/  STL [R1+0x43e8], R12 ;  /* 0x0043e80c01007387 */ /* 0x0001e80000100800 */
[----:B------:R-:W3:Y:S01]  /*a310*/  LDL.LU R11, [R1+0xd8] ;  /* 0x0000d800010b7983 */ /* 0x000ee20000300800 */
[----:B0-----:R-:W-:-:S03]  /*a320*/  IMAD.MOV.U32 R12, RZ, RZ, R4 ;  /* 0x000000ffff0c7224 */ /* 0x001fc600078e0004 */
[----:B------:R-:W-:Y:S01]  /*a330*/  STL [R1+0x7f8], R9 ;  /* 0x0007f80901007387 */ /* 0x000fe20000100800 */
[----:B------:R-:W-:-:S03]  /*a340*/  @!P4 IMAD.MOV R12, RZ, RZ, -R12 ;  /* 0x000000ffff0cc224 */ /* 0x000fc600078e0a0c */
[----:B------:R-:W4:Y:S04]  /*a350*/  LDL.LU R14, [R1+0xe0] ;  /* 0x0000e000010e7983 */ /* 0x000f280000300800 */
[----:B------:R0:W-:Y:S04]  /*a360*/  STL [R1+0x7f4], R12 ;  /* 0x0007f40c01007387 */ /* 0x0001e80000100800 */
[----:B0-----:R-:W5:Y:S01]  /*a370*/  LDL.LU R12, [R1+0x43e8] ;  /* 0x0043e800010c7983 */ /* 0x001f620000300800 */
[----:B------:R-:W-:-:S04]  /*a380*/  IMAD.HI.U32 R6, R0, R2, RZ ;  /* 0x0000000200067227 */ /* 0x000fc800078e00ff */
[----:B------:R-:W-:-:S04]  /*a390*/  IMAD.MOV R6, RZ, RZ, -R6 ;  /* 0x000000ffff067224 */ /* 0x000fc800078e0a06 */
[----:B------:R-:W-:-:S05]  /*a3a0*/  IMAD R2, R27, R6, R2 ;  /* 0x000000061b027224 */ /* 0x000fca00078e0202 */
[----:B------:R-:W-:-:S13]  /*a3b0*/  ISETP.GT.U32.AND P2, PT, R27, R2, PT ;  /* 0x000000021b00720c */ /* 0x000fda0003f44070 */
[----:B------:R-:W-:-:S05]  /*a3c0*/  @!P2 IMAD.IADD R2, R2, 0x1, -R27 ;  /* 0x000000010202a824 */ /* 0x000fca00078e0a1b */
[----:B------:R-:W-:Y:S02]  /*a3d0*/  ISETP.GT.U32.AND P2, PT, R27, R2, PT ;  /* 0x000000021b00720c */ /* 0x000fe40003f44070 */
[----:B--2---:R-:W-:-:S11]  /*a3e0*/  IABS R7, R13 ;  /* 0x0000000d00077213 */ /* 0x004fd60000000000 */
[----:B------:R-:W-:-:S04]  /*a3f0*/  @!P2 IMAD.IADD R2, R2, 0x1, -R27 ;  /* 0x000000010202a824 */ /* 0x000fc800078e0a1b */
[----:B------:R-:W-:Y:S01]  /*a400*/  @!P1 IMAD.MOV R2, RZ, RZ, -R2 ;  /* 0x000000ffff029224 */ /* 0x000fe200078e0a02 */
[----:B------:R-:W-:Y:S01]  /*a410*/  ISETP.GE.AND P1, PT, R13, RZ, PT ;  /* 0x000000ff0d00720c */ /* 0x000fe20003f26270 */
[----:B------:R-:W-:Y:S01]  /*a420*/  IMAD.HI.U32 R6, R0, R10, RZ ;  /* 0x0000000a00067227 */ /* 0x000fe200078e00ff */
[----:B-----5:R-:W-:Y:S02]  /*a430*/  ISETP.GE.AND P4, PT, R12, RZ, PT ;  /* 0x000000ff0c00720c */ /* 0x020fe40003f86270 */
[----:B------:R-:W2:Y:S04]  /*a440*/  LDL.LU R12, [R1+0xe4] ;  /* 0x0000e400010c7983 */ /* 0x000ea80000300800 */
[----:B------:R-:W5:Y:S01]  /*a450*/  LDL.LU R13, [R1+0x124] ;  /* 0x00012400010d7983 */ /* 0x000f620000300800 */
[----:B------:R-:W-:-:S04]  /*a460*/  IMAD.MOV R6, RZ, RZ, -R6 ;  /* 0x000000ffff067224 */ /* 0x000fc800078e0a06 */
[C---:B------:R-:W-:Y:S02]  /*a470*/  IMAD R6, R27.reuse, R6, R10 ;  /* 0x000000061b067224 */ /* 0x040fe400078e020a */
[----:B------:R-:W-:Y:S01]  /*a480*/  IMAD.HI.U32 R10, R0, R8, RZ ;  /* 0x00000008000a7227 */ /* 0x000fe200078e00ff */
[C---:B------:R-:W-:Y:S02]  /*a490*/  ISETP.GT.U32.AND P0, PT, R27.reuse, R5, PT ;  /* 0x000000051b00720c */ /* 0x040fe40003f04070 */
[----:B------:R-:W-:Y:S01]  /*a4a0*/  ISETP.GT.U32.AND P3, PT, R27, R6, PT ;  /* 0x000000061b00720c */ /* 0x000fe20003f64070 */
[----:B------:R-:W-:-:S04]  /*a4b0*/  IMAD.MOV R10, RZ, RZ, -R10 ;  /* 0x000000ffff0a7224 */ /* 0x000fc800078e0a0a */
[----:B------:R-:W-:-:S05]  /*a4c0*/  IMAD R8, R27, R10, R8 ;  /* 0x0000000a1b087224 */ /* 0x000fca00078e0208 */
[----:B------:R-:W-:Y:S01]  /*a4d0*/  ISETP.GT.U32.AND P2, PT, R27, R8, PT ;  /* 0x000000081b00720c */ /* 0x000fe20003f44070 */
[--C-:B------:R-:W-:Y:S02]  /*a4e0*/  @!P0 IMAD.IADD R5, R5, 0x1, -R27.reuse ;  /* 0x0000000105058824 */ /* 0x100fe400078e0a1b */
[----:B------:R-:W-:-:S03]  /*a4f0*/  @!P3 IMAD.IADD R6, R6, 0x1, -R27 ;  /* 0x000000010606b824 */ /* 0x000fc600078e0a1b */
[C---:B------:R-:W-:Y:S02]  /*a500*/  ISETP.GT.U32.AND P0, PT, R27.reuse, R5, PT ;  /* 0x000000051b00720c */ /* 0x040fe40003f04070 */
[----:B------:R-:W-:-:S05]  /*a510*/  ISETP.GT.U32.AND P3, PT, R27, R6, PT ;  /* 0x000000061b00720c */ /* 0x000fca0003f64070 */
[----:B------:R-:W-:Y:S02]  /*a520*/  @!P2 IMAD.IADD R8, R8, 0x1, -R27 ;  /* 0x000000010808a824 */ /* 0x000fe400078e0a1b */
[----:B------:R-:W-:-:S03]  /*a530*/  IMAD.HI.U32 R10, R0, R7, RZ ;  /* 0x00000007000a7227 */ /* 0x000fc600078e00ff */
[----:B------:R-:W-:Y:S01]  /*a540*/  ISETP.GT.U32.AND P2, PT, R27, R8, PT ;  /* 0x000000081b00720c */ /* 0x000fe20003f44070 */
[----:B------:R-:W-:Y:S02]  /*a550*/  IMAD.MOV R10, RZ, RZ, -R10 ;  /* 0x000000ffff0a7224 */ /* 0x000fe400078e0a0a */
[--C-:B------:R-:W-:Y:S02]  /*a560*/  @!P3 IMAD.IADD R6, R6, 0x1, -R27.reuse ;  /* 0x000000010606b824 */ /* 0x100fe400078e0a1b */
[----:B------:R-:W-:Y:S01]  /*a570*/  @!P0 IMAD.IADD R5, R5, 0x1, -R27 ;  /* 0x0000000105058824 */ /* 0x000fe200078e0a1b */
[----:B---3--:R-:W-:Y:S01]  /*a580*/  IABS R9, R11 ;  /* 0x0000000b00097213 */ /* 0x008fe20000000000 */
[----:B------:R-:W-:Y:S01]  /*a590*/  @!P6 IMAD.MOV R6, RZ, RZ, -R6 ;  /* 0x000000ffff06e224 */ /* 0x000fe200078e0a06 */
[----:B------:R-:W-:Y:S01]  /*a5a0*/  ISETP.GE.AND P3, PT, R11, RZ, PT ;  /* 0x000000ff0b00720c */ /* 0x000fe20003f66270 */
[----:B------:R-:W-:Y:S01]  /*a5b0*/  IMAD.MOV.U32 R11, RZ, RZ, R5 ;  /* 0x000000ffff0b7224 */ /* 0x000fe200078e0005 */
[----:B------:R-:W-:Y:S01]  /*a5c0*/  STL [R1+0x7f0], R2 ;  /* 0x0007f00201007387 */ /* 0x000fe20000100800 */
[----:B------:R-:W-:-:S03]  /*a5d0*/  IMAD R7, R27, R10, R7 ;  /* 0x0000000a1b077224 */ /* 0x000fc600078e0207 */
[----:B------:R-:W3:Y:S01]  /*a5e0*/  LDL.LU R10, [R1+0xdc] ;  /* 0x0000dc00010a7983 */ /* 0x000ee20000300800 */
[----:B------:R-:W-:Y:S02]  /*a5f0*/  @!P5 IMAD.MOV R11, RZ, RZ, -R11 ;  /* 0x000000ffff0bd224 */ /* 0x000fe400078e0a0b */
[----:B------:R-:W-:Y:S01]  /*a600*/  @!P2 IMAD.IADD R8, R8, 0x1, -R27 ;  /* 0x000000010808a824 */ /* 0x000fe200078e0a1b */
[----:B------:R5:W-:Y:S04]  /*a610*/  STL [R1+0x7e8], R6 ;  /* 0x0007e80601007387 */ /* 0x000be80000100800 */
[----:B------:R0:W-:Y:S01]  /*a620*/  STL [R1+0x7e4], R11 ;  /* 0x0007e40b01007387 */ /* 0x0001e20000100800 */
[----:B-----5:R-:W-:Y:S02]  /*a630*/  IABS R6, R13 ;  /* 0x0000000d00067213 */ /* 0x020fe40000000000 */
[----:B------:R-:W-:Y:S01]  /*a640*/  ISETP.GE.AND P2, PT, R13, RZ, PT ;  /* 0x000000ff0d00720c */ /* 0x000fe20003f46270 */
[----:B------:R-:W-:-:S02]  /*a650*/  IMAD.MOV.U32 R13, RZ, RZ, R8 ;  /* 0x000000ffff0d7224 */ /* 0x000fc400078e0008 */
[----:B0-----:R-:W-:Y:S01]  /*a660*/  IMAD.HI.U32 R11, R0, R6, RZ ;  /* 0x00000006000b7227 */ /* 0x001fe200078e00ff */
[----:B------:R-:W5:Y:S03]  /*a670*/  LDL R8, [R1+0xe8] ;  /* 0x0000e80001087983 */ /* 0x000f660000100800 */
[----:B------:R-:W-:Y:S02]  /*a680*/  @!P4 IMAD.MOV R13, RZ, RZ, -R13 ;  /* 0x000000ffff0dc224 */ /* 0x000fe400078e0a0d */
[----:B------:R-:W-:-:S03]  /*a690*/  IMAD.MOV R11, RZ, RZ, -R11 ;  /* 0x000000ffff0b7224 */ /* 0x000fc600078e0a0b */
[----:B------:R0:W-:Y:S01]  /*a6a0*/  STL [R1+0x7dc], R13 ;  /* 0x0007dc0d01007387 */ /* 0x0001e20000100800 */
[----:B------:R-:W-:-:S03]  /*a6b0*/  IMAD R6, R27, R11, R6 ;  /* 0x0000000b1b067224 */ /* 0x000fc600078e0206 */
[----:B0-----:R-:W5:Y:S04]  /*a6c0*/  LDL.LU R13, [R1+0xf0] ;  /* 0x0000f000010d7983 */ /* 0x001f680000300800 */
[----:B------:R-:W5:Y:S01]  /*a6d0*/  LDL R11, [R1+0xec] ;  /* 0x0000ec00010b7983 */ /* 0x000f620000100800 */
[----:B------:R-:W-:-:S04]  /*a6e0*/  IMAD.HI.U32 R4, R0, R9, RZ ;  /* 0x0000000900047227 */ /* 0x000fc800078e00ff */
[----:B------:R-:W-:-:S04]  /*a6f0*/  IMAD.MOV R4, RZ, RZ, -R4 ;  /* 0x000000ffff047224 */ /* 0x000fc800078e0a04 */
[C---:B------:R-:W-:Y:S01]  /*a700*/  IMAD R4, R27.reuse, R4, R9 ;  /* 0x000000041b047224 */ /* 0x040fe200078e0209 */
[----:B------:R-:W-:-:S04]  /*a710*/  ISETP.GT.U32.AND P0, PT, R27, R7, PT ;  /* 0x000000071b00720c */ /* 0x000fc80003f04070 */
[----:B------:R-:W-:Y:S02]  /*a720*/  ISETP.GT.U32.AND P5, PT, R27, R4, PT ;  /* 0x000000041b00720c */ /* 0x000fe40003fa4070 */
[----:B----4-:R-:W-:-:S07]  /*a730*/  IABS R5, R14 ;  /* 0x0000000e00057213 */ /* 0x010fce0000000000 */
[----:B------:R-:W-:Y:S01]  /*a740*/  @!P0 IMAD.IADD R7, R7, 0x1, -R27 ;  /* 0x0000000107078824 */ /* 0x000fe200078e0a1b */
[----:B---3--:R-:W-:-:S03]  /*a750*/  IABS R2, R10 ;  /* 0x0000000a00027213 */ /* 0x008fc60000000000 */
[----:B------:R-:W-:Y:S01]  /*a760*/  @!P5 IMAD.IADD R4, R4, 0x1, -R27 ;  /* 0x000000010404d824 */ /* 0x000fe200078e0a1b */
[C---:B------:R-:W-:Y:S01]  /*a770*/  ISETP.GT.U32.AND P0, PT, R27.reuse, R7, PT ;  /* 0x000000071b00720c */ /* 0x040fe20003f04070 */
[----:B------:R-:W-:Y:S01]  /*a780*/  IMAD.HI.U32 R9, R0, R2, RZ ;  /* 0x0000000200097227 */ /* 0x000fe200078e00ff */
[----:B------:R-:W-:Y:S02]  /*a790*/  ISETP.GE.AND P6, PT, R10, RZ, PT ;  /* 0x000000ff0a00720c */ /* 0x000fe40003fc6270 */
[----:B------:R-:W-:Y:S01]  /*a7a0*/  ISETP.GT.U32.AND P5, PT, R27, R4, PT ;  /* 0x000000041b00720c */ /* 0x000fe20003fa4070 */
[----:B------:R-:W-:Y:S02]  /*a7b0*/  IMAD.MOV R9, RZ, RZ, -R9 ;  /* 0x000000ffff097224 */ /* 0x000fe400078e0a09 */
[----:B------:R-:W-:-:S04]  /*a7c0*/  IMAD.HI.U32 R10, R0, R5, RZ ;  /* 0x00000005000a7227 */ /* 0x000fc800078e00ff */
[----:B------:R-:W-:Y:S01]  /*a7d0*/  IMAD R2, R27, R9, R2 ;  /* 0x000000091b027224 */ /* 0x000fe200078e0202 */
[----:B--2---:R-:W-:Y:S01]  /*a7e0*/  IABS R9, R12 ;  /* 0x0000000c00097213 */ /* 0x004fe20000000000 */
[----:B------:R-:W-:Y:S02]  /*a7f0*/  IMAD.MOV R10, RZ, RZ, -R10 ;  /* 0x000000ffff0a7224 */ /* 0x000fe400078e0a0a */
[----:B------:R-:W-:Y:S02]  /*a800*/  @!P0 IMAD.IADD R7, R7, 0x1, -R27 ;  /* 0x0000000107078824 */ /* 0x000fe400078e0a1b */
[----:B------:R-:W-:Y:S02]  /*a810*/  IMAD R5, R27, R10, R5 ;  /* 0x0000000a1b057224 */ /* 0x000fe400078e0205 */
[----:B------:R-:W-:Y:S02]  /*a820*/  @!P5 IMAD.IADD R4, R4, 0x1, -R27 ;  /* 0x000000010404d824 */ /* 0x000fe400078e0a1b */
[----:B------:R-:W-:-:S02]  /*a830*/  @!P1 IMAD.MOV R7, RZ, RZ, -R7 ;  /* 0x000000ffff079224 */ /* 0x000fc400078e0a07 */
[----:B------:R-:W-:Y:S01]  /*a840*/  @!P3 IMAD.MOV R4, RZ, RZ, -R4 ;  /* 0x000000ffff04b224 */ /* 0x000fe200078e0a04 */
[----:B------:R-:W-:Y:S02]  /*a850*/  ISETP.GE.AND P1, PT, R14, RZ, PT ;  /* 0x000000ff0e00720c */ /* 0x000fe40003f26270 */
[----:B------:R0:W-:Y:S04]  /*a860*/  STL [R1+0x7d4], R7 ;  /* 0x0007d40701007387 */ /* 0x0001e80000100800 */
[----:B------:R-:W-:Y:S01]  /*a870*/  STL [R1+0x7c8], R4 ;  /* 0x0007c80401007387 */ /* 0x000fe20000100800 */
[----:B-----5:R-:W-:Y:S01]  /*a880*/  IABS R10, R11 ;  /* 0x0000000b000a7213 */ /* 0x020fe20000000000 */
[----:B------:R-:W-:-:S04]  /*a890*/  IMAD.HI.U32 R11, R0, R9, RZ ;  /* 0x00000009000b7227 */ /* 0x000fc800078e00ff */
[----:B------:R-:W-:-:S04]  /*a8a0*/  IMAD.MOV R11, RZ, RZ, -R11 ;  /* 0x000000ffff0b7224 */ /* 0x000fc800078e0a0b */
[C---:B------:R-:W-:Y:S02]  /*a8b0*/  IMAD R9, R27.reuse, R11, R9 ;  /* 0x0000000b1b097224 */ /* 0x040fe400078e0209 */
[----:B------:R-:W2:Y:S04]  /*a8c0*/  LDL.LU R11, [R1+0xe8] ;  /* 0x0000e800010b7983 */ /* 0x000ea80000300800 */
[----:B------:R-:W3:Y:S01]  /*a8d0*/  LDL.LU R14, [R1+0xfc] ;  /* 0x0000fc00010e7983 */ /* 0x000ee20000300800 */
[C---:B------:R-:W-:Y:S02]  /*a8e0*/  ISETP.GT.U32.AND P4, PT, R27.reuse, R2, PT ;  /* 0x000000021b00720c */ /* 0x040fe40003f84070 */
[----:B------:R-:W-:Y:S02]  /*a8f0*/  ISETP.GT.U32.AND P0, PT, R27, R6, PT ;  /* 0x000000061b00720c */ /* 0x000fe40003f04070 */
[----:B------:R-:W-:-:S09]  /*a900*/  IABS R8, R8 ;  /* 0x0000000800087213 */ /* 0x000fd20000000000 */
[----:B------:R-:W-:-:S05]  /*a910*/  @!P4 IMAD.IADD R2, R2, 0x1, -R27 ;  /* 0x000000010202c824 */ /* 0x000fca00078e0a1b */
[----:B------:R-:W-:Y:S01]  /*a920*/  ISETP.GT.U32.AND P4, PT, R27, R2, PT ;  /* 0x000000021b00720c */ /* 0x000fe20003f84070 */
[----:B------:R-:W-:Y:S01]  /*a930*/  @!P0 IMAD.IADD R6, R6, 0x1, -R27 ;  /* 0x0000000106068824 */ /* 0x000fe200078e0a1b */
[----:B------:R-:W-:Y:S01]  /*a940*/  ISETP.GE.AND P0, PT, R12, RZ, PT ;  /* 0x000000ff0c00720c */ /* 0x000fe20003f06270 */
[----:B0-----:R-:W-:-:S04]  /*a950*/  IMAD.HI.U32 R7, R0, R8, RZ ;  /* 0x0000000800077227 */ /* 0x001fc800078e00ff */
[----:B------:R-:W-:-:S04]  /*a960*/  IMAD.HI.U32 R12, R0, R10, RZ ;  /* 0x0000000a000c7227 */ /* 0x000fc800078e00ff */
[----:B------:R-:W-:Y:S02]  /*a970*/  IMAD.MOV R7, RZ, RZ, -R7 ;  /* 0x000000ffff077224 */ /* 0x000fe400078e0a07 */
[----:B------:R-:W-:Y:S02]  /*a980*/  @!P4 IMAD.IADD R2, R2, 0x1, -R27 ;  /* 0x000000010202c824 */ /* 0x000fe400078e0a1b */
[----:B------:R-:W-:Y:S02]  /*a990*/  IMAD.MOV R12, RZ, RZ, -R12 ;  /* 0x000000ffff0c7224 */ /* 0x000fe400078e0a0c */
[C---:B------:R-:W-:Y:S02]  /*a9a0*/  IMAD R7, R27.reuse, R7, R8 ;  /* 0x000000071b077224 */ /* 0x040fe400078e0208 */
[----:B------:R-:W-:Y:S02]  /*a9b0*/  IMAD.MOV.U32 R8, RZ, RZ, R2 ;  /* 0x000000ffff087224 */ /* 0x000fe400078e0002 */
[C---:B------:R-:W-:Y:S01]  /*a9c0*/  IMAD R10, R27.reuse, R12, R10 ;  /* 0x0000000c1b0a7224 */ /* 0x040fe200078e020a */
[----:B---3--:R0:W-:Y:S04]  /*a9d0*/  STL [R1+0x43e4], R14 ;  /* 0x0043e40e01007387 */ /* 0x0081e80000100800 */
[----:B------:R-:W3:Y:S04]  /*a9e0*/  LDL R2, [R1+0xf4] ;  /* 0x0000f40001027983 */ /* 0x000ee80000100800 */
[----:B0-----:R-:W4:Y:S04]  /*a9f0*/  LDL R14, [R1+0xf8] ;  /* 0x0000f800010e7983 */ /* 0x001f280000100800 */
[----:B------:R-:W5:Y:S01]  /*aa00*/  LDL.LU R12, [R1+0xec] ;  /* 0x0000ec00010c7983 */ /* 0x000f620000300800 */
[----:B------:R-:W-:-:S02]  /*aa10*/  ISETP.GT.U32.AND P5, PT, R27, R5, PT ;  /* 0x000000051b00720c */ /* 0x000fc40003fa4070 */
[C---:B------:R-:W-:Y:S02]  /*aa20*/  ISETP.GT.U32.AND P3, PT, R27.reuse, R6, PT ;  /* 0x000000061b00720c */ /* 0x040fe40003f64070 */
[----:B------:R-:W-:-:S09]  /*aa30*/  ISETP.GT.U32.AND P4, PT, R27, R9, PT ;  /* 0x000000091b00720c */ /* 0x000fd20003f84070 */
[----:B------:R-:W-:-:S05]  /*aa40*/  @!P5 IMAD.IADD R5, R5, 0x1, -R27 ;  /* 0x000000010505d824 */ /* 0x000fca00078e0a1b */
[----:B------:R-:W-:Y:S01]  /*aa50*/  ISETP.GT.U32.AND P5, PT, R27, R5, PT ;  /* 0x000000051b00720c */ /* 0x000fe20003fa4070 */
[--C-:B------:R-:W-:Y:S02]  /*aa60*/  @!P3 IMAD.IADD R6, R6, 0x1, -R27.reuse ;  /* 0x000000010606b824 */ /* 0x100fe400078e0a1b */
[----:B------:R-:W-:Y:S02]  /*aa70*/  @!P4 IMAD.IADD R9, R9, 0x1, -R27 ;  /* 0x000000010909c824 */ /* 0x000fe400078e0a1b */
[----:B------:R-:W-:-:S08]  /*aa80*/  @!P6 IMAD.MOV R8, RZ, RZ, -R8 ;  /* 0x000000ffff08e224 */ /* 0x000fd000078e0a08 */
[----:B------:R-:W-:Y:S01]  /*aa90*/  @!P5 IMAD.IADD R5, R5, 0x1, -R27 ;  /* 0x000000010505d824 */ /* 0x000fe200078e0a1b */
[----:B------:R-:W-:Y:S01]  /*aaa0*/  STL [R1+0x7c4], R8 ;  /* 0x0007c40801007387 */ /* 0x000fe20000100800 */
[----:B-----5:R-:W-:Y:S02]  /*aab0*/  ISETP.GE.AND P4, PT, R12, RZ, PT ;  /* 0x000000ff0c00720c */ /* 0x020fe40003f86270 */
[----:B----4-:R-:W-:Y:S01]  /*aac0*/  IABS R12, R14 ;  /* 0x0000000e000c7213 */ /* 0x010fe20000000000 */
[----:B------:R-:W-:-:S04]  /*aad0*/  IMAD.MOV.U32 R14, RZ, RZ, R6 ;  /* 0x000000ffff0e7224 */ /* 0x000fc800078e0006 */
[----:B------:R-:W-:Y:S02]  /*aae0*/  @!P2 IMAD.MOV R14, RZ, RZ, -R14 ;  /* 0x000000ffff0ea224 */ /* 0x000fe400078e0a0e */
[----:B------:R-:W-:Y:S02]  /*aaf0*/  IMAD.MOV.U32 R6, RZ, RZ, R5 ;  /* 0x000000ffff067224 */ /* 0x000fe400078e0005 */
[----:B------:R-:W4:Y:S04]  /*ab00*/  LDL R5, [R1+0x104] ;  /* 0x0001040001057983 */ /* 0x000f280000100800 */
[----:B------:R0:W-:Y:S04]  /*ab10*/  STL [R1+0x7bc], R14 ;  /* 0x0007bc0e01007387 */ /* 0x0001e80000100800 */
[----:B0-----:R-:W5:Y:S01]  /*ab20*/  LDL.LU R14, [R1+0x43e4] ;  /* 0x0043e400010e7983 */ /* 0x001f620000300800 */
[----:B------:R-:W-:-:S02]  /*ab30*/  ISETP.GT.U32.AND P3, PT, R27, R10, PT ;  /* 0x0000000a1b00720c */ /* 0x000fc40003f64070 */
[----:B------:R-:W-:Y:S02]  /*ab40*/  IABS R4, R13 ;  /* 0x0000000d00047213 */ /* 0x000fe40000000000 */
[----:B--2---:R-:W-:-:S03]  /*ab50*/  ISETP.GE.AND P5, PT, R11, RZ, PT ;  /* 0x000000ff0b00720c */ /* 0x004fc60003fa6270 */
[----:B------:R-:W-:-:S04]  /*ab60*/  IMAD.HI.U32 R11, R0, R4, RZ ;  /* 0x00000004000b7227 */ /* 0x000fc800078e00ff */
[----:B------:R-:W-:Y:S02]  /*ab70*/  @!P1 IMAD.MOV R6, RZ, RZ, -R6 ;  /* 0x000000ffff069224 */ /* 0x000fe400078e0a06 */
[----:B------:R-:W-:Y:S02]  /*ab80*/  IMAD.MOV R11, RZ, RZ, -R11 ;  /* 0x000000ffff0b7224 */ /* 0x000fe400078e0a0b */
[----:B------:R-:W-:Y:S01]  /*ab90*/  @!P3 IMAD.IADD R10, R10, 0x1, -R27 ;  /* 0x000000010a0ab824 */ /* 0x000fe200078e0a1b */
[----:B------:R-:W-:Y:S01]  /*aba0*/  ISETP.GE.AND P3, PT, R13, RZ, PT ;  /* 0x000000ff0d00720c */ /* 0x000fe20003f66270 */
[----:B------:R5:W-:Y:S01]  /*abb0*/  STL [R1+0x7b8], R6 ;  /* 0x0007b80601007387 */ /* 0x000be20000100800 */
[----:B------:R-:W-:-:S03]  /*abc0*/  IMAD R4, R27, R11, R4 ;  /* 0x0000000b1b047224 */ /* 0x000fc600078e0204 */
[----:B------:R-:W2:Y:S04]  /*abd0*/  LDL R13, [R1+0x108] ;  /* 0x00010800010d7983 */ /* 0x000ea80000100800 */
[----:B------:R-:W2:Y:S01]  /*abe0*/  LDL.LU R11, [R1+0xf4] ;  /* 0x0000f400010b7983 */ /* 0x000ea20000300800 */
[----:B------:R-:W-:Y:S02]  /*abf0*/  ISETP.GT.U32.AND P6, PT, R27, R7, PT ;  /* 0x000000071b00720c */ /* 0x000fe40003fc4070 */
[----:B-----5:R-:W-:Y:S01]  /*ac00*/  IABS R6, R14 ;  /* 0x0000000e00067213 */ /* 0x020fe20000000000 */
[----:B------:R0:W-:Y:S04]  /*ac10*/  STL [R1+0x43dc], R14 ;  /* 0x0043dc0e01007387 */ /* 0x0001e80000100800 */
[----:B0-----:R-:W5:Y:S06]  /*ac20*/  LDL.LU R14, [R1+0xf8] ;  /* 0x0000f800010e7983 */ /* 0x001f6c0000300800 */
[----:B------:R-:W-:Y:S01]  /*ac30*/  @!P6 IMAD.IADD R7, R7, 0x1, -R27 ;  /* 0x000000010707e824 */ /* 0x000fe200078e0a1b */
[----:B------:R-:W-:-:S13]  /*ac40*/  ISETP.GT.U32.AND P6, PT, R27, R9, PT ;  /* 0x000000091b00720c */ /* 0x000fda0003fc4070 */
[----:B------:R-:W-:Y:S01]  /*ac50*/  @!P6 IMAD.IADD R9, R9, 0x1, -R27 ;  /* 0x000000010909e824 */ /* 0x000fe200078e0a1b */
[----:B---3--:R-:W-:Y:S01]  /*ac60*/  IABS R2, R2 ;  /* 0x0000000200027213 */ /* 0x008fe20000000000 */
[----:B-----5:R0:W-:Y:S02]  /*ac70*/  STL [R1+0x43e0], R14 ;  /* 0x0043e00e01007387 */ /* 0x0201e40000100800 */
[----:B0-----:R-:W-:Y:S02]  /*ac80*/  IMAD.MOV.U32 R14, RZ, RZ, R9 ;  /* 0x000000ffff0e7224 */ /* 0x001fe400078e0009 */
[----:B------:R-:W3:Y:S02]  /*ac90*/  LDL R9, [R1+0x110] ;  /* 0x0001100001097983 */ /* 0x000ee40000100800 */
[----:B------:R-:W-:-:S05]  /*aca0*/  @!P0 IMAD.MOV R14, RZ, RZ, -R14 ;  /* 0x000000ffff0e8224 */ /* 0x000fca00078e0a0e */
[----:B------:R0:W-:Y:S04]  /*acb0*/  STL [R1+0x7b0], R14 ;  /* 0x0007b00e01007387 */ /* 0x0001e80000100800 */
[----:B0-----:R-:W5:Y:S01]  /*acc0*/  LDL.LU R14, [R1+0x43e0] ;  /* 0x0043e000010e7983 */ /* 0x001f620000300800 */
[----:B------:R-:W-:-:S04]  /*acd0*/  IMAD.HI.U32 R8, R0, R2, RZ ;  /* 0x0000000200087227 */ /* 0x000fc800078e00ff */
[----:B------:R-:W-:-:S04]  /*ace0*/  IMAD.MOV R8, RZ, RZ, -R8 ;  /* 0x000000ffff087224 */ /* 0x000fc800078e0a08 */
[----:B------:R-:W-:Y:S02]  /*acf0*/  IMAD R2, R27, R8, R2 ;  /* 0x000000081b027224 */ /* 0x000fe400078e0202 */
[----:B------:R-:W-:Y:S01]  /*ad00*/  IMAD.HI.U32 R8, R0, R12, RZ ;  /* 0x0000000c00087227 */ /* 0x000fe200078e00ff */
[----:B----4-:R-:W-:-:S03]  /*ad10*/  IABS R5, R5 ;  /* 0x0000000500057213 */ /* 0x010fc60000000000 */
[----:B------:R-:W-:-:S04]  /*ad20*/  IMAD.MOV R8, RZ, RZ, -R8 ;  /* 0x000000ffff087224 */ /* 0x000fc800078e0a08 */
[----:B------:R-:W-:Y:S01]  /*ad30*/  IMAD R12, R27, R8, R12 ;  /* 0x000000081b0c7224 */ /* 0x000fe200078e020c */
[----:B--2---:R-:W-:Y:S01]  /*ad40*/  IABS R8, R13 ;  /* 0x0000000d00087213 */ /* 0x004fe20000000000 */
[----:B------:R-:W-:-:S04]  /*ad50*/  IMAD.HI.U32 R13, R0, R5, RZ ;  /* 0x00000005000d7227 */ /* 0x000fc800078e00ff */
[----:B------:R-:W-:-:S04]  /*ad60*/  IMAD.MOV R13, RZ, RZ, -R13 ;  /* 0x000000ffff0d7224 */ /* 0x000fc800078e0a0d */
[C---:B------:R-:W-:Y:S01]  /*ad70*/  IMAD R5, R27.reuse, R13, R5 ;  /* 0x0000000d1b057224 */ /* 0x040fe200078e0205 */
[C---:B------:R-:W-:Y:S02]  /*ad80*/  ISETP.GT.U32.AND P1, PT, R27.reuse, R10, PT ;  /* 0x0000000a1b00720c */ /* 0x040fe40003f24070 */
[----:B-----5:R-:W-:Y:S02]  /*ad90*/  ISETP.GE.AND P0, PT, R14, RZ, PT ;  /* 0x000000ff0e00720c */ /* 0x020fe40003f06270 */
[----:B------:R-:W2:Y:S04]  /*ada0*/  LDL.LU R14, [R1+0x43dc] ;  /* 0x0043dc00010e7983 */ /* 0x000ea80000300800 */
[----:B------:R-:W-:Y:S04]  /*adb0*/  STL [R1+0x43d8], R5 ;  /* 0x0043d80501007387 */ /* 0x000fe80000100800 */
[----:B------:R-:W4:Y:S01]  /*adc0*/  LDL.LU R13, [R1+0x114] ;  /* 0x00011400010d7983 */ /* 0x000f220000300800 */
[----:B------:R-:W-:Y:S01]  /*add0*/  ISETP.GT.U32.AND P2, PT, R27, R7, PT ;  /* 0x000000071b00720c */ /* 0x000fe20003f44070 */
[----:B------:R-:W-:Y:S01]  /*ade0*/  @!P1 IMAD.IADD R10, R10, 0x1, -R27 ;  /* 0x000000010a0a9824 */ /* 0x000fe200078e0a1b */
[----:B------:R-:W-:Y:S01]  /*adf0*/  ISETP.GE.AND P1, PT, R11, RZ, PT ;  /* 0x000000ff0b00720c */ /* 0x000fe20003f26270 */
[----:B------:R-:W-:-:S04]  /*ae00*/  IMAD.HI.U32 R11, R0, R6, RZ ;  /* 0x00000006000b7227 */ /* 0x000fc800078e00ff */
[----:B------:R-:W-:-:S04]  /*ae10*/  IMAD.MOV R11, RZ, RZ, -R11 ;  /* 0x000000ffff0b7224 */ /* 0x000fc800078e0a0b */
[----:B------:R-:W-:Y:S02]  /*ae20*/  IMAD R11, R27, R11, R6 ;  /* 0x0000000b1b0b7224 */ /* 0x000fe400078e0206 */
[----:B------:R-:W-:Y:S01]  /*ae30*/  @!P2 IMAD.IADD R7, R7, 0x1, -R27 ;  /* 0x000000010707a824 */ /* 0x000fe200078e0a1b */
[----:B---3--:R-:W-:-:S03]  /*ae40*/  IABS R6, R9 ;  /* 0x0000000900067213 */ /* 0x008fc60000000000 */
[----:B------:R-:W-:-:S04]  /*ae50*/  IMAD.MOV.U32 R9, RZ, RZ, R7 ;  /* 0x000000ffff097224 */ /* 0x000fc800078e0007 */
[----:B------:R-:W-:Y:S02]  /*ae60*/  @!P5 IMAD.MOV R9, RZ, RZ, -R9 ;  /* 0x000000ffff09d224 */ /* 0x000fe400078e0a09 */
[----:B------:R-:W-:-:S04]  /*ae70*/  IMAD.HI.U32 R7, R0, R8, RZ ;  /* 0x0000000800077227 */ /* 0x000fc800078e00ff */
[----:B------:R-:W-:-:S04]  /*ae80*/  IMAD.MOV R7, RZ, RZ, -R7 ;  /* 0x000000ffff077224 */ /* 0x000fc800078e0a07 */
[C---:B------:R-:W-:Y:S01]  /*ae90*/  IMAD R7, R27.reuse, R7, R8 ;  /* 0x000000071b077224 */ /* 0x040fe200078e0208 */
[----:B------:R-:W-:Y:S01]  /*aea0*/  ISETP.GT.U32.AND P6, PT, R27, R4, PT ;  /* 0x000000041b00720c */ /* 0x000fe20003fc4070 */
[----:B----4-:R0:W-:Y:S04]  /*aeb0*/  STL [R1+0x43d4], R13 ;  /* 0x0043d40d01007387 */ /* 0x0101e80000100800 */
[----:B------:R1:W-:Y:S04]  /*aec0*/  STL [R1+0x7ac], R9 ;  /* 0x0007ac0901007387 */ /* 0x0003e80000100800 */
[----:B0-----:R-:W3:Y:S01]  /*aed0*/  LDL.LU R13, [R1+0x104] ;  /* 0x00010400010d7983 */ /* 0x001ee20000300800 */
[----:B-1----:R-:W-:-:S03]  /*aee0*/  IMAD.MOV.U32 R9, RZ, RZ, R10 ;  /* 0x000000ffff097224 */ /* 0x002fc600078e000a */
[----:B------:R-:W4:Y:S01]  /*aef0*/  LDL.LU R10, [R1+0x108] ;  /* 0x00010800010a7983 */ /* 0x000f220000300800 */
[----:B------:R-:W-:Y:S01]  /*af00*/  @!P4 IMAD.MOV R9, RZ, RZ, -R9 ;  /* 0x000000ffff09c224 */ /* 0x000fe200078e0a09 */
[----:B--2---:R-:W-:-:S04]  /*af10*/  ISETP.GE.AND P4, PT, R14, RZ, PT ;  /* 0x000000ff0e00720c */ /* 0x004fc80003f86270 */
[----:B------:R0:W-:Y:S04]  /*af20*/  STL [R1+0x7a8], R9 ;  /* 0x0007a80901007387 */ /* 0x0001e80000100800 */
[----:B------:R-:W2:Y:S04]  /*af30*/  LDL R8, [R1+0x118] ;  /* 0x0001180001087983 */ /* 0x000ea80000100800 */
[----:B------:R-:W5:Y:S04]  /*af40*/  LDL R14, [R1+0x120] ;  /* 0x00012000010e7983 */ /* 0x000f680000100800 */
[----:B0-----:R-:W4:Y:S01]  /*af50*/  LDL R9, [R1+0x11c] ;  /* 0x00011c0001097983 */ /* 0x001f220000100800 */
[----:B------:R-:W-:Y:S01]  /*af60*/  ISETP.GT.U32.AND P2, PT, R27, R2, PT ;  /* 0x000000021b00720c */ /* 0x000fe20003f44070 */
[----:B------:R-:W-:-:S12]  /*af70*/  @!P6 IMAD.IADD R4, R4, 0x1, -R27 ;  /* 0x000000010404e824 */ /* 0x000fd800078e0a1b */
[----:B------:R-:W-:Y:S01]  /*af80*/  @!P2 IMAD.IADD R2, R2, 0x1, -R27 ;  /* 0x000000010202a824 */ /* 0x000fe200078e0a1b */
[----:B------:R-:W-:-:S04]  /*af90*/  ISETP.GT.U32.AND P2, PT, R27, R4, PT ;  /* 0x000000041b00720c */ /* 0x000fc80003f44070 */
[----:B------:R-:W-:-:S09]  /*afa0*/  ISETP.GT.U32.AND P5, PT, R27, R2, PT ;  /* 0x000000021b00720c */ /* 0x000fd20003fa4070 */
[----:B------:R-:W-:-:S04]  /*afb0*/  @!P2 IMAD.IADD R4, R4, 0x1, -R27 ;  /* 0x000000010404a824 */ /* 0x000fc800078e0a1b */
[----:B------:R-:W-:Y:S02]  /*afc0*/  IMAD.MOV.U32 R5, RZ, RZ, R4 ;  /* 0x000000ffff057224 */ /* 0x000fe400078e0004 */
[----:B------:R-:W-:-:S04]  /*afd0*/  IMAD.HI.U32 R4, R0, R6, RZ ;  /* 0x0000000600047227 */ /* 0x000fc800078e00ff */
[----:B------:R-:W-:Y:S02]  /*afe0*/  IMAD.MOV R4, RZ, RZ, -R4 ;  /* 0x000000ffff047224 */ /* 0x000fe400078e0a04 */
[----:B------:R-:W-:Y:S02]  /*aff0*/  @!P5 IMAD.IADD R2, R2, 0x1, -R27 ;  /* 0x000000010202d824 */ /* 0x000fe400078e0a1b */
[----:B------:R-:W-:Y:S02]  /*b000*/  IMAD R6, R27, R4, R6 ;  /* 0x000000041b067224 */ /* 0x000fe400078e0206 */
[----:B------:R-:W-:-:S05]  /*b010*/  @!P3 IMAD.MOV R5, RZ, RZ, -R5 ;  /* 0x000000ffff05b224 */ /* 0x000fca00078e0a05 */
[----:B------:R0:W-:Y:S04]  /*b020*/  STL [R1+0x6b4], R5 ;  /* 0x0006b40501007387 */ /* 0x0001e80000100800 */
[----:B0-----:R-:W5:Y:S01]  /*b030*/  LDL.LU R5, [R1+0x43d8] ;  /* 0x0043d80001057983 */ /* 0x001f620000300800 */
[----:B---3--:R-:W-:-:S03]  /*b040*/  ISETP.GE.AND P5, PT, R13, RZ, PT ;  /* 0x000000ff0d00720c */ /* 0x008fc60003fa6270 */
[----:B------:R-:W3:Y:S01]  /*b050*/  LDL.LU R13, [R1+0x43d4] ;  /* 0x0043d400010d7983 */ /* 0x000ee20000300800 */
[----:B--2---:R-:W-:Y:S02]  /*b060*/  IABS R4, R8 ;  /* 0x0000000800047213 */ /* 0x004fe40000000000 */
[----:B----4-:R-:W-:Y:S02]  /*b070*/  IABS R8, R9 ;  /* 0x0000000900087213 */ /* 0x010fe40000000000 */
[----:B-----5:R-:W-:Y:S01]  /*b080*/  IABS R9, R14 ;  /* 0x0000000e00097213 */ /* 0x020fe20000000000 */
[----:B------:R-:W-:-:S04]  /*b090*/  IMAD.MOV.U32 R14, RZ, RZ, R2 ;  /* 0x000000ffff0e7224 */ /* 0x000fc800078e0002 */
[----:B------:R-:W-:-:S05]  /*b0a0*/  @!P1 IMAD.MOV R14, RZ, RZ, -R14 ;  /* 0x000000ffff0e9224 */ /* 0x000fca00078e0a0e */
[----:B------:R0:W-:Y:S04]  /*b0b0*/  STL [R1+0x6cc], R14 ;  /* 0x0006cc0e01007387 */ /* 0x0001e80000100800 */
[----:B0-----:R-:W2:Y:S01]  /*b0c0*/  LDL.LU R14, [R1+0x128] ;  /* 0x00012800010e7983 */ /* 0x001ea20000300800 */
[----:B------:R-:W-:-:S13]  /*b0d0*/  ISETP.GT.U32.AND P6, PT, R27, R12, PT ;  /* 0x0000000c1b00720c */ /* 0x000fda0003fc4070 */
[----:B------:R-:W-:-:S05]  /*b0e0*/  @!P6 IMAD.IADD R12, R12, 0x1, -R27 ;  /* 0x000000010c0ce824 */ /* 0x000fca00078e0a1b */
[----:B------:R-:W-:-:S13]  /*b0f0*/  ISETP.GT.U32.AND P6, PT, R27, R12, PT ;  /* 0x0000000c1b00720c */ /* 0x000fda0003fc4070 */
[----:B------:R-:W-:Y:S01]  /*b100*/  @!P6 IMAD.IADD R12, R12, 0x1, -R27 ;  /* 0x000000010c0ce824 */ /* 0x000fe200078e0a1b */
[----:B--2---:R0:W-:Y:S03]  /*b110*/  STL [R1+0x43d0], R14 ;  /* 0x0043d00e01007387 */ /* 0x0041e60000100800 */
[----:B0-----:R-:W-:Y:S02]  /*b120*/  IMAD.MOV.U32 R14, RZ, RZ, R12 ;  /* 0x000000ffff0e7224 */ /* 0x001fe400078e000c */
[----:B------:R-:W2:Y:S02]  /*b130*/  LDL.LU R12, [R1+0x110] ;  /* 0x00011000010c7983 */ /* 0x000ea40000300800 */
[----:B------:R-:W-:-:S05]  /*b140*/  @!P0 IMAD.MOV R14, RZ, RZ, -R14 ;  /* 0x000000ffff0e8224 */ /* 0x000fca00078e0a0e */
[----:B------:R0:W-:Y:S04]  /*b150*/  STL [R1+0x6f8], R14 ;  /* 0x0006f80e01007387 */ /* 0x0001e80000100800 */
[----:B0-----:R-:W4:Y:S01]  /*b160*/  LDL.LU R14, [R1+0x118] ;  /* 0x00011800010e7983 */ /* 0x001f220000300800 */
[----:B------:R-:W-:-:S13]  /*b170*/  ISETP.GT.U32.AND P0, PT, R27, R6, PT ;  /* 0x000000061b00720c */ /* 0x000fda0003f04070 */
[----:B------:R-:W-:Y:S01]  /*b180*/  @!P0 IMAD.IADD R6, R6, 0x1, -R27 ;  /* 0x0000000106068824 */ /* 0x000fe200078e0a1b */
[C---:B------:R-:W-:Y:S02]  /*b190*/  ISETP.GT.U32.AND P2, PT, R27.reuse, R11, PT ;  /* 0x0000000b1b00720c */ /* 0x040fe40003f44070 */
[C---:B------:R-:W-:Y:S02]  /*b1a0*/  ISETP.GT.U32.AND P3, PT, R27.reuse, R5, PT ;  /* 0x000000051b00720c */ /* 0x040fe40003f64070 */
[----:B------:R-:W-:-:S09]  /*b1b0*/  ISETP.GT.U32.AND P6, PT, R27, R7, PT ;  /* 0x000000071b00720c */ /* 0x000fd20003fc4070 */
[--C-:B------:R-:W-:Y:S01]  /*b1c0*/  @!P2 IMAD.IADD R11, R11, 0x1, -R27.reuse ;  /* 0x000000010b0ba824 */ /* 0x100fe200078e0a1b */
[----:B------:R-:W-:Y:S01]  /*b1d0*/  ISETP.GE.AND P2, PT, R10, RZ, PT ;  /* 0x000000ff0a00720c */ /* 0x000fe20003f46270 */
[--C-:B------:R-:W-:Y:S01]  /*b1e0*/  @!P3 IMAD.IADD R5, R5, 0x1, -R27.reuse ;  /* 0x000000010505b824 */ /* 0x100fe200078e0a1b */
[----:B---3--:R-:W-:Y:S01]  /*b1f0*/  IABS R10, R13 ;  /* 0x0000000d000a7213 */ /* 0x008fe20000000000 */
[----:B------:R-:W-:-:S03]  /*b200*/  @!P6 IMAD.IADD R7, R7, 0x1, -R27 ;  /* 0x000000010707e824 */ /* 0x000fc600078e0a1b */
[C---:B------:R-:W-:Y:S01]  /*b210*/  ISETP.GT.U32.AND P6, PT, R27.reuse, R5, PT ;  /* 0x000000051b00720c */ /* 0x040fe20003fc4070 */
[----:B------:R-:W-:Y:S01]  /*b220*/  IMAD.HI.U32 R2, R0, R10, RZ ;  /* 0x0000000a00027227 */ /* 0x000fe200078e00ff */
[----:B------:R-:W-:-:S03]  /*b230*/  ISETP.GT.U32.AND P3, PT, R27, R11, PT ;  /* 0x0000000b1b00720c */ /* 0x000fc60003f64070 */
[----:B------:R-:W-:Y:S01]  /*b240*/  IMAD.MOV R2, RZ, RZ, -R2 ;  /* 0x000000ffff027224 */ /* 0x000fe200078e0a02 */
[----:B----4-:R-:W-:Y:S02]  /*b250*/  ISETP.GE.AND P0, PT, R14, RZ, PT ;  /* 0x000000ff0e00720c */ /* 0x010fe40003f06270 */
[----:B------:R-:W3:Y:S01]  /*b260*/  LDL.LU R14, [R1+0x43d0] ;  /* 0x0043d000010e7983 */ /* 0x000ee20000300800 */
[----:B------:R-:W-:-:S04]  /*b270*/  IMAD R2, R27, R2, R10 ;  /* 0x000000021b027224 */ /* 0x000fc800078e020a */
[--C-:B------:R-:W-:Y:S01]  /*b280*/  @!P6 IMAD.IADD R5, R5, 0x1, -R27.reuse ;  /* 0x000000010505e824 */ /* 0x100fe200078e0a1b */
[----:B------:R-:W-:Y:S01]  /*b290*/  ISETP.GT.U32.AND P6, PT, R27, R2, PT ;  /* 0x000000021b00720c */ /* 0x000fe20003fc4070 */
[----:B------:R-:W-:Y:S01]  /*b2a0*/  @!P3 IMAD.IADD R11, R11, 0x1, -R27 ;  /* 0x000000010b0bb824 */ /* 0x000fe200078e0a1b */
[----:B--2---:R-:W-:Y:S01]  /*b2b0*/  ISETP.GE.AND P3, PT, R12, RZ, PT ;  /* 0x000000ff0c00720c */ /* 0x004fe20003f66270 */
[----:B------:R-:W-:Y:S01]  /*b2c0*/  IMAD.HI.U32 R12, R0, R4, RZ ;  /* 0x00000004000c7227 */ /* 0x000fe200078e00ff */
[----:B------:R-:W-:-:S03]  /*b2d0*/  ISETP.GT.U32.AND P1, PT, R27, R7, PT ;  /* 0x000000071b00720c */ /* 0x000fc60003f24070 */
[----:B------:R-:W-:Y:S02]  /*b2e0*/  IMAD.MOV R12, RZ, RZ, -R12 ;  /* 0x000000ffff0c7224 */ /* 0x000fe400078e0a0c */
[----:B------:R-:W-:-:S04]  /*b2f0*/  IMAD.HI.U32 R10, R0, R8, RZ ;  /* 0x00000008000a7227 */ /* 0x000fc800078e00ff */
[C---:B------:R-:W-:Y:S02]  /*b300*/  IMAD R4, R27.reuse, R12, R4 ;  /* 0x0000000c1b047224 */ /* 0x040fe400078e0204 */
[----:B------:R-:W-:Y:S02]  /*b310*/  IMAD.MOV.U32 R12, RZ, RZ, R5 ;  /* 0x000000ffff0c7224 */ /* 0x000fe400078e0005 */
[----:B------:R-:W-:Y:S01]  /*b320*/  @!P6 IMAD.IADD R2, R2, 0x1, -R27 ;  /* 0x000000010202e824 */ /* 0x000fe200078e0a1b */
[----:B------:R-:W2:Y:S01]  /*b330*/  LDL R5, [R1+0x12c] ;  /* 0x00012c0001057983 */ /* 0x000ea20000100800 */
[----:B------:R-:W-:Y:S02]  /*b340*/  IMAD.MOV R10, RZ, RZ, -R10 ;  /* 0x000000ffff0a7224 */ /* 0x000fe400078e0a0a */
[----:B------:R-:W-:Y:S01]  /*b350*/  @!P5 IMAD.MOV R12, RZ, RZ, -R12 ;  /* 0x000000ffff0cd224 */ /* 0x000fe200078e0a0c */
[----:B------:R-:W-:Y:S01]  /*b360*/  ISETP.GT.U32.AND P5, PT, R27, R2, PT ;  /* 0x000000021b00720c */ /* 0x000fe20003fa4070 */
[----:B------:R-:W-:-:S02]  /*b370*/  @!P4 IMAD.MOV R11, RZ, RZ, -R11 ;  /* 0x000000ffff0bc224 */ /* 0x000fc400078e0a0b */
[----:B------:R-:W-:Y:S02]  /*b380*/  @!P1 IMAD.IADD R7, R7, 0x1, -R27 ;  /* 0x0000000107079824 */ /* 0x000fe400078e0a1b */
[----:B------:R-:W-:Y:S01]  /*b390*/  IMAD R8, R27, R10, R8 ;  /* 0x0000000a1b087224 */ /* 0x000fe200078e0208 */
[----:B------:R-:W-:Y:S01]  /*b3a0*/  ISETP.GE.AND P1, PT, R13, RZ, PT ;  /* 0x000000ff0d00720c */ /* 0x000fe20003f26270 */
[----:B------:R-:W4:Y:S01]  /*b3b0*/  LDL R10, [R1+0x130] ;  /* 0x00013000010a7983 */ /* 0x000f220000100800 */
[----:B------:R-:W-:-:S03]  /*b3c0*/  IMAD.HI.U32 R13, R0, R9, RZ ;  /* 0x00000009000d7227 */ /* 0x000fc600078e00ff */
[----:B------:R0:W-:Y:S01]  /*b3d0*/  STL [R1+0x724], R11 ;  /* 0x0007240b01007387 */ /* 0x0001e20000100800 */
[----:B------:R-:W-:Y:S02]  /*b3e0*/  IMAD.MOV R13, RZ, RZ, -R13 ;  /* 0x000000ffff0d7224 */ /* 0x000fe400078e0a0d */
[----:B------:R-:W-:Y:S01]  /*b3f0*/  @!P5 IMAD.IADD R2, R2, 0x1, -R27 ;  /* 0x000000010202d824 */ /* 0x000fe200078e0a1b */
[----:B------:R1:W-:Y:S01]  /*b400*/  STL [R1+0x738], R12 ;  /* 0x0007380c01007387 */ /* 0x0003e20000100800 */
[----:B0-----:R-:W-:-:S04]  /*b410*/  IMAD.MOV.U32 R11, RZ, RZ, R7 ;  /* 0x000000ffff0b7224 */ /* 0x001fc800078e0007 */
[----:B------:R-:W-:Y:S01]  /*b420*/  @!P2 IMAD.MOV R11, RZ, RZ, -R11 ;  /* 0x000000ffff0ba224 */ /* 0x000fe200078e0a0b */
[----:B-1----:R-:W5:Y:S01]  /*b430*/  LDL.LU R12, [R1+0x11c] ;  /* 0x00011c00010c7983 */ /* 0x002f620000300800 */
[----:B------:R-:W-:-:S03]  /*b440*/  IMAD R9, R27, R13, R9 ;  /* 0x0000000d1b097224 */ /* 0x000fc600078e0209 */
[----:B---3--:R-:W-:Y:S04]  /*b450*/  STL [R1+0x43cc], R14 ;  /* 0x0043cc0e01007387 */ /* 0x008fe80000100800 */
[----:B------:R-:W-:Y:S04]  /*b460*/  STL [R1+0x734], R11 ;  /* 0x0007340b01007387 */ /* 0x000fe80000100800 */
[----:B------:R-:W3:Y:S04]  /*b470*/  LDL.LU R13, [R1+0x120] ;  /* 0x00012000010d7983 */ /* 0x000ee80000300800 */
[----:B------:R0:W-:Y:S04]  /*b480*/  STL [R1+0x43c8], R2 ;  /* 0x0043c80201007387 */ /* 0x0001e80000100800 */
[----:B0-----:R-:W5:Y:S01]  /*b490*/  LDL R2, [R1+0x138] ;  /* 0x0001380001027983 */ /* 0x001f620000100800 */
[----:B------:R-:W-:-:S02]  /*b4a0*/  ISETP.GT.U32.AND P4, PT, R27, R6, PT ;  /* 0x000000061b00720c */ /* 0x000fc40003f84070 */
[----:B------:R-:W-:Y:S02]  /*b4b0*/  IABS R7, R14 ;  /* 0x0000000e00077213 */ /* 0x000fe40000000000 */
[----:B--2---:R-:W-:-:S09]  /*b4c0*/  IABS R5, R5 ;  /* 0x0000000500057213 */ /* 0x004fd20000000000 */
[----:B------:R-:W-:Y:S01]  /*b4d0*/  @!P4 IMAD.IADD R6, R6, 0x1, -R27 ;  /* 0x000000010606c824 */ /* 0x000fe200078e0a1b */
[----:B------:R-:W-:-:S03]  /*b4e0*/  ISETP.GT.U32.AND P4, PT, R27, R9, PT ;  /* 0x000000091b00720c */ /* 0x000fc60003f84070 */
[----:B------:R-:W-:Y:S02]  /*b4f0*/  IMAD.MOV.U32 R14, RZ, RZ, R6 ;  /* 0x000000ffff0e7224 */ /* 0x000fe400078e0006 */
[----:B------:R-:W2:Y:S02]  /*b500*/  LDL R6, [R1+0x134] ;  /* 0x0001340001067983 */ /* 0x000ea40000100800 */
[----:B------:R-:W-:Y:S01]  /*b510*/  @!P3 IMAD.MOV R14, RZ, RZ, -R14 ;  /* 0x000000ffff0eb224 */ /* 0x000fe200078e0a0e */
[----:B----4-:R-:W-:Y:S01]  /*b520*/  IABS R11, R10 ;  /* 0x0000000a000b7213 */ /* 0x010fe20000000000 */
[----:B------:R-:W-:-:S03]  /*b530*/  IMAD.HI.U32 R10, R0, R5, RZ ;  /* 0x00000005000a7227 */ /* 0x000fc600078e00ff */
[----:B------:R0:W-:Y:S01]  /*b540*/  STL [R1+0x748], R14 ;  /* 0x0007480e01007387 */ /* 0x0001e20000100800 */
[----:B------:R-:W-:Y:S02]  /*b550*/  IMAD.MOV R10, RZ, RZ, -R10 ;  /* 0x000000ffff0a7224 */ /* 0x000fe400078e0a0a */
[----:B------:R-:W-:Y:S01]  /*b560*/  @!P4 IMAD.IADD R9, R9, 0x1, -R27 ;  /* 0x000000010909c824 */ /* 0x000fe200078e0a1b */
[----:B0-----:R-:W4:Y:S01]  /*b570*/  LDL.LU R14, [R1+0x43cc] ;  /* 0x0043cc00010e7983 */ /* 0x001f220000300800 */
[----:B------:R-:W-:Y:S01]  /*b580*/  IMAD R5, R27, R10, R5 ;  /* 0x0000000a1b057224 */ /* 0x000fe200078e0205 */
[----:B---3--:R-:W-:Y:S02]  /*b590*/  ISETP.GE.AND P4, PT, R13, RZ, PT ;  /* 0x000000ff0d00720c */ /* 0x008fe40003f86270 */
[----:B------:R-:W3:Y:S01]  /*b5a0*/  LDL R13, [R1+0x13c] ;  /* 0x00013c00010d7983 */ /* 0x000ee20000100800 */
[----:B-----5:R-:W-:-:S03]  /*b5b0*/  IABS R10, R2 ;  /* 0x00000002000a7213 */ /* 0x020fc60000000000 */
[----:B------:R-:W5:Y:S01]  /*b5c0*/  LDL.LU R2, [R1+0x12c] ;  /* 0x00012c0001027983 */ /* 0x000f620000300800 */
[C---:B------:R-:W-:Y:S02]  /*b5d0*/  ISETP.GT.U32.AND P2, PT, R27.reuse, R8, PT ;  /* 0x000000081b00720c */ /* 0x040fe40003f44070 */
[----:B------:R-:W-:-:S11]  /*b5e0*/  ISETP.GT.U32.AND P3, PT, R27, R9, PT ;  /* 0x000000091b00720c */ /* 0x000fd60003f64070 */
[----:B------:R-:W-:-:S05]  /*b5f0*/  @!P2 IMAD.IADD R8, R8, 0x1, -R27 ;  /* 0x000000010808a824 */ /* 0x000fca00078e0a1b */
[----:B------:R-:W-:Y:S02]  /*b600*/  ISETP.GT.U32.AND P2, PT, R27, R8, PT ;  /* 0x000000081b00720c */ /* 0x000fe40003f44070 */
[----:B--2---:R-:W-:Y:S01]  /*b610*/  IABS R6, R6 ;  /* 0x0000000600067213 */ /* 0x004fe20000000000 */
[----:B------:R-:W-:-:S10]  /*b620*/  @!P3 IMAD.IADD R9, R9, 0x1, -R27 ;  /* 0x000000010909b824 */ /* 0x000fd400078e0a1b */
[----:B------:R-:W-:Y:S01]  /*b630*/  @!P2 IMAD.IADD R8, R8, 0x1, -R27 ;  /* 0x000000010808a824 */ /* 0x000fe200078e0a1b */
[----:B------:R-:W-:Y:S02]  /*b640*/  ISETP.GT.U32.AND P2, PT, R27, R5, PT ;  /* 0x000000051b00720c */ /* 0x000fe40003f44070 */
[----:B----4-:R-:W-:Y:S01]  /*b650*/  ISETP.GE.AND P3, PT, R14, RZ, PT ;  /* 0x000000ff0e00720c */ /* 0x010fe20003f66270 */
[----:B------:R-:W-:-:S04]  /*b660*/  IMAD.HI.U32 R14, R0, R6, RZ ;  /* 0x00000006000e7227 */ /* 0x000fc800078e00ff */
[----:B------:R-:W-:-:S04]  /*b670*/  IMAD.MOV R14, RZ, RZ, -R14 ;  /* 0x000000ffff0e7224 */ /* 0x000fc800078e0a0e */
[----:B------:R-:W-:Y:S02]  /*b680*/  IMAD R6, R27, R14, R6 ;  /* 0x0000000e1b067224 */ /* 0x000fe400078e0206 */
[----:B------:R-:W-:Y:S01]  /*b690*/  @!P2 IMAD.IADD R5, R5, 0x1, -R27 ;  /* 0x000000010505a824 */ /* 0x000fe200078e0a1b */
[----:B-----5:R-:W-:Y:S02]  /*b6a0*/  ISETP.GE.AND P2, PT, R2, RZ, PT ;  /* 0x000000ff0200720c */ /* 0x020fe40003f46270 */
[----:B------:R-:W2:Y:S04]  /*b6b0*/  LDL.LU R2, [R1+0x43c8] ;  /* 0x0043c80001027983 */ /* 0x000ea80000300800 */
[----:B------:R-:W4:Y:S01]  /*b6c0*/  LDL R14, [R1+0x140] ;  /* 0x00014000010e7983 */ /* 0x000f220000100800 */
[----:B------:R-:W-:Y:S01]  /*b6d0*/  ISETP.GE.AND P5, PT, R12, RZ, PT ;  /* 0x000000ff0c00720c */ /* 0x000fe20003fa6270 */
[----:B------:R-:W-:-:S04]  /*b6e0*/  IMAD.HI.U32 R12, R0, R7, RZ ;  /* 0x00000007000c7227 */ /* 0x000fc800078e00ff */
[----:B------:R-:W-:-:S04]  /*b6f0*/  IMAD.MOV R12, RZ, RZ, -R12 ;  /* 0x000000ffff0c7224 */ /* 0x000fc800078e0a0c */
[----:B------:R-:W-:Y:S02]  /*b700*/  IMAD R7, R27, R12, R7 ;  /* 0x0000000c1b077224 */ /* 0x000fe400078e0207 */
[----:B------:R-:W-:-:S04]  /*b710*/  IMAD.HI.U32 R12, R0, R11, RZ ;  /* 0x0000000b000c7227 */ /* 0x000fc800078e00ff */
[----:B------:R-:W-:-:S04]  /*b720*/  IMAD.MOV R12, RZ, RZ, -R12 ;  /* 0x000000ffff0c7224 */ /* 0x000fc800078e0a0c */
[----:B------:R-:W-:Y:S02]  /*b730*/  IMAD R11, R27, R12, R11 ;  /* 0x0000000c1b0b7224 */ /* 0x000fe400078e020b */
[----:B------:R-:W-:-:S04]  /*b740*/  IMAD.HI.U32 R12, R0, R10, RZ ;  /* 0x0000000a000c7227 */ /* 0x000fc800078e00ff */
[----:B------:R-:W-:Y:S01]  /*b750*/  IMAD.MOV R12, RZ, RZ, -R12 ;  /* 0x000000ffff0c7224 */ /* 0x000fe200078e0a0c */
[----:B------:R2:W-:Y:S03]  /*b760*/  STL [R1+0x43c4], R6 ;  /* 0x0043c40601007387 */ /* 0x0005e60000100800 */
[C---:B------:R-:W-:Y:S01]  /*b770*/  IMAD R10, R27.reuse, R12, R10 ;  /* 0x0000000c1b0a7224 */ /* 0x040fe200078e020a */
[----:B------:R-:W-:-:S13]  /*b780*/  ISETP.GT.U32.AND P6, PT, R27, R4, PT ;  /* 0x000000041b00720c */ /* 0x000fda0003fc4070 */
[----:B------:R-:W-:-:S05]  /*b790*/  @!P6 IMAD.IADD R4, R4, 0x1, -R27 ;  /* 0x000000010404e824 */ /* 0x000fca00078e0a1b */
[----:B------:R-:W-:Y:S02]  /*b7a0*/  ISETP.GT.U32.AND P6, PT, R27, R4, PT ;  /* 0x000000041b00720c */ /* 0x000fe40003fc4070 */
[----:B----4-:R-:W-:Y:S02]  /*b7b0*/  IABS R12, R14 ;  /* 0x0000000e000c7213 */ /* 0x010fe40000000000 */
[----:B------:R-:W4:Y:S09]  /*b7c0*/  LDL.LU R14, [R1+0x130] ;  /* 0x00013000010e7983 */ /* 0x000f320000300800 */
[----:B------:R-:W-:-:S02]  /*b7d0*/  @!P6 IMAD.IADD R4, R4, 0x1, -R27 ;  /* 0x000000010404e824 */ /* 0x000fc400078e0a1b */
[----:B--2---:R-:W-:Y:S02]  /*b7e0*/  IMAD.MOV.U32 R6, RZ, RZ, R2 ;  /* 0x000000ffff067224 */ /* 0x004fe400078e0002 */
[----:B------:R-:W-:Y:S02]  /*b7f0*/  @!P0 IMAD.MOV R4, RZ, RZ, -R4 ;  /* 0x000000ffff048224 */ /* 0x000fe400078e0a04 */
[----:B------:R-:W-:-:S03]  /*b800*/  @!P1 IMAD.MOV R6, RZ, RZ, -R6 ;  /* 0x000000ffff069224 */ /* 0x000fc600078e0a06 */
[----:B------:R0:W-:Y:S04]  /*b810*/  STL [R1+0x78c], R4 ;  /* 0x00078c0401007387 */ /* 0x0001e80000100800 */
[----:B------:R1:W-:Y:S04]  /*b820*/  STL [R1+0x744], R6 ;  /* 0x0007440601007387 */ /* 0x0003e80000100800 */
[----:B0-----:R-:W2:Y:S01]  /*b830*/  LDL.LU R4, [R1+0x134] ;  /* 0x0001340001047983 */ /* 0x001ea20000300800 */
[----:B-1----:R-:W-:-:S04]  /*b840*/  IMAD.MOV.U32 R6, RZ, RZ, R8 ;  /* 0x000000ffff067224 */ /* 0x002fc800078e0008 */
[----:B------:R-:W-:Y:S02]  /*b850*/  @!P5 IMAD.MOV R6, RZ, RZ, -R6 ;  /* 0x000000ffff06d224 */ /* 0x000fe400078e0a06 */
[----:B------:R-:W-:Y:S02]  /*b860*/  IMAD.MOV.U32 R8, RZ, RZ, R9 ;  /* 0x000000ffff087224 */ /* 0x000fe400078e0009 */
[----:B------:R-:W5:Y:S04]  /*b870*/  LDL.LU R9, [R1+0x144] ;  /* 0x0001440001097983 */ /* 0x000f680000300800 */
[----:B------:R0:W-:Y:S04]  /*b880*/  STL [R1+0x7a4], R6 ;  /* 0x0007a40601007387 */ /* 0x0001e80000100800 */
[----:B0-----:R-:W5:Y:S01]  /*b890*/  LDL.LU R6, [R1+0x43c4] ;  /* 0x0043c40001067983 */ /* 0x001f620000300800 */
[----:B------:R-:W-:Y:S01]  /*b8a0*/  @!P4 IMAD.MOV R8, RZ, RZ, -R8 ;  /* 0x000000ffff08c224 */ /* 0x000fe200078e0a08 */
[----:B---3--:R-:W-:-:S04]  /*b8b0*/  IABS R13, R13 ;  /* 0x0000000d000d7213 */ /* 0x008fc80000000000 */
[----:B------:R0:W-:Y:S01]  /*b8c0*/  STL [R1+0x7a0], R8 ;  /* 0x0007a00801007387 */ /* 0x0001e20000100800 */
[----:B------:R-:W-:-:S04]  /*b8d0*/  IMAD.HI.U32 R2, R0, R13, RZ ;  /* 0x0000000d00027227 */ /* 0x000fc800078e00ff */
[----:B------:R-:W-:Y:S01]  /*b8e0*/  IMAD.MOV R2, RZ, RZ, -R2 ;  /* 0x000000ffff027224 */ /* 0x000fe200078e0a02 */
[----:B0-----:R-:W3:Y:S03]  /*b8f0*/  LDL.LU R8, [R1+0x138] ;  /* 0x0001380001087983 */ /* 0x001ee60000300800 */
[C---:B------:R-:W-:Y:S01]  /*b900*/  IMAD R2, R27.reuse, R2, R13 ;  /* 0x000000021b027224 */ /* 0x040fe200078e020d */
[----:B----4-:R-:W-:Y:S02]  /*b910*/  ISETP.GE.AND P4, PT, R14, RZ, PT ;  /* 0x000000ff0e00720c */ /* 0x010fe40003f86270 */
[----:B------:R-:W4:Y:S04]  /*b920*/  LDL.LU R14, [R1+0x13c] ;  /* 0x00013c00010e7983 */ /* 0x000f280000300800 */
[----:B------:R-:W4:Y:S01]  /*b930*/  LDL.LU R13, [R1+0x148] ;  /* 0x00014800010d7983 */ /* 0x000f220000300800 */
[----:B------:R-:W-:-:S02]  /*b940*/  ISETP.GT.U32.AND P6, PT, R27, R7, PT ;  /* 0x000000071b00720c */ /* 0x000fc40003fc4070 */
[----:B------:R-:W-:-:S11]  /*b950*/  ISETP.GT.U32.AND P0, PT, R27, R5, PT ;  /* 0x000000051b00720c */ /* 0x000fd60003f04070 */
[----:B------:R-:W-:Y:S01]  /*b960*/  @!P6 IMAD.IADD R7, R7, 0x1, -R27 ;  /* 0x000000010707e824 */ /* 0x000fe200078e0a1b */
[----:B------:R-:W-:-:S04]  /*b970*/  ISETP.GT.U32.AND P6, PT, R27, R11, PT ;  /* 0x0000000b1b00720c */ /* 0x000fc80003fc4070 */
[----:B------:R-:W-:Y:S01]  /*b980*/  ISETP.GT.U32.AND P1, PT, R27, R7, PT ;  /* 0x000000071b00720c */ /* 0x000fe20003f24070 */
[----:B------:R-:W-:Y:S01]  /*b990*/  @!P0 IMAD.IADD R5, R5, 0x1, -R27 ;  /* 0x0000000105058824 */ /* 0x000fe200078e0a1b */
[----:B--2---:R-:W-:Y:S01]  /*b9a0*/  ISETP.GE.AND P0, PT, R4, RZ, PT ;  /* 0x000000ff0400720c */ /* 0x004fe20003f06270 */
[----:B------:R-:W-:-:S06]  /*b9b0*/  IMAD.HI.U32 R4, R0, R12, RZ ;  /* 0x0000000c00047227 */ /* 0x000fcc00078e00ff */
[----:B------:R-:W-:Y:S01]  /*b9c0*/  @!P6 IMAD.IADD R11, R11, 0x1, -R27 ;  /* 0x000000010b0be824 */ /* 0x000fe200078e0a1b */
[----:B-----5:R-:W-:-:S03]  /*b9d0*/  ISETP.GT.U32.AND P5, PT, R27, R6, PT ;  /* 0x000000061b00720c */ /* 0x020fc60003fa4070 */
[----:B------:R-:W-:Y:S01]  /*b9e0*/  @!P1 IMAD.IADD R7, R7, 0x1, -R27 ;  /* 0x0000000107079824 */ /* 0x000fe200078e0a1b */
[C---:B------:R-:W-:Y:S02]  /*b9f0*/  ISETP.GT.U32.AND P1, PT, R27.reuse, R10, PT ;  /* 0x0000000a1b00720c */ /* 0x040fe40003f24070 */
[----:B------:R-:W-:Y:S01]  /*ba00*/  ISETP.GT.U32.AND P6, PT, R27, R11, PT ;  /* 0x0000000b1b00720c */ /* 0x000fe20003fc4070 */
[----:B------:R-:W-:-:S06]  /*ba10*/  @!P3 IMAD.MOV R7, RZ, RZ, -R7 ;  /* 0x000000ffff07b224 */ /* 0x000fcc00078e0a07 */
[----:B------:R-:W-:Y:S02]  /*ba20*/  @!P5 IMAD.IADD R6, R6, 0x1, -R27 ;  /* 0x000000010606d824 */ /* 0x000fe400078e0a1b */
[----:B------:R-:W-:-:S03]  /*ba30*/  IMAD.MOV R4, RZ, RZ, -R4 ;  /* 0x000000ffff047224 */ /* 0x000fc600078e0a04 */
[C---:B------:R-:W-:Y:S01]  /*ba40*/  ISETP.GT.U32.AND P3, PT, R27.reuse, R6, PT ;  /* 0x000000061b00720c */ /* 0x040fe20003f64070 */
[----:B------:R0:W-:Y:S01]  /*ba50*/  STL [R1+0x79c], R7 ;  /* 0x00079c0701007387 */ /* 0x0001e20000100800 */
[----:B------:R-:W-:Y:S02]  /*ba60*/  IMAD R4, R27, R4, R12 ;  /* 0x000000041b047224 */ /* 0x000fe400078e020c */
[----:B------:R-:W-:Y:S02]  /*ba70*/  IMAD.MOV.U32 R12, RZ, RZ, R9 ;  /* 0x000000ffff0c7224 */ /* 0x000fe400078e0009 */
[----:B------:R-:W-:Y:S01]  /*ba80*/  @!P1 IMAD.IADD R10, R10, 0x1, -R27 ;  /* 0x000000010a0a9824 */ /* 0x000fe200078e0a1b */
[----:B0-----:R-:W-:Y:S01]  /*ba90*/  IABS R7, R9 ;  /* 0x0000000900077213 */ /* 0x001fe20000000000 */
[----:B------:R-:W-:Y:S02]  /*baa0*/  IMAD.MOV.U32 R9, RZ, RZ, R5 ;  /* 0x000000ffff097224 */ /* 0x000fe400078e0005 */
[----:B------:R-:W-:-:S02]  /*bab0*/  @!P6 IMAD.IADD R11, R11, 0x1, -R27 ;  /* 0x000000010b0be824 */ /* 0x000fc400078e0a1b */
[----:B------:R-:W-:Y:S01]  /*bac0*/  @!P2 IMAD.MOV R9, RZ, RZ, -R9 ;  /* 0x000000ffff09a224 */ /* 0x000fe200078e0a09 */
[----:B------:R-:W-:Y:S01]  /*bad0*/  ISETP.GT.U32.AND P2, PT, R27, R10, PT ;  /* 0x0000000a1b00720c */ /* 0x000fe20003f44070 */
[----:B------:R-:W-:Y:S01]  /*bae0*/  @!P3 IMAD.IADD R6, R6, 0x1, -R27 ;  /* 0x000000010606b824 */ /* 0x000fe200078e0a1b */
[----:B------:R0:W-:Y:S02]  /*baf0*/  STL [R1+0x43c0], R15 ;  /* 0x0043c00f01007387 */ /* 0x0001e40000100800 */
[----:B0-----:R-:W-:Y:S02]  /*bb00*/  IMAD.MOV.U32 R15, RZ, RZ, R11 ;  /* 0x000000ffff0f7224 */ /* 0x001fe400078e000b */
[----:B------:R-:W-:Y:S02]  /*bb10*/  IMAD.MOV.U32 R11, RZ, RZ, R12 ;  /* 0x000000ffff0b7224 */ /* 0x000fe400078e000c */
[----:B------:R-:W-:Y:S02]  /*bb20*/  IMAD.MOV.U32 R12, RZ, RZ, R6 ;  /* 0x000000ffff0c7224 */ /* 0x000fe400078e0006 */
[----:B------:R-:W-:-:S02]  /*bb30*/  @!P4 IMAD.MOV R15, RZ, RZ, -R15 ;  /* 0x000000ffff0fc224 */ /* 0x000fc400078e0a0f */
[----:B------:R-:W-:Y:S01]  /*bb40*/  @!P0 IMAD.MOV R12, RZ, RZ, -R12 ;  /* 0x000000ffff0c8224 */ /* 0x000fe200078e0a0c */
[----:B---3--:R-:W-:Y:S01]  /*bb50*/  ISETP.GE.AND P5, PT, R8, RZ, PT ;  /* 0x000000ff0800720c */ /* 0x008fe20003fa6270 */
[----:B------:R-:W-:Y:S01]  /*bb60*/  @!P2 IMAD.IADD R10, R10, 0x1, -R27 ;  /* 0x000000010a0aa824 */ /* 0x000fe200078e0a1b */
[----:B----4-:R-:W-:Y:S02]  /*bb70*/  ISETP.GE.AND P1, PT, R14, RZ, PT ;  /* 0x000000ff0e00720c */ /* 0x010fe40003f26270 */
[----:B------:R-:W2:Y:S04]  /*bb80*/  LDL.LU R14, [R1+0x14c] ;  /* 0x00014c00010e7983 */ /* 0x000ea80000300800 */
[----:B------:R0:W-:Y:S01]  /*bb90*/  STL [R1+0x798], R9 ;  /* 0x0007980901007387 */ /* 0x0001e20000100800 */
[----:B------:R-:W-:-:S02]  /*bba0*/  IABS R8, R13 ;  /* 0x0000000d00087213 */ /* 0x000fc40000000000 */
[----:B------:R-:W-:Y:S01]  /*bbb0*/  ISETP.GE.AND P2, PT, R13, RZ, PT ;  /* 0x000000ff0d00720c */ /* 0x000fe20003f46270 */
[----:B0-----:R-:W3:Y:S04]  /*bbc0*/  LDL.LU R9, [R1+0x184] ;  /* 0x0001840001097983 */ /* 0x001ee80000300800 */
[----:B------:R-:W4:Y:S04]  /*bbd0*/  LDL.LU R6, [R1+0x140] ;  /* 0x0001400001067983 */ /* 0x000f280000300800 */
[----:B------:R0:W-:Y:S04]  /*bbe0*/  STL [R1+0x794], R15 ;  /* 0x0007940f01007387 */ /* 0x0001e80000100800 */
[----:B0-----:R-:W5:Y:S04]  /*bbf0*/  LDL.LU R15, [R1+0x43c0] ;  /* 0x0043c000010f7983 */ /* 0x001f680000300800 */
[----:B------:R0:W-:Y:S04]  /*bc00*/  STL [R1+0x790], R12 ;  /* 0x0007900c01007387 */ /* 0x0001e80000100800 */
[----:B0-----:R-:W2:Y:S04]  /*bc10*/  LDL R12, [R1+0x154] ;  /* 0x00015400010c7983 */ /* 0x001ea80000100800 */
[----:B------:R-:W4:Y:S01]  /*bc20*/  LDL.LU R13, [R1+0x15c] ;  /* 0x00015c00010d7983 */ /* 0x000f220000300800 */
[----:B------:R-:W-:-:S02]  /*bc30*/  ISETP.GT.U32.AND P6, PT, R27, R2, PT ;  /* 0x000000021b00720c */ /* 0x000fc40003fc4070 */
[----:B------:R-:W-:-:S11]  /*bc40*/  ISETP.GT.U32.AND P3, PT, R27, R4, PT ;  /* 0x000000041b00720c */ /* 0x000fd60003f64070 */
[----:B------:R-:W-:-:S05]  /*bc50*/  @!P6 IMAD.IADD R2, R2, 0x1, -R27 ;  /* 0x000000010202e824 */ /* 0x000fca00078e0a1b */
[----:B------:R-:W-:Y:S01]  /*bc60*/  ISETP.GT.U32.AND P6, PT, R27, R2, PT ;  /* 0x000000021b00720c */ /* 0x000fe20003fc4070 */
[----:B------:R-:W-:Y:S01]  /*bc70*/  @!P3 IMAD.IADD R4, R4, 0x1, -R27 ;  /* 0x000000010404b824 */ /* 0x000fe200078e0a1b */
[----:B------:R-:W-:-:S11]  /*bc80*/  ISETP.GE.AND P0, PT, R11, RZ, PT ;  /* 0x000000ff0b00720c */ /* 0x000fd60003f06270 */
[----:B------:R-:W-:Y:S01]  /*bc90*/  @!P6 IMAD.IADD R2, R2, 0x1, -R27 ;  /* 0x000000010202e824 */ /* 0x000fe200078e0a1b */
[----:B---3--:R-:W-:Y:S02]  /*bca0*/  ISETP.GE.AND P3, PT, R9, RZ, PT ;  /* 0x000000ff0900720c */ /* 0x008fe40003f66270 */
[----:B------:R-:W-:Y:S01]  /*bcb0*/  IABS R9, R9 ;  /* 0x0000000900097213 */ /* 0x000fe20000000000 */
[----:B----4-:R0:W-:Y:S02]  /*bcc0*/  STL [R1+0x43bc], R13 ;  /* 0x0043bc0d01007387 */ /* 0x0101e40000100800 */
[----:B0-----:R-:W-:-:S04]  /*bcd0*/  IMAD.MOV.U32 R13, RZ, RZ, R10 ;  /* 0x000000ffff0d7224 */ /* 0x001fc800078e000a */
[----:B------:R-:W-:Y:S01]  /*bce0*/  @!P5 IMAD.MOV R13, RZ, RZ, -R13 ;  /* 0x000000ffff0dd224 */ /* 0x000fe200078e0a0d */
[----:B--2---:R-:W-:Y:S01]  /*bcf0*/  IABS R11, R12 ;  /* 0x0000000c000b7213 */ /* 0x004fe20000000000 */
[----:B------:R-:W-:-:S03]  /*bd00*/  IMAD.HI.U32 R12, R0, R9, RZ ;  /* 0x00000009000c7227 */ /* 0x000fc600078e00ff */
[----:B------:R0:W-:Y:S02]  /*bd10*/  STL [R1+0x788], R13 ;  /* 0x0007880d01007387 */ /* 0x0001e40000100800 */
[----:B0-----:R-:W-:-:S04]  /*bd20*/  IMAD.MOV.U32 R13, RZ, RZ, R2 ;  /* 0x000000ffff0d7224 */ /* 0x001fc800078e0002 */
[----:B------:R-:W-:Y:S02]  /*bd30*/  @!P1 IMAD.MOV R13, RZ, RZ, -R13 ;  /* 0x000000ffff0d9224 */ /* 0x000fe400078e0a0d */
[----:B------:R-:W-:Y:S02]  /*bd40*/  IMAD.MOV R2, RZ, RZ, -R12 ;  /* 0x000000ffff027224 */ /* 0x000fe400078e0a0c */
[----:B------:R-:W2:Y:S04]  /*bd50*/  LDL R12, [R1+0x158] ;  /* 0x00015800010c7983 */ /* 0x000ea80000100800 */
[----:B------:R0:W-:Y:S04]  /*bd60*/  STL [R1+0x784], R13 ;  /* 0x0007840d01007387 */ /* 0x0001e80000100800 */
[----:B0-----:R-:W3:Y:S01]  /*bd70*/  LDL.LU R13, [R1+0x43bc] ;  /* 0x0043bc00010d7983 */ /* 0x001ee20000300800 */
[----:B------:R-:W-:-:S04]  /*bd80*/  IMAD.HI.U32 R5, R0, R7, RZ ;  /* 0x0000000700057227 */ /* 0x000fc800078e00ff */
[----:B------:R-:W-:-:S04]  /*bd90*/  IMAD.MOV R5, RZ, RZ, -R5 ;  /* 0x000000ffff057224 */ /* 0x000fc800078e0a05 */
[----:B------:R-:W-:Y:S01]  /*bda0*/  IMAD R5, R27, R5, R7 ;  /* 0x000000051b057224 */ /* 0x000fe200078e0207 */
[----:B------:R-:W-:Y:S01]  /*bdb0*/  ISETP.GE.AND P4, PT, R6, RZ, PT ;  /* 0x000000ff0600720c */ /* 0x000fe20003f86270 */
[----:B------:R-:W-:-:S03]  /*bdc0*/  IMAD.HI.U32 R6, R0, R8, RZ ;  /* 0x0000000800067227 */ /* 0x000fc600078e00ff */
[----:B------:R-:W-:Y:S01]  /*bdd0*/  ISETP.GT.U32.AND P6, PT, R27, R5, PT ;  /* 0x000000051b00720c */ /* 0x000fe20003fc4070 */
[----:B------:R-:W-:-:S04]  /*bde0*/  IMAD.MOV R6, RZ, RZ, -R6 ;  /* 0x000000ffff067224 */ /* 0x000fc800078e0a06 */
[C---:B------:R-:W-:Y:S01]  /*bdf0*/  IMAD R8, R27.reuse, R6, R8 ;  /* 0x000000061b087224 */ /* 0x040fe200078e0208 */
[C---:B------:R-:W-:Y:S02]  /*be00*/  ISETP.GT.U32.AND P5, PT, R27.reuse, R4, PT ;  /* 0x000000041b00720c */ /* 0x040fe40003fa4070 */
[----:B-----5:R-:W-:Y:S02]  /*be10*/  IABS R7, R15 ;  /* 0x0000000f00077213 */ /* 0x020fe40000000000 */
[----:B------:R-:W-:-:S03]  /*be20*/  ISETP.GT.U32.AND P1, PT, R27, R8, PT ;  /* 0x000000081b00720c */ /* 0x000fc60003f24070 */
[----:B------:R-:W-:Y:S02]  /*be30*/  @!P6 IMAD.IADD R5, R5, 0x1, -R27 ;  /* 0x000000010505e824 */ /* 0x000fe400078e0a1b */
[----:B------:R-:W-:-:S03]  /*be40*/  IMAD R2, R27, R2, R9 ;  /* 0x000000021b027224 */ /* 0x000fc600078e0209 */
[----:B------:R-:W-:Y:S01]  /*be50*/  ISETP.GT.U32.AND P6, PT, R27, R5, PT ;  /* 0x000000051b00720c */ /* 0x000fe20003fc4070 */
[----:B------:R-:W-:Y:S01]  /*be60*/  IMAD.HI.U32 R9, R0, R7, RZ ;  /* 0x0000000700097227 */ /* 0x000fe200078e00ff */
[----:B------:R-:W-:-:S03]  /*be70*/  IABS R6, R14 ;  /* 0x0000000e00067213 */ /* 0x000fc60000000000 */
[----:B------:R-:W-:Y:S02]  /*be80*/  IMAD.MOV R9, RZ, RZ, -R9 ;  /* 0x000000ffff097224 */ /* 0x000fe400078e0a09 */
[--C-:B------:R-:W-:Y:S02]  /*be90*/  @!P5 IMAD.IADD R4, R4, 0x1, -R27.reuse ;  /* 0x000000010404d824 */ /* 0x100fe400078e0a1b */
[----:B------:R-:W-:Y:S01]  /*bea0*/  @!P1 IMAD.IADD R8, R8, 0x1, -R27 ;  /* 0x0000000108089824 */ /* 0x000fe200078e0a1b */
[----:B------:R-:W-:Y:S01]  /*beb0*/  ISETP.GE.AND P1, PT, R14, RZ, PT ;  /* 0x000000ff0e00720c */ /* 0x000fe20003f26270 */
[----:B------:R-:W-:Y:S01]  /*bec0*/  IMAD R7, R27, R9, R7 ;  /* 0x000000091b077224 */ /* 0x000fe200078e0207 */
[----:B------:R-:W4:Y:S01]  /*bed0*/  LDL.LU R14, [R1+0x164] ;  /* 0x00016400010e7983 */ /* 0x000f220000300800 */
[----:B------:R-:W-:-:S04]  /*bee0*/  @!P6 IMAD.IADD R5, R5, 0x1, -R27 ;  /* 0x000000010505e824 */ /* 0x000fc800078e0a1b */
[----:B------:R-:W-:Y:S01]  /*bef0*/  @!P0 IMAD.MOV R5, RZ, RZ, -R5 ;  /* 0x000000ffff058224 */ /* 0x000fe200078e0a05 */
[----:B---3--:R-:W-:Y:S01]  /*bf00*/  IABS R9, R13 ;  /* 0x0000000d00097213 */ /* 0x008fe20000000000 */
[----:B------:R0:W-:Y:S02]  /*bf10*/  STL [R1+0x43b4], R13 ;  /* 0x0043b40d01007387 */ /* 0x0001e40000100800 */
[----:B0-----:R-:W-:Y:S02]  /*bf20*/  IMAD.MOV.U32 R13, RZ, RZ, R4 ;  /* 0x000000ffff0d7224 */ /* 0x001fe400078e0004 */
[----:B------:R-:W3:Y:S02]  /*bf30*/  LDL R4, [R1+0x160] ;  /* 0x0001600001047983 */ /* 0x000ee40000100800 */
[----:B------:R-:W-:-:S05]  /*bf40*/  @!P4 IMAD.MOV R13, RZ, RZ, -R13 ;  /* 0x000000ffff0dc224 */ /* 0x000fca00078e0a0d */
[----:B------:R0:W-:Y:S04]  /*bf50*/  STL [R1+0x780], R13 ;  /* 0x0007800d01007387 */ /* 0x0001e80000100800 */
[----:B------:R-:W-:Y:S01]  /*bf60*/  STL [R1+0x77c], R5 ;  /* 0x00077c0501007387 */ /* 0x000fe20000100800 */
[----:B0-----:R-:W-:-:S03]  /*bf70*/  IMAD.MOV.U32 R13, RZ, RZ, R15 ;  /* 0x000000ffff0d7224 */ /* 0x001fc600078e000f */
[----:B------:R-:W5:Y:S01]  /*bf80*/  LDL.LU R15, [R1+0x16c] ;  /* 0x00016c00010f7983 */ /* 0x000f620000300800 */
[----:B------:R-:W-:-:S04]  /*bf90*/  IMAD.HI.U32 R10, R0, R6, RZ ;  /* 0x00000006000a7227 */ /* 0x000fc800078e00ff */
[----:B------:R-:W-:-:S04]  /*bfa0*/  IMAD.MOV R10, RZ, RZ, -R10 ;  /* 0x000000ffff0a7224 */ /* 0x000fc800078e0a0a */
[----:B------:R-:W-:-:S05]  /*bfb0*/  IMAD R6, R27, R10, R6 ;  /* 0x0000000a1b067224 */ /* 0x000fca00078e0206 */
[----:B------:R-:W-:-:S13]  /*bfc0*/  ISETP.GT.U32.AND P6, PT, R27, R6, PT ;  /* 0x000000061b00720c */ /* 0x000fda0003fc4070 */
[----:B------:R-:W-:-:S05]  /*bfd0*/  @!P6 IMAD.IADD R6, R6, 0x1, -R27 ;  /* 0x000000010606e824 */ /* 0x000fca00078e0a1b */
[----:B------:R-:W-:-:S13]  /*bfe0*/  ISETP.GT.U32.AND P4, PT, R27, R6, PT ;  /* 0x000000061b00720c */ /* 0x000fda0003f84070 */
[----:B------:R-:W-:Y:S01]  /*bff0*/  @!P4 IMAD.IADD R6, R6, 0x1, -R27 ;  /* 0x000000010606c824 */ /* 0x000fe200078e0a1b */
[----:B------:R-:W-:Y:S01]  /*c000*/  ISETP.GE.AND P4, PT, R13, RZ, PT ;  /* 0x000000ff0d00720c */ /* 0x000fe20003f86270 */
[----:B-----5:R0:W-:Y:S04]  /*c010*/  STL [R1+0x43b8], R15 ;  /* 0x0043b80f01007387 */ /* 0x0201e80000100800 */
[----:B0-----:R-:W5:Y:S04]  /*c020*/  LDL.LU R15, [R1+0x154] ;  /* 0x00015400010f7983 */ /* 0x001f680000300800 */
[----:B------:R-:W2:Y:S01]  /*c030*/  LDL.LU R13, [R1+0x158] ;  /* 0x00015800010d7983 */ /* 0x000ea20000300800 */
[----:B------:R-:W-:-:S02]  /*c040*/  ISETP.GT.U32.AND P5, PT, R27, R2, PT ;  /* 0x000000021b00720c */ /* 0x000fc40003fa4070 */
[----:B------:R-:W-:-:S11]  /*c050*/  ISETP.GT.U32.AND P0, PT, R27, R7, PT ;  /* 0x000000071b00720c */ /* 0x000fd60003f04070 */
[----:B------:R-:W-:Y:S01]  /*c060*/  @!P5 IMAD.IADD R2, R2, 0x1, -R27 ;  /* 0x000000010202d824 */ /* 0x000fe200078e0a1b */
[----:B------:R-:W-:-:S04]  /*c070*/  ISETP.GT.U32.AND P5, PT, R27, R8, PT ;  /* 0x000000081b00720c */ /* 0x000fc80003fa4070 */
[----:B------:R-:W-:Y:S01]  /*c080*/  ISETP.GT.U32.AND P6, PT, R27, R2, PT ;  /* 0x000000021b00720c */ /* 0x000fe20003fc4070 */
[----:B------:R-:W-:-:S08]  /*c090*/  @!P0 IMAD.IADD R7, R7, 0x1, -R27 ;  /* 0x0000000107078824 */ /* 0x000fd000078e0a1b */
[----:B------:R-:W-:-:S04]  /*c0a0*/  @!P5 IMAD.IADD R8, R8, 0x1, -R27 ;  /* 0x000000010808d824 */ /* 0x000fc800078e0a1b */
[----:B------:R-:W-:Y:S02]  /*c0b0*/  @!P6 IMAD.IADD R2, R2, 0x1, -R27 ;  /* 0x000000010202e824 */ /* 0x000fe400078e0a1b */
[----:B------:R-:W-:Y:S01]  /*c0c0*/  @!P2 IMAD.MOV R8, RZ, RZ, -R8 ;  /* 0x000000ffff08a224 */ /* 0x000fe200078e0a08 */
[----:B-----5:R-:W-:Y:S01]  /*c0d0*/  ISETP.GE.AND P0, PT, R15, RZ, PT ;  /* 0x000000ff0f00720c */ /* 0x020fe20003f06270 */
[----:B------:R-:W-:Y:S02]  /*c0e0*/  IMAD.MOV.U32 R15, RZ, RZ, R2 ;  /* 0x000000ffff0f7224 */ /* 0x000fe400078e0002 */
[----:B------:R-:W5:Y:S02]  /*c0f0*/  LDL R2, [R1+0x168] ;  /* 0x0001680001027983 */ /* 0x000f640000100800 */
[----:B------:R-:W-:Y:S02]  /*c100*/  @!P3 IMAD.MOV R15, RZ, RZ, -R15 ;  /* 0x000000ffff0fb224 */ /* 0x000fe400078e0a0f */
[----:B------:R0:W-:Y:S01]  /*c110*/  STL [R1+0x778], R8 ;  /* 0x0007780801007387 */ /* 0x0001e20000100800 */
[----:B--2---:R-:W-:-:S03]  /*c120*/  ISETP.GE.AND P3, PT, R13, RZ, PT ;  /* 0x000000ff0d00720c */ /* 0x004fc60003f66270 */
[----:B0-----:R-:W2:Y:S04]  /*c130*/  LDL.LU R8, [R1+0x160] ;  /* 0x0001600001087983 */ /* 0x001ea80000300800 */
[----:B------:R0:W-:Y:S04]  /*c140*/  STL [R1+0x774], R15 ;  /* 0x0007740f01007387 */ /* 0x0001e80000100800 */
[----:B0-----:R-:W3:Y:S04]  /*c150*/  LDL.LU R15, [R1+0x43b8] ;  /* 0x0043b800010f7983 */ /* 0x001ee80000300800 */
[----:B------:R-:W5:Y:S01]  /*c160*/  LDL.LU R13, [R1+0x43b4] ;  /* 0x0043b400010d7983 */ /* 0x000f620000300800 */
[----:B------:R-:W-:Y:S01]  /*c170*/  IABS R10, R12 ;  /* 0x0000000c000a7213 */ /* 0x000fe20000000000 */
[----:B------:R-:W-:-:S04]  /*c180*/  IMAD.HI.U32 R12, R0, R11, RZ ;  /* 0x0000000b000c7227 */ /* 0x000fc800078e00ff */
[----:B------:R-:W-:-:S04]  /*c190*/  IMAD.MOV R12, RZ, RZ, -R12 ;  /* 0x000000ffff0c7224 */ /* 0x000fc800078e0a0c */
[----:B------:R-:W-:Y:S02]  /*c1a0*/  IMAD R11, R27, R12, R11 ;  /* 0x0000000c1b0b7224 */ /* 0x000fe400078e020b */
[----:B------:R-:W-:-:S03]  /*c1b0*/  IMAD.HI.U32 R5, R0, R9, RZ ;  /* 0x0000000900057227 */ /* 0x000fc600078e00ff */
[----:B------:R-:W-:Y:S01]  /*c1c0*/  ISETP.GT.U32.AND P5, PT, R27, R11, PT ;  /* 0x0000000b1b00720c */ /* 0x000fe20003fa4070 */
[----:B------:R-:W-:-:S04]  /*c1d0*/  IMAD.MOV R5, RZ, RZ, -R5 ;  /* 0x000000ffff057224 */ /* 0x000fc800078e0a05 */
[----:B------:R-:W-:Y:S02]  /*c1e0*/  IMAD R5, R27, R5, R9 ;  /* 0x000000051b057224 */ /* 0x000fe400078e0209 */
[----:B------:R-:W-:-:S03]  /*c1f0*/  @!P1 IMAD.MOV R6, RZ, RZ, -R6 ;  /* 0x000000ffff069224 */ /* 0x000fc600078e0a06 */
[----:B------:R-:W-:-:S03]  /*c200*/  ISETP.GT.U32.AND P1, PT, R27, R5, PT ;  /* 0x000000051b00720c */ /* 0x000fc60003f24070 */
[----:B------:R-:W-:Y:S01]  /*c210*/  @!P5 IMAD.IADD R11, R11, 0x1, -R27 ;  /* 0x000000010b0bd824 */ /* 0x000fe200078e0a1b */
[----:B------:R-:W-:Y:S01]  /*c220*/  ISETP.GT.U32.AND P5, PT, R27, R7, PT ;  /* 0x000000071b00720c */ /* 0x000fe20003fa4070 */
[----:B------:R-:W-:Y:S01]  /*c230*/  STL [R1+0x770], R6 ;  /* 0x0007700601007387 */ /* 0x000fe20000100800 */
[----:B----4-:R-:W-:-:S07]  /*c240*/  IABS R9, R14 ;  /* 0x0000000e00097213 */ /* 0x010fce0000000000 */
[----:B------:R-:W-:Y:S01]  /*c250*/  @!P1 IMAD.IADD R5, R5, 0x1, -R27 ;  /* 0x0000000105059824 */ /* 0x000fe200078e0a1b */
[----:B------:R-:W-:-:S03]  /*c260*/  ISETP.GE.AND P1, PT, R14, RZ, PT ;  /* 0x000000ff0e00720c */ /* 0x000fc60003f26270 */
[----:B------:R-:W-:Y:S01]  /*c270*/  @!P5 IMAD.IADD R7, R7, 0x1, -R27 ;  /* 0x000000010707d824 */ /* 0x000fe200078e0a1b */
[----:B-----5:R-:W-:Y:S02]  /*c280*/  ISETP.GE.AND P5, PT, R13, RZ, PT ;  /* 0x000000ff0d00720c */ /* 0x020fe40003fa6270 */
[----:B------:R-:W4:Y:S04]  /*c290*/  LDL R13, [R1+0x170] ;  /* 0x00017000010d7983 */ /* 0x000f280000100800 */
[----:B---3--:R0:W-:Y:S04]  /*c2a0*/  STL [R1+0x43ac], R15 ;  /* 0x0043ac0f01007387 */ /* 0x0081e80000100800 */
[----:B------:R-:W3:Y:S01]  /*c2b0*/  LDL.LU R14, [R1+0x180] ;  /* 0x00018000010e7983 */ /* 0x000ee20000300800 */
[----:B------:R-:W-:-:S04]  /*c2c0*/  IMAD.HI.U32 R12, R0, R10, RZ ;  /* 0x0000000a000c7227 */ /* 0x000fc800078e00ff */
[----:B------:R-:W-:-:S04]  /*c2d0*/  IMAD.MOV R12, RZ, RZ, -R12 ;  /* 0x000000ffff0c7224 */ /* 0x000fc800078e0a0c */
[----:B------:R-:W-:-:S05]  /*c2e0*/  IMAD R10, R27, R12, R10 ;  /* 0x0000000c1b0a7224 */ /* 0x000fca00078e020a */
[----:B------:R-:W-:-:S13]  /*c2f0*/  ISETP.GT.U32.AND P6, PT, R27, R10, PT ;  /* 0x0000000a1b00720c */ /* 0x000fda0003fc4070 */
[----:B------:R-:W-:-:S05]  /*c300*/  @!P6 IMAD.IADD R10, R10, 0x1, -R27 ;  /* 0x000000010a0ae824 */ /* 0x000fca00078e0a1b */
[----:B------:R-:W-:-:S13]  /*c310*/  ISETP.GT.U32.AND P2, PT, R27, R10, PT ;  /* 0x0000000a1b00720c */ /* 0x000fda0003f44070 */
[----:B------:R-:W-:Y:S01]  /*c320*/  @!P2 IMAD.IADD R10, R10, 0x1, -R27 ;  /* 0x000000010a0aa824 */ /* 0x000fe200078e0a1b */
[----:B--2---:R-:W-:Y:S02]  /*c330*/  ISETP.GE.AND P2, PT, R8, RZ, PT ;  /* 0x000000ff0800720c */ /* 0x004fe40003f46270 */
[----:B------:R-:W-:Y:S01]  /*c340*/  IABS R8, R15 ;  /* 0x0000000f00087213 */ /* 0x000fe20000000000 */
[----:B---3--:R1:W-:Y:S04]  /*c350*/  STL [R1+0x43b0], R14 ;  /* 0x0043b00e01007387 */ /* 0x0083e80000100800 */
[----:B0-----:R-:W2:Y:S01]  /*c360*/  LDL.LU R15, [R1+0x168] ;  /* 0x00016800010f7983 */ /* 0x001ea20000300800 */
[----:B------:R-:W-:Y:S02]  /*c370*/  IABS R4, R4 ;  /* 0x0000000400047213 */ /* 0x000fe40000000000 */
[----:B------:R-:W-:-:S03]  /*c380*/  ISETP.GT.U32.AND P6, PT, R27, R11, PT ;  /* 0x0000000b1b00720c */ /* 0x000fc60003fc4070 */
[----:B------:R-:W-:-:S04]  /*c390*/  IMAD.HI.U32 R12, R0, R4, RZ ;  /* 0x00000004000c7227 */ /* 0x000fc800078e00ff */
[----:B------:R-:W-:-:S04]  /*c3a0*/  IMAD.MOV R12, RZ, RZ, -R12 ;  /* 0x000000ffff0c7224 */ /* 0x000fc800078e0a0c */
[----:B------:R-:W-:Y:S01]  /*c3b0*/  IMAD R4, R27, R12, R4 ;  /* 0x0000000c1b047224 */ /* 0x000fe200078e0204 */
[----:B----4-:R-:W-:Y:S01]  /*c3c0*/  IABS R12, R13 ;  /* 0x0000000d000c7213 */ /* 0x010fe20000000000 */
[----:B------:R-:W-:Y:S02]  /*c3d0*/  IMAD.MOV.U32 R13, RZ, RZ, R7 ;  /* 0x000000ffff0d7224 */ /* 0x000fe400078e0007 */
[----:B------:R-:W-:Y:S02]  /*c3e0*/  @!P6 IMAD.IADD R11, R11, 0x1, -R27 ;  /* 0x000000010b0be824 */ /* 0x000fe400078e0a1b */
[----:B-1----:R-:W-:Y:S02]  /*c3f0*/  IMAD.MOV.U32 R14, RZ, RZ, R10 ;  /* 0x000000ffff0e7224 */ /* 0x002fe400078e000a */
[----:B------:R-:W-:Y:S02]  /*c400*/  @!P4 IMAD.MOV R13, RZ, RZ, -R13 ;  /* 0x000000ffff0dc224 */ /* 0x000fe400078e0a0d */
[----:B------:R-:W-:-:S02]  /*c410*/  @!P0 IMAD.MOV R11, RZ, RZ, -R11 ;  /* 0x000000ffff0b8224 */ /* 0x000fc400078e0a0b */
[----:B------:R-:W-:Y:S01]  /*c420*/  @!P3 IMAD.MOV R14, RZ, RZ, -R14 ;  /* 0x000000ffff0eb224 */ /* 0x000fe200078e0a0e */
[----:B------:R0:W-:Y:S04]  /*c430*/  STL [R1+0x76c], R13 ;  /* 0x00076c0d01007387 */ /* 0x0001e80000100800 */
[----:B------:R1:W-:Y:S04]  /*c440*/  STL [R1+0x768], R11 ;  /* 0x0007680b01007387 */ /* 0x0003e80000100800 */
[----:B------:R-:W3:Y:S04]  /*c450*/  LDL R10, [R1+0x178] ;  /* 0x00017800010a7983 */ /* 0x000ee80000100800 */
[----:B0-----:R-:W4:Y:S04]  /*c460*/  LDL R13, [R1+0x17c] ;  /* 0x00017c00010d7983 */ /* 0x001f280000100800 */
[----:B-1----:R-:W5:Y:S04]  /*c470*/  LDL R11, [R1+0x174] ;  /* 0x00017400010b7983 */ /* 0x002f680000100800 */
[----:B------:R0:W-:Y:S04]  /*c480*/  STL [R1+0x764], R14 ;  /* 0x0007640e01007387 */ /* 0x0001e80000100800 */
[----:B0-----:R-:W4:Y:S01]  /*c490*/  LDL.LU R14, [R1+0x43b0] ;  /* 0x0043b000010e7983 */ /* 0x001f220000300800 */
[----:B--2---:R-:W-:-:S03]  /*c4a0*/  ISETP.GE.AND P3, PT, R15, RZ, PT ;  /* 0x000000ff0f00720c */ /* 0x004fc60003f66270 */
[----:B------:R-:W2:Y:S01]  /*c4b0*/  LDL.LU R15, [R1+0x43ac] ;  /* 0x0043ac00010f7983 */ /* 0x000ea20000300800 */
[----:B------:R-:W-:-:S13]  /*c4c0*/  ISETP.GT.U32.AND P6, PT, R27, R4, PT ;  /* 0x000000041b00720c */ /* 0x000fda0003fc4070 */
[----:B------:R-:W-:-:S05]  /*c4d0*/  @!P6 IMAD.IADD R4, R4, 0x1, -R27 ;  /* 0x000000010404e824 */ /* 0x000fca00078e0a1b */
[----:B------:R-:W-:-:S13]  /*c4e0*/  ISETP.GT.U32.AND P0, PT, R27, R4, PT ;  /* 0x000000041b00720c */ /* 0x000fda0003f04070 */
[----:B------:R-:W-:Y:S01]  /*c4f0*/  @!P0 IMAD.IADD R4, R4, 0x1, -R27 ;  /* 0x0000000104048824 */ /* 0x000fe200078e0a1b */
[----:B--2---:R-:W-:Y:S02]  /*c500*/  ISETP.GE.AND P0, PT, R15, RZ, PT ;  /* 0x000000ff0f00720c */ /* 0x004fe40003f06270 */
[----:B------:R-:W2:Y:S01]  /*c510*/  LDL.LU R15, [R1+0x188] ;  /* 0x00018800010f7983 */ /* 0x000ea20000300800 */
[----:B------:R-:W-:Y:S01]  /*c520*/  ISETP.GT.U32.AND P4, PT, R27, R5, PT ;  /* 0x000000051b00720c */ /* 0x000fe20003f84070 */
[----:B------:R-:W-:-:S04]  /*c530*/  IMAD.HI.U32 R7, R0, R8, RZ ;  /* 0x0000000800077227 */ /* 0x000fc800078e00ff */
[----:B------:R-:W-:-:S04]  /*c540*/  IMAD.MOV R7, RZ, RZ, -R7 ;  /* 0x000000ffff077224 */ /* 0x000fc800078e0a07 */
[----:B------:R-:W-:Y:S01]  /*c550*/  IMAD R7, R27, R7, R8 ;  /* 0x000000071b077224 */ /* 0x000fe200078e0208 */
[----:B---3--:R-:W-:-:S03]  /*c560*/  IABS R8, R10 ;  /* 0x0000000a00087213 */ /* 0x008fc60000000000 */
[----:B------:R-:W-:Y:S01]  /*c570*/  @!P4 IMAD.IADD R5, R5, 0x1, -R27 ;  /* 0x000000010505c824 */ /* 0x000fe200078e0a1b */
[----:B----4-:R-:W-:Y:S01]  /*c580*/  IABS R10, R14 ;  /* 0x0000000e000a7213 */ /* 0x010fe20000000000 */
[----:B------:R-:W-:Y:S02]  /*c590*/  @!P2 IMAD.MOV R4, RZ, RZ, -R4 ;  /* 0x000000ffff04a224 */ /* 0x000fe400078e0a04 */
[----:B------:R-:W-:Y:S01]  /*c5a0*/  IMAD.HI.U32 R6, R0, R9, RZ ;  /* 0x0000000900067227 */ /* 0x000fe200078e00ff */
[----:B------:R-:W-:-:S03]  /*c5b0*/  IABS R2, R2 ;  /* 0x0000000200027213 */ /* 0x000fc60000000000 */
[----:B------:R-:W-:-:S04]  /*c5c0*/  IMAD.MOV R6, RZ, RZ, -R6 ;  /* 0x000000ffff067224 */ /* 0x000fc800078e0a06 */
[----:B------:R-:W-:Y:S02]  /*c5d0*/  IMAD R6, R27, R6, R9 ;  /* 0x000000061b067224 */ /* 0x000fe400078e0209 */
[----:B------:R-:W-:-:S03]  /*c5e0*/  IMAD.HI.U32 R9, R0, R2, RZ ;  /* 0x0000000200097227 */ /* 0x000fc600078e00ff */
[----:B------:R-:W-:Y:S01]  /*c5f0*/  ISETP.GT.U32.AND P6, PT, R27, R6, PT ;  /* 0x000000061b00720c */ /* 0x000fe20003fc4070 */
[----:B------:R-:W-:-:S04]  /*c600*/  IMAD.MOV R9, RZ, RZ, -R9 ;  /* 0x000000ffff097224 */ /* 0x000fc800078e0a09 */
[----:B------:R-:W-:Y:S01]  /*c610*/  IMAD R2, R27, R9, R2 ;  /* 0x000000091b027224 */ /* 0x000fe200078e0202 */
[----:B--2---:R0:W-:Y:S04]  /*c620*/  STL [R1+0x43a8], R15 ;  /* 0x0043a80f01007387 */ /* 0x0041e80000100800 */
[----:B0-----:R-:W2:Y:S04]  /*c630*/  LDL.LU R15, [R1+0x170] ;  /* 0x00017000010f7983 */ /* 0x001ea80000300800 */
[----:B------:R0:W-:Y:S02]  /*c640*/  STL [R1+0x43a4], R14 ;  /* 0x0043a40e01007387 */ /* 0x0001e40000100800 */
[----:B0-----:R-:W-:-:S04]  /*c650*/  IMAD.MOV.U32 R14, RZ, RZ, R5 ;  /* 0x000000ffff0e7224 */ /* 0x001fc800078e0005 */
[----:B------:R-:W-:-:S05]  /*c660*/  @!P5 IMAD.MOV R14, RZ, RZ, -R14 ;  /* 0x000000ffff0ed224 */ /* 0x000fca00078e0a0e */
[----:B------:R0:W-:Y:S04]  /*c670*/  STL [R1+0x760], R14 ;  /* 0x0007600e01007387 */ /* 0x0001e80000100800 */
[----:B------:R-:W-:Y:S04]  /*c680*/  STL [R1+0x75c], R4 ;  /* 0x00075c0401007387 */ /* 0x000fe80000100800 */
[----:B0-----:R-:W3:Y:S01]  /*c690*/  LDL.LU R14, [R1+0x178] ;  /* 0x00017800010e7983 */ /* 0x001ee20000300800 */
[C---:B------:R-:W-:Y:S01]  /*c6a0*/  ISETP.GT.U32.AND P4, PT, R27.reuse, R2, PT ;  /* 0x000000021b00720c */ /* 0x040fe20003f84070 */
[----:B------:R-:W-:Y:S01]  /*c6b0*/  @!P6 IMAD.IADD R6, R6, 0x1, -R27 ;  /* 0x000000010606e824 */ /* 0x000fe200078e0a1b */
[----:B------:R-:W-:-:S02]  /*c6c0*/  ISETP.GT.U32.AND P6, PT, R27, R7, PT ;  /* 0x000000071b00720c */ /* 0x000fc40003fc4070 */
[----:B-----5:R-:W-:-:S09]  /*c6d0*/  IABS R11, R11 ;  /* 0x0000000b000b7213 */ /* 0x020fd20000000000 */
[--C-:B------:R-:W-:Y:S02]  /*c6e0*/  @!P4 IMAD.IADD R2, R2, 0x1, -R27.reuse ;  /* 0x000000010202c824 */ /* 0x100fe400078e0a1b */
[----:B------:R-:W-:Y:S01]  /*c6f0*/  @!P6 IMAD.IADD R7, R7, 0x1, -R27 ;  /* 0x000000010707e824 */ /* 0x000fe200078e0a1b */
[C---:B------:R-:W-:Y:S01]  /*c700*/  ISETP.GT.U32.AND P4, PT, R27.reuse, R6, PT ;  /* 0x000000061b00720c */ /* 0x040fe20003f84070 */
[----:B------:R-:W-:Y:S01]  /*c710*/  IMAD.HI.U32 R5, R0, R11, RZ ;  /* 0x0000000b00057227 */ /* 0x000fe200078e00ff */
[----:B------:R-:W-:-:S03]  /*c720*/  ISETP.GT.U32.AND P6, PT, R27, R2, PT ;  /* 0x000000021b00720c */ /* 0x000fc60003fc4070 */
[----:B------:R-:W-:-:S04]  /*c730*/  IMAD.HI.U32 R9, R0, R12, RZ ;  /* 0x0000000c00097227 */ /* 0x000fc800078e00ff */
[----:B------:R-:W-:Y:S02]  /*c740*/  IMAD.MOV R5, RZ, RZ, -R5 ;  /* 0x000000ffff057224 */ /* 0x000fe400078e0a05 */
[----:B------:R-:W-:Y:S02]  /*c750*/  IMAD.MOV R9, RZ, RZ, -R9 ;  /* 0x000000ffff097224 */ /* 0x000fe400078e0a09 */
[C---:B------:R-:W-:Y:S02]  /*c760*/  IMAD R5, R27.reuse, R5, R11 ;  /* 0x000000051b057224 */ /* 0x040fe400078e020b */
[C---:B------:R-:W-:Y:S01]  /*c770*/  IMAD R12, R27.reuse, R9, R12 ;  /* 0x000000091b0c7224 */ /* 0x040fe200078e020c */
[----:B------:R-:W-:Y:S01]  /*c780*/  IABS R9, R13 ;  /* 0x0000000d00097213 */ /* 0x000fe20000000000 */
[--C-:B------:R-:W-:Y:S01]  /*c790*/  @!P6 IMAD.IADD R2, R2, 0x1, -R27.reuse ;  /* 0x000000010202e824 */ /* 0x100fe200078e0a1b */
[----:B------:R-:W-:Y:S01]  /*c7a0*/  ISETP.GT.U32.AND P6, PT, R27, R5, PT ;  /* 0x000000051b00720c */ /* 0x000fe20003fc4070 */
[----:B------:R-:W-:-:S02]  /*c7b0*/  @!P4 IMAD.IADD R6, R6, 0x1, -R27 ;  /* 0x000000010606c824 */ /* 0x000fc400078e0a1b */
[----:B------:R-:W-:-:S04]  /*c7c0*/  IMAD.HI.U32 R13, R0, R8, RZ ;  /* 0x00000008000d7227 */ /* 0x000fc800078e00ff */
[----:B------:R-:W-:-:S04]  /*c7d0*/  IMAD.MOV R13, RZ, RZ, -R13 ;  /* 0x000000ffff0d7224 */ /* 0x000fc800078e0a0d */
[----:B------:R-:W-:Y:S02]  /*c7e0*/  IMAD R8, R27, R13, R8 ;  /* 0x0000000d1b087224 */ /* 0x000fe400078e0208 */
[----:B------:R-:W4:Y:S01]  /*c7f0*/  LDL.LU R13, [R1+0x18c] ;  /* 0x00018c00010d7983 */ /* 0x000f220000300800 */
[----:B------:R-:W-:Y:S01]  /*c800*/  @!P6 IMAD.IADD R5, R5, 0x1, -R27 ;  /* 0x000000010505e824 */ /* 0x000fe200078e0a1b */
[----:B--2---:R-:W-:Y:S01]  /*c810*/  ISETP.GE.AND P4, PT, R15, RZ, PT ;  /* 0x000000ff0f00720c */ /* 0x004fe20003f86270 */
[----:B------:R-:W-:Y:S02]  /*c820*/  IMAD.MOV.U32 R15, RZ, RZ, R6 ;  /* 0x000000ffff0f7224 */ /* 0x000fe400078e0006 */
[----:B------:R-:W2:Y:S02]  /*c830*/  LDL.LU R6, [R1+0x174] ;  /* 0x0001740001067983 */ /* 0x000ea40000300800 */
[----:B------:R-:W-:-:S05]  /*c840*/  @!P1 IMAD.MOV R15, RZ, RZ, -R15 ;  /* 0x000000ffff0f9224 */ /* 0x000fca00078e0a0f */
[----:B------:R0:W-:Y:S04]  /*c850*/  STL [R1+0x758], R15 ;  /* 0x0007580f01007387 */ /* 0x0001e80000100800 */
[----:B0-----:R-:W5:Y:S01]  /*c860*/  LDL.LU R15, [R1+0x43a8] ;  /* 0x0043a800010f7983 */ /* 0x001f620000300800 */
[----:B---3--:R-:W-:-:S03]  /*c870*/  ISETP.GE.AND P6, PT, R14, RZ, PT ;  /* 0x000000ff0e00720c */ /* 0x008fc60003fc6270 */
[----:B------:R-:W3:Y:S01]  /*c880*/  LDL.LU R14, [R1+0x43a4] ;  /* 0x0043a400010e7983 */ /* 0x000ee20000300800 */
[C---:B------:R-:W-:Y:S02]  /*c890*/  ISETP.GT.U32.AND P5, PT, R27.reuse, R7, PT ;  /* 0x000000071b00720c */ /* 0x040fe40003fa4070 */
[----:B------:R-:W-:Y:S01]  /*c8a0*/  ISETP.GT.U32.AND P2, PT, R27, R12, PT ;  /* 0x0000000c1b00720c */ /* 0x000fe20003f44070 */
[----:B------:R-:W-:-:S10]  /*c8b0*/  IMAD.HI.U32 R4, R0, R9, RZ ;  /* 0x0000000900047227 */ /* 0x000fd400078e00ff */
[--C-:B------:R-:W-:Y:S01]  /*c8c0*/  @!P5 IMAD.IADD R7, R7, 0x1, -R27.reuse ;  /* 0x000000010707d824 */ /* 0x100fe200078e0a1b */
[----:B------:R-:W-:Y:S01]  /*c8d0*/  ISETP.GT.U32.AND P5, PT, R27, R8, PT ;  /* 0x000000081b00720c */ /* 0x000fe20003fa4070 */
[----:B------:R-:W-:Y:S02]  /*c8e0*/  @!P2 IMAD.IADD R12, R12, 0x1, -R27 ;  /* 0x000000010c0ca824 */ /* 0x000fe400078e0a1b */
[----:B------:R-:W-:-:S03]  /*c8f0*/  IMAD.MOV R4, RZ, RZ, -R4 ;  /* 0x000000ffff047224 */ /* 0x000fc600078e0a04 */
[----:B------:R-:W-:Y:S01]  /*c900*/  ISETP.GT.U32.AND P2, PT, R27, R12, PT ;  /* 0x0000000c1b00720c */ /* 0x000fe20003f44070 */
[----:B------:R-:W-:-:S04]  /*c910*/  IMAD.HI.U32 R11, R0, R10, RZ ;  /* 0x0000000a000b7227 */ /* 0x000fc800078e00ff */
[C---:B------:R-:W-:Y:S02]  /*c920*/  IMAD R4, R27.reuse, R4, R9 ;  /* 0x000000041b047224 */ /* 0x040fe400078e0209 */
[----:B------:R-:W-:Y:S02]  /*c930*/  IMAD.MOV.U32 R9, RZ, RZ, R2 ;  /* 0x000000ffff097224 */ /* 0x000fe400078e0002 */
[----:B------:R-:W-:Y:S02]  /*c940*/  @!P5 IMAD.IADD R8, R8, 0x1, -R27 ;  /* 0x000000010808d824 */ /* 0x000fe400078e0a1b */
[----:B------:R-:W-:Y:S02]  /*c950*/  IMAD.MOV R11, RZ, RZ, -R11 ;  /* 0x000000ffff0b7224 */ /* 0x000fe400078e0a0b */
[----:B------:R-:W-:Y:S01]  /*c960*/  @!P3 IMAD.MOV R9, RZ, RZ, -R9 ;  /* 0x000000ffff09b224 */ /* 0x000fe200078e0a09 */
[----:B------:R-:W-:Y:S01]  /*c970*/  ISETP.GT.U32.AND P5, PT, R27, R8, PT ;  /* 0x000000081b00720c */ /* 0x000fe20003fa4070 */
[----:B------:R-:W-:-:S02]  /*c980*/  @!P2 IMAD.IADD R12, R12, 0x1, -R27 ;  /* 0x000000010c0ca824 */ /* 0x000fc400078e0a1b */
[----:B------:R-:W-:Y:S02]  /*c990*/  IMAD R10, R27, R11, R10 ;  /* 0x0000000b1b0a7224 */ /* 0x000fe400078e020a */
[----:B------:R-:W4:Y:S04]  /*c9a0*/  LDL.LU R11, [R1+0x17c] ;  /* 0x00017c00010b7983 */ /* 0x000f280000300800 */
[----:B------:R0:W-:Y:S01]  /*c9b0*/  STL [R1+0x754], R9 ;  /* 0x0007540901007387 */ /* 0x0001e20000100800 */
[----:B------:R-:W-:Y:S02]  /*c9c0*/  @!P0 IMAD.MOV R7, RZ, RZ, -R7 ;  /* 0x000000ffff078224 */ /* 0x000fe400078e0a07 */
[----:B0-----:R-:W-:Y:S02]  /*c9d0*/  IMAD.MOV.U32 R9, RZ, RZ, R12 ;  /* 0x000000ffff097224 */ /* 0x001fe400078e000c */
[----:B------:R-:W4:Y:S02]  /*c9e0*/  LDL.LU R12, [R1+0x194] ;  /* 0x00019400010c7983 */ /* 0x000f240000300800 */
[----:B------:R-:W-:-:S02]  /*c9f0*/  @!P4 IMAD.MOV R9, RZ, RZ, -R9 ;  /* 0x000000ffff09c224 */ /* 0x000fc400078e0a09 */
[----:B------:R-:W-:Y:S01]  /*ca00*/  STL [R1+0x750], R7 ;  /* 0x0007500701007387 */ /* 0x000fe20000100800 */
[----:B------:R-:W-:-:S03]  /*ca10*/  @!P5 IMAD.IADD R8, R8, 0x1, -R27 ;  /* 0x000000010808d824 */ /* 0x000fc600078e0a1b */
[----:B------:R-:W-:Y:S01]  /*ca20*/  STL [R1+0x74c], R9 ;  /* 0x00074c0901007387 */ /* 0x000fe20000100800 */
[----:B---3--:R-:W-:-:S03]  /*ca30*/  ISETP.GE.AND P5, PT, R14, RZ, PT ;  /* 0x000000ff0e00720c */ /* 0x008fc60003fa6270 */
[----:B------:R-:W3:Y:S01]  /*ca40*/  LDL.LU R14, [R1+0x198] ;  /* 0x00019800010e7983 */ /* 0x000ee20000300800 */
[----:B--2---:R-:W-:Y:S02]  /*ca50*/  ISETP.GE.AND P1, PT, R6, RZ, PT ;  /* 0x000000ff0600720c */ /* 0x004fe40003f26270 */
[----:B-----5:R-:W-:Y:S02]  /*ca60*/  IABS R6, R15 ;  /* 0x0000000f00067213 */ /* 0x020fe40000000000 */
[----:B------:R-:W-:-:S03]  /*ca70*/  ISETP.GT.U32.AND P3, PT, R27, R5, PT ;  /* 0x000000051b00720c */ /* 0x000fc60003f64070 */
[----:B------:R-:W-:-:S04]  /*ca80*/  IMAD.HI.U32 R2, R0, R6, RZ ;  /* 0x0000000600027227 */ /* 0x000fc800078e00ff */
[----:B------:R-:W-:Y:S01]  /*ca90*/  IMAD.MOV R2, RZ, RZ, -R2 ;  /* 0x000000ffff027224 */ /* 0x000fe200078e0a02 */
[----:B------:R-:W-:-:S03]  /*caa0*/  ISETP.GT.U32.AND P4, PT, R27, R10, PT ;  /* 0x0000000a1b00720c */ /* 0x000fc60003f84070 */
[C---:B------:R-:W-:Y:S01]  /*cab0*/  IMAD R2, R27.reuse, R2, R6 ;  /* 0x000000021b027224 */ /* 0x040fe200078e0206 */
[----:B------:R-:W-:Y:S01]  /*cac0*/  ISETP.GT.U32.AND P2, PT, R27, R4, PT ;  /* 0x000000041b00720c */ /* 0x000fe20003f44070 */
[----:B------:R-:W-:-:S03]  /*cad0*/  @!P3 IMAD.IADD R5, R5, 0x1, -R27 ;  /* 0x000000010505b824 */ /* 0x000fc600078e0a1b */
[----:B------:R-:W-:Y:S01]  /*cae0*/  ISETP.GT.U32.AND P3, PT, R27, R2, PT ;  /* 0x000000021b00720c */ /* 0x000fe20003f64070 */
[----:B---3--:R0:W-:Y:S04]  /*caf0*/  STL [R1+0x43a0], R14 ;  /* 0x0043a00e01007387 */ /* 0x0081e80000100800 */
[----:B0-----:R-:W2:Y:S01]  /*cb00*/  LDL.LU R14, [R1+0x190] ;  /* 0x00019000010e7983 */ /* 0x001ea20000300800 */
[----:B------:R-:W-:-:S03]  /*cb10*/  @!P4 IMAD.IADD R10, R10, 0x1, -R27 ;  /* 0x000000010a0ac824 */ /* 0x000fc600078e0a1b */
[----:B------:R-:W-:-:S04]  /*cb20*/  @!P2 IMAD.IADD R4, R4, 0x1, -R27 ;  /* 0x000000010404a824 */ /* 0x000fc800078e0a1b */
[----:B------:R-:W-:Y:S01]  /*cb30*/  @!P3 IMAD.IADD R2, R2, 0x1, -R27 ;  /* 0x000000010202b824 */ /* 0x000fe200078e0a1b */
[C---:B------:R-:W-:Y:S01]  /*cb40*/  ISETP.GT.U32.AND P3, PT, R27.reuse, R10, PT ;  /* 0x0000000a1b00720c */ /* 0x040fe20003f64070 */
[----:B------:R-:W-:Y:S01]  /*cb50*/  @!P1 IMAD.MOV R5, RZ, RZ, -R5 ;  /* 0x000000ffff059224 */ /* 0x000fe200078e0a05 */
[----:B----4-:R-:W-:Y:S02]  /*cb60*/  IABS R6, R13 ;  /* 0x0000000d00067213 */ /* 0x010fe40000000000 */
[----:B------:R-:W-:Y:S02]  /*cb70*/  ISETP.GT.U32.AND P4, PT, R27, R4, PT ;  /* 0x000000041b00720c */ /* 0x000fe40003f84070 */
[----:B------:R-:W-:Y:S02]  /*cb80*/  ISETP.GE.AND P2, PT, R15, RZ, PT ;  /* 0x000000ff0f00720c */ /* 0x000fe40003f46270 */
[----:B------:R-:W3:Y:S01]  /*cb90*/  LDL.LU R15, [R1+0x1a0] ;  /* 0x0001a000010f7983 */ /* 0x000ee20000300800 */
[----:B------:R-:W-:Y:S01]  /*cba0*/  ISETP.GE.AND P0, PT, R11, RZ, PT ;  /* 0x000000ff0b00720c */ /* 0x000fe20003f06270 */
[----:B------:R-:W-:-:S02]  /*cbb0*/  IMAD.HI.U32 R11, R0, R6, RZ ;  /* 0x00000006000b7227 */ /* 0x000fc400078e00ff */
[----:B------:R0:W-:Y:S02]  /*cbc0*/  STL [R1+0x740], R5 ;  /* 0x0007400501007387 */ /* 0x0001e40000100800 */
[----:B------:R-:W-:Y:S02]  /*cbd0*/  IMAD.MOV R11, RZ, RZ, -R11 ;  /* 0x000000ffff0b7224 */ /* 0x000fe400078e0a0b */
[----:B0-----:R-:W-:-:S04]  /*cbe0*/  IMAD.MOV.U32 R5, RZ, RZ, R8 ;  /* 0x000000ffff057224 */ /* 0x001fc800078e0008 */
[----:B------:R-:W-:Y:S01]  /*cbf0*/  @!P6 IMAD.MOV R5, RZ, RZ, -R5 ;  /* 0x000000ffff05e224 */ /* 0x000fe200078e0a05 */
[----:B------:R-:W-:Y:S01]  /*cc00*/  ISETP.GE.AND P6, PT, R13, RZ, PT ;  /* 0x000000ff0d00720c */ /* 0x000fe20003fc6270 */
[--C-:B------:R-:W-:Y:S01]  /*cc10*/  @!P3 IMAD.IADD R10, R10, 0x1, -R27.reuse ;  /* 0x000000010a0ab824 */ /* 0x100fe200078e0a1b */
[----:B------:R-:W4:Y:S01]  /*cc20*/  LDL R13, [R1+0x1a4] ;  /* 0x0001a400010d7983 */ /* 0x000f220000100800 */
[----:B------:R-:W-:Y:S02]  /*cc30*/  IMAD R6, R27, R11, R6 ;  /* 0x0000000b1b067224 */ /* 0x000fe400078e0206 */
[----:B------:R-:W-:Y:S01]  /*cc40*/  @!P4 IMAD.IADD R4, R4, 0x1, -R27 ;  /* 0x000000010404c824 */ /* 0x000fe200078e0a1b */
[----:B------:R-:W-:Y:S04]  /*cc50*/  STL [R1+0x73c], R5 ;  /* 0x00073c0501007387 */ /* 0x000fe80000100800 */
[----:B------:R-:W5:Y:S01]  /*cc60*/  LDL R11, [R1+0x19c] ;  /* 0x00019c00010b7983 */ /* 0x000f620000100800 */
[----:B--2---:R-:W-:-:S02]  /*cc70*/  IABS R7, R14 ;  /* 0x0000000e00077213 */ /* 0x004fc40000000000 */
[----:B------:R-:W-:Y:S02]  /*cc80*/  ISETP.GE.AND P4, PT, R14, RZ, PT ;  /* 0x000000ff0e00720c */ /* 0x000fe40003f86270 */
[----:B------:R-:W2:Y:S04]  /*cc90*/  LDL.LU R14, [R1+0x43a0] ;  /* 0x0043a000010e7983 */ /* 0x000ea80000300800 */
[----:B------:R0:W-:Y:S02]  /*cca0*/  STL [R1+0x439c], R10 ;  /* 0x00439c0a01007387 */ /* 0x0001e40000100800 */
[----:B0-----:R-:W-:-:S04]  /*ccb0*/  IMAD.MOV.U32 R10, RZ, RZ, R4 ;  /* 0x000000ffff0a7224 */ /* 0x001fc800078e0004 */
[----:B------:R-:W-:-:S05]  /*ccc0*/  @!P0 IMAD.MOV R10, RZ, RZ, -R10 ;  /* 0x000000ffff0a8224 */ /* 0x000fca00078e0a0a */
[----:B------:R0:W-:Y:S04]  /*ccd0*/  STL [R1+0x730], R10 ;  /* 0x0007300a01007387 */ /* 0x0001e80000100800 */
[----:B0-----:R-:W3:Y:S01]  /*cce0*/  LDL.LU R10, [R1+0x439c] ;  /* 0x00439c00010a7983 */ /* 0x001ee20000300800 */
[----:B------:R-:W-:Y:S02]  /*ccf0*/  ISETP.GT.U32.AND P1, PT, R27, R2, PT ;  /* 0x000000021b00720c */ /* 0x000fe40003f24070 */
[----:B------:R-:W-:-:S05]  /*cd00*/  IABS R9, R12 ;  /* 0x0000000c00097213 */ /* 0x000fca0000000000 */
[----:B------:R-:W-:Y:S01]  /*cd10*/  IMAD.HI.U32 R8, R0, R9, RZ ;  /* 0x0000000900087227 */ /* 0x000fe200078e00ff */
[----:B-----5:R-:W-:-:S03]  /*cd20*/  IABS R11, R11 ;  /* 0x0000000b000b7213 */ /* 0x020fc60000000000 */
[----:B------:R-:W-:Y:S02]  /*cd30*/  IMAD.MOV R8, RZ, RZ, -R8 ;  /* 0x000000ffff087224 */ /* 0x000fe400078e0a08 */
[----:B------:R-:W-:Y:S01]  /*cd40*/  @!P1 IMAD.IADD R2, R2, 0x1, -R27 ;  /* 0x0000000102029824 */ /* 0x000fe200078e0a1b */
[----:B------:R-:W-:Y:S01]  /*cd50*/  ISETP.GE.AND P1, PT, R12, RZ, PT ;  /* 0x000000ff0c00720c */ /* 0x000fe20003f26270 */
[----:B------:R-:W-:Y:S01]  /*cd60*/  IMAD R9, R27, R8, R9 ;  /* 0x000000081b097224 */ /* 0x000fe200078e0209 */
[----:B----4-:R-:W-:Y:S01]  /*cd70*/  IABS R8, R13 ;  /* 0x0000000d00087213 */ /* 0x010fe20000000000 */
[----:B------:R-:W-:-:S04]  /*cd80*/  IMAD.HI.U32 R13, R0, R11, RZ ;  /* 0x0000000b000d7227 */ /* 0x000fc800078e00ff */
[----:B------:R-:W-:Y:S02]  /*cd90*/  @!P2 IMAD.MOV R2, RZ, RZ, -R2 ;  /* 0x000000ffff02a224 */ /* 0x000fe400078e0a02 */
[----:B------:R-:W-:-:S04]  /*cda0*/  IMAD.MOV R13, RZ, RZ, -R13 ;  /* 0x000000ffff0d7224 */ /* 0x000fc800078e0a0d */
[----:B------:R-:W-:Y:S01]  /*cdb0*/  IMAD R11, R27, R13, R11 ;  /* 0x0000000d1b0b7224 */ /* 0x000fe200078e020b */
[----:B--2---:R-:W-:-:S05]  /*cdc0*/  IABS R12, R14 ;  /* 0x0000000e000c7213 */ /* 0x004fca0000000000 */
[----:B------:R-:W-:-:S04]  /*cdd0*/  IMAD.HI.U32 R4, R0, R12, RZ ;  /* 0x0000000c00047227 */ /* 0x000fc800078e00ff */
[----:B------:R-:W-:-:S04]  /*cde0*/  IMAD.MOV R4, RZ, RZ, -R4 ;  /* 0x000000ffff047224 */ /* 0x000fc800078e0a04 */
[----:B------:R-:W-:Y:S02]  /*cdf0*/  IMAD R4, R27, R4, R12 ;  /* 0x000000041b047224 */ /* 0x000fe400078e020c */
[----:B---3--:R-:W-:-:S05]  /*ce00*/  @!P5 IMAD.MOV R10, RZ, RZ, -R10 ;  /* 0x000000ffff0ad224 */ /* 0x008fca00078e0a0a */
[----:B------:R-:W-:Y:S04]  /*ce10*/  STL [R1+0x72c], R10 ;  /* 0x00072c0a01007387 */ /* 0x000fe80000100800 */
[----:B------:R0:W-:Y:S04]  /*ce20*/  STL [R1+0x728], R2 ;  /* 0x0007280201007387 */ /* 0x0001e80000100800 */
[----:B------:R-:W2:Y:S04]  /*ce30*/  LDL.LU R12, [R1+0x1ac] ;  /* 0x0001ac00010c7983 */ /* 0x000ea80000300800 */
[----:B------:R-:W3:Y:S01]  /*ce40*/  LDL R13, [R1+0x1a8] ;  /* 0x0001a800010d7983 */ /* 0x000ee20000100800 */
[----:B------:R-:W-:Y:S01]  /*ce50*/  ISETP.GT.U32.AND P3, PT, R27, R6, PT ;  /* 0x000000061b00720c */ /* 0x000fe20003f64070 */
[----:B------:R-:W-:-:S04]  /*ce60*/  IMAD.HI.U32 R5, R0, R7, RZ ;  /* 0x0000000700057227 */ /* 0x000fc800078e00ff */
[----:B------:R-:W-:-:S04]  /*ce70*/  IMAD.MOV R5, RZ, RZ, -R5 ;  /* 0x000000ffff057224 */ /* 0x000fc800078e0a05 */
[----:B------:R-:W-:-:S04]  /*ce80*/  IMAD R7, R27, R5, R7 ;  /* 0x000000051b077224 */ /* 0x000fc800078e0207 */
[----:B------:R-:W-:Y:S01]  /*ce90*/  @!P3 IMAD.IADD R6, R6, 0x1, -R27 ;  /* 0x000000010606b824 */ /* 0x000fe200078e0a1b */
[----:B------:R-:W-:-:S04]  /*cea0*/  ISETP.GT.U32.AND P0, PT, R27, R7, PT ;  /* 0x000000071b00720c */ /* 0x000fc80003f04070 */
[----:B------:R-:W-:Y:S02]  /*ceb0*/  ISETP.GT.U32.AND P3, PT, R27, R6, PT ;  /* 0x000000061b00720c */ /* 0x000fe40003f64070 */
[----:B------:R-:W-:-:S07]  /*cec0*/  ISETP.GE.AND P2, PT, R14, RZ, PT ;  /* 0x000000ff0e00720c */ /* 0x000fce0003f46270 */
[----:B------:R-:W-:-:S04]  /*ced0*/  @!P0 IMAD.IADD R7, R7, 0x1, -R27 ;  /* 0x0000000107078824 */ /* 0x000fc800078e0a1b */
[----:B------:R-:W-:Y:S01]  /*cee0*/  @!P3 IMAD.IADD R6, R6, 0x1, -R27 ;  /* 0x000000010606b824 */ /* 0x000fe200078e0a1b */
[----:B------:R-:W-:-:S03]  /*cef0*/  ISETP.GT.U32.AND P3, PT, R27, R4, PT ;  /* 0x000000041b00720c */ /* 0x000fc60003f64070 */
[----:B------:R-:W-:Y:S02]  /*cf00*/  IMAD.MOV.U32 R14, RZ, RZ, R6 ;  /* 0x000000ffff0e7224 */ /* 0x000fe400078e0006 */
[----:B------:R-:W4:Y:S01]  /*cf10*/  LDL.LU R6, [R1+0x19c] ;  /* 0x00019c0001067983 */ /* 0x000f220000300800 */
[----:B------:R-:W-:Y:S02]  /*cf20*/  ISETP.GT.U32.AND P0, PT, R27, R7, PT ;  /* 0x000000071b00720c */ /* 0x000fe40003f04070 */
[----:B------:R-:W-:-:S05]  /*cf30*/  IABS R5, R15 ;  /* 0x0000000f00057213 */ /* 0x000fca0000000000 */
[----:B0-----:R-:W-:-:S04]  /*cf40*/  IMAD.HI.U32 R2, R0, R5, RZ ;  /* 0x0000000500027227 */ /* 0x001fc800078e00ff */
[--C-:B------:R-:W-:Y:S02]  /*cf50*/  @!P3 IMAD.IADD R4, R4, 0x1, -R27.reuse ;  /* 0x000000010404b824 */ /* 0x100fe400078e0a1b */
[----:B------:R-:W-:Y:S02]  /*cf60*/  IMAD.MOV R2, RZ, RZ, -R2 ;  /* 0x000000ffff027224 */ /* 0x000fe400078e0a02 */
[----:B------:R-:W-:Y:S02]  /*cf70*/  @!P0 IMAD.IADD R7, R7, 0x1, -R27 ;  /* 0x0000000107078824 */ /* 0x000fe400078e0a1b */
[----:B------:R-:W-:Y:S01]  /*cf80*/  @!P6 IMAD.MOV R14, RZ, RZ, -R14 ;  /* 0x000000ffff0ee224 */ /* 0x000fe200078e0a0e */
[C---:B------:R-:W-:Y:S01]  /*cf90*/  ISETP.GT.U32.AND P3, PT, R27.reuse, R4, PT ;  /* 0x000000041b00720c */ /* 0x040fe20003f64070 */
[----:B------:R-:W-:Y:S02]  /*cfa0*/  IMAD R2, R27, R2, R5 ;  /* 0x000000021b027224 */ /* 0x000fe400078e0205 */
[----:B------:R-:W-:Y:S01]  /*cfb0*/  @!P4 IMAD.MOV R7, RZ, RZ, -R7 ;  /* 0x000000ffff07c224 */ /* 0x000fe200078e0a07 */
[----:B------:R0:W-:Y:S04]  /*cfc0*/  STL [R1+0x720], R14 ;  /* 0x0007200e01007387 */ /* 0x0001e80000100800 */
[----:B0-----:R-:W5:Y:S05]  /*cfd0*/  LDL.LU R14, [R1+0x1b0] ;  /* 0x0001b000010e7983 */ /* 0x001f6a0000300800 */
[----:B------:R-:W-:Y:S01]  /*cfe0*/  @!P3 IMAD.IADD R4, R4, 0x1, -R27 ;  /* 0x000000010404b824 */ /* 0x000fe200078e0a1b */
[----:B------:R-:W-:-:S02]  /*cff0*/  ISETP.GE.AND P3, PT, R15, RZ, PT ;  /* 0x000000ff0f00720c */ /* 0x000fc40003f66270 */
[----:B---3--:R-:W-:Y:S02]  /*d000*/  IABS R5, R13 ;  /* 0x0000000d00057213 */ /* 0x008fe40000000000 */
[----:B------:R-:W3:Y:S04]  /*d010*/  LDL.LU R13, [R1+0x1a4] ;  /* 0x0001a400010d7983 */ /* 0x000ee80000300800 */
[----:B------:R0:W-:Y:S04]  /*d020*/  STL [R1+0x71c], R7 ;  /* 0x00071c0701007387 */ /* 0x0001e80000100800 */
[----:B------:R-:W3:Y:S01]  /*d030*/  LDL.LU R15, [R1+0x1b4] ;  /* 0x0001b400010f7983 */ /* 0x000ee20000300800 */
[----:B0-----:R-:W-:-:S04]  /*d040*/  IMAD.HI.U32 R7, R0, R5, RZ ;  /* 0x0000000500077227 */ /* 0x001fc800078e00ff */
[----:B------:R-:W-:-:S04]  /*d050*/  IMAD.MOV R7, RZ, RZ, -R7 ;  /* 0x000000ffff077224 */ /* 0x000fc800078e0a07 */
[C---:B------:R-:W-:Y:S02]  /*d060*/  IMAD R5, R27.reuse, R7, R5 ;  /* 0x000000071b057224 */ /* 0x040fe400078e0205 */
[----:B------:R-:W3:Y:S01]  /*d070*/  LDL.LU R7, [R1+0x1a8] ;  /* 0x0001a80001077983 */ /* 0x000ee20000300800 */
[C---:B------:R-:W-:Y:S02]  /*d080*/  ISETP.GT.U32.AND P5, PT, R27.reuse, R9, PT ;  /* 0x000000091b00720c */ /* 0x040fe40003fa4070 */
[----:B------:R-:W-:Y:S01]  /*d090*/  ISETP.GT.U32.AND P6, PT, R27, R11, PT ;  /* 0x0000000b1b00720c */ /* 0x000fe20003fc4070 */
[----:B------:R-:W-:-:S10]  /*d0a0*/  IMAD.HI.U32 R10, R0, R8, RZ ;  /* 0x00000008000a7227 */ /* 0x000fd400078e00ff */
[----:B------:R-:W-:-:S05]  /*d0b0*/  @!P5 IMAD.IADD R9, R9, 0x1, -R27 ;  /* 0x000000010909d824 */ /* 0x000fca00078e0a1b */
[C---:B------:R-:W-:Y:S01]  /*d0c0*/  ISETP.GT.U32.AND P5, PT, R27.reuse, R9, PT ;  /* 0x000000091b00720c */ /* 0x040fe20003fa4070 */
[----:B------:R-:W-:Y:S01]  /*d0d0*/  IMAD.MOV R10, RZ, RZ, -R10 ;  /* 0x000000ffff0a7224 */ /* 0x000fe200078e0a0a */
[----:B------:R-:W-:Y:S01]  /*d0e0*/  ISETP.GT.U32.AND P0, PT, R27, R2, PT ;  /* 0x000000021b00720c */ /* 0x000fe20003f04070 */
[----:B------:R-:W-:Y:S02]  /*d0f0*/  @!P6 IMAD.IADD R11, R11, 0x1, -R27 ;  /* 0x000000010b0be824 */ /* 0x000fe400078e0a1b */
[C---:B------:R-:W-:Y:S02]  /*d100*/  IMAD R8, R27.reuse, R10, R8 ;  /* 0x0000000a1b087224 */ /* 0x040fe400078e0208 */
[----:B----4-:R-:W-:Y:S01]  /*d110*/  IMAD.MOV.U32 R10, RZ, RZ, R6 ;  /* 0x000000ffff0a7224 */ /* 0x010fe200078e0006 */
[----:B--2---:R-:W-:Y:S02]  /*d120*/  IABS R6, R12 ;  /* 0x0000000c00067213 */ /* 0x004fe40000000000 */
[----:B------:R-:W-:-:S03]  /*d130*/  ISETP.GT.U32.AND P4, PT, R27, R11, PT ;  /* 0x0000000b1b00720c */ /* 0x000fc60003f84070 */
[----:B------:R-:W-:Y:S01]  /*d140*/  @!P5 IMAD.IADD R9, R9, 0x1, -R27 ;  /* 0x000000010909d824 */ /* 0x000fe200078e0a1b */
[----:B------:R-:W-:Y:S02]  /*d150*/  ISETP.GT.U32.AND P5, PT, R27, R8, PT ;  /* 0x000000081b00720c */ /* 0x000fe40003fa4070 */
[----:B------:R-:W-:Y:S01]  /*d160*/  ISETP.GE.AND P6, PT, R10, RZ, PT ;  /* 0x000000ff0a00720c */ /* 0x000fe20003fc6270 */
[----:B------:R-:W-:-:S04]  /*d170*/  IMAD.HI.U32 R10, R0, R6, RZ ;  /* 0x00000006000a7227 */ /* 0x000fc800078e00ff */
[----:B------:R-:W-:Y:S02]  /*d180*/  @!P0 IMAD.IADD R2, R2, 0x1, -R27 ;  /* 0x0000000102028824 */ /* 0x000fe400078e0a1b */
[----:B------:R-:W-:Y:S02]  /*d190*/  IMAD.MOV R10, RZ, RZ, -R10 ;  /* 0x000000ffff0a7224 */ /* 0x000fe400078e0a0a */
[----:B------:R-:W-:Y:S01]  /*d1a0*/  @!P1 IMAD.MOV R9, RZ, RZ, -R9 ;  /* 0x000000ffff099224 */ /* 0x000fe200078e0a09 */
[C---:B------:R-:W-:Y:S01]  /*d1b0*/  ISETP.GT.U32.AND P1, PT, R27.reuse, R2, PT ;  /* 0x000000021b00720c */ /* 0x040fe20003f24070 */
[----:B------:R-:W-:Y:S02]  /*d1c0*/  IMAD R6, R27, R10, R6 ;  /* 0x0000000a1b067224 */ /* 0x000fe400078e0206 */
[--C-:B------:R-:W-:Y:S02]  /*d1d0*/  @!P5 IMAD.IADD R8, R8, 0x1, -R27.reuse ;  /* 0x000000010808d824 */ /* 0x100fe400078e0a1b */
[----:B------:R-:W-:-:S02]  /*d1e0*/  @!P4 IMAD.IADD R11, R11, 0x1, -R27 ;  /* 0x000000010b0bc824 */ /* 0x000fc400078e0a1b */
[----:B------:R-:W-:Y:S01]  /*d1f0*/  IMAD.MOV.U32 R10, RZ, RZ, R4 ;  /* 0x000000ffff0a7224 */ /* 0x000fe200078e0004 */
[----:B------:R0:W-:Y:S01]  /*d200*/  STL [R1+0x718], R9 ;  /* 0x0007180901007387 */ /* 0x0001e20000100800 */
[C---:B------:R-:W-:Y:S02]  /*d210*/  ISETP.GT.U32.AND P5, PT, R27.reuse, R8, PT ;  /* 0x000000081b00720c */ /* 0x040fe40003fa4070 */
[----:B------:R-:W-:Y:S01]  /*d220*/  @!P2 IMAD.MOV R10, RZ, RZ, -R10 ;  /* 0x000000ffff0aa224 */ /* 0x000fe200078e0a0a */
[----:B------:R-:W-:Y:S01]  /*d230*/  ISETP.GT.U32.AND P4, PT, R27, R5, PT ;  /* 0x000000051b00720c */ /* 0x000fe20003f84070 */
[----:B0-----:R-:W-:-:S03]  /*d240*/  IMAD.MOV.U32 R9, RZ, RZ, R11 ;  /* 0x000000ffff097224 */ /* 0x001fc600078e000b */
[----:B------:R0:W-:Y:S01]  /*d250*/  STL [R1+0x714], R10 ;  /* 0x0007140a01007387 */ /* 0x0001e20000100800 */
[----:B------:R-:W-:Y:S02]  /*d260*/  @!P6 IMAD.MOV R9, RZ, RZ, -R9 ;  /* 0x000000ffff09e224 */ /* 0x000fe400078e0a09 */
[--C-:B------:R-:W-:Y:S01]  /*d270*/  @!P1 IMAD.IADD R2, R2, 0x1, -R27.reuse ;  /* 0x0000000102029824 */ /* 0x100fe200078e0a1b */
[----:B------:R-:W-:Y:S02]  /*d280*/  ISETP.GE.AND P1, PT, R12, RZ, PT ;  /* 0x000000ff0c00720c */ /* 0x000fe40003f26270 */
[--C-:B------:R-:W-:Y:S01]  /*d290*/  @!P5 IMAD.IADD R8, R8, 0x1, -R27.reuse ;  /* 0x000000010808d824 */ /* 0x100fe200078e0a1b */
[----:B-----5:R-:W-:Y:S02]  /*d2a0*/  IABS R4, R14 ;  /* 0x0000000e00047213 */ /* 0x020fe40000000000 */
[----:B------:R-:W-:Y:S01]  /*d2b0*/  ISETP.GE.AND P5, PT, R14, RZ, PT ;  /* 0x000000ff0e00720c */ /* 0x000fe20003fa6270 */
[----:B------:R-:W-:Y:S01]  /*d2c0*/  @!P4 IMAD.IADD R5, R5, 0x1, -R27 ;  /* 0x000000010505c824 */ /* 0x000fe200078e0a1b */
[----:B---3--:R-:W-:-:S02]  /*d2d0*/  ISETP.GE.AND P0, PT, R13, RZ, PT ;  /* 0x000000ff0d00720c */ /* 0x008fc40003f06270 */
[----:B------:R-:W2:Y:S04]  /*d2e0*/  LDL.LU R13, [R1+0x1f0] ;  /* 0x0001f000010d7983 */ /* 0x000ea80000300800 */
[----:B------:R-:W-:Y:S04]  /*d2f0*/  STL [R1+0x710], R9 ;  /* 0x0007100901007387 */ /* 0x000fe80000100800 */
[----:B------:R-:W3:Y:S01]  /*d300*/  LDL R12, [R1+0x1b8] ;  /* 0x0001b800010c7983 */ /* 0x000ee20000100800 */
[----:B------:R-:W-:-:S03]  /*d310*/  ISETP.GE.AND P4, PT, R15, RZ, PT ;  /* 0x000000ff0f00720c */ /* 0x000fc60003f86270 */
[----:B------:R-:W4:Y:S01]  /*d320*/  LDL R14, [R1+0x1bc] ;  /* 0x0001bc00010e7983 */ /* 0x000f220000100800 */
[----:B------:R-:W-:Y:S02]  /*d330*/  ISETP.GE.AND P2, PT, R7, RZ, PT ;  /* 0x000000ff0700720c */ /* 0x000fe40003f46270 */
[----:B------:R-:W-:Y:S02]  /*d340*/  IABS R7, R15 ;  /* 0x0000000f00077213 */ /* 0x000fe40000000000 */
[----:B------:R-:W5:Y:S01]  /*d350*/  LDL R15, [R1+0x1c0] ;  /* 0x0001c000010f7983 */ /* 0x000f620000100800 */
[----:B------:R-:W-:Y:S01]  /*d360*/  ISETP.GT.U32.AND P6, PT, R27, R6, PT ;  /* 0x000000061b00720c */ /* 0x000fe20003fc4070 */
[----:B0-----:R-:W-:-:S04]  /*d370*/  IMAD.HI.U32 R10, R0, R4, RZ ;  /* 0x00000004000a7227 */ /* 0x001fc800078e00ff */
[----:B------:R-:W-:Y:S02]  /*d380*/  @!P3 IMAD.MOV R2, RZ, RZ, -R2 ;  /* 0x000000ffff02b224 */ /* 0x000fe400078e0a02 */
[----:B------:R-:W-:-:S06]  /*d390*/  IMAD.MOV R10, RZ, RZ, -R10 ;  /* 0x000000ffff0a7224 */ /* 0x000fcc00078e0a0a */
[----:B------:R-:W-:Y:S01]  /*d3a0*/  @!P6 IMAD.IADD R6, R6, 0x1, -R27 ;  /* 0x000000010606e824 */ /* 0x000fe200078e0a1b */
[C---:B------:R-:W-:Y:S01]  /*d3b0*/  ISETP.GT.U32.AND P6, PT, R27.reuse, R5, PT ;  /* 0x000000051b00720c */ /* 0x040fe20003fc4070 */
[----:B------:R0:W-:Y:S02]  /*d3c0*/  STL [R1+0x70c], R2 ;  /* 0x00070c0201007387 */ /* 0x0001e40000100800 */
[----:B0-----:R-:W-:-:S10]  /*d3d0*/  IMAD R2, R27, R10, R4 ;  /* 0x0000000a1b027224 */ /* 0x001fd400078e0204 */
[----:B------:R-:W-:Y:S01]  /*d3e0*/  @!P6 IMAD.IADD R5, R5, 0x1, -R27 ;  /* 0x000000010505e824 */ /* 0x000fe200078e0a1b */
[C---:B------:R-:W-:Y:S01]  /*d3f0*/  ISETP.GT.U32.AND P6, PT, R27.reuse, R2, PT ;  /* 0x000000021b00720c */ /* 0x040fe20003fc4070 */
[----:B------:R-:W-:Y:S01]  /*d400*/  IMAD.MOV.U32 R9, RZ, RZ, R7 ;  /* 0x000000ffff097224 */ /* 0x000fe200078e0007 */
[----:B------:R-:W-:Y:S01]  /*d410*/  ISETP.GT.U32.AND P3, PT, R27, R6, PT ;  /* 0x000000061b00720c */ /* 0x000fe20003f64070 */
[----:B------:R-:W-:Y:S02]  /*d420*/  @!P0 IMAD.MOV R8, RZ, RZ, -R8 ;  /* 0x000000ffff088224 */ /* 0x000fe400078e0a08 */
[----:B------:R-:W-:-:S03]  /*d430*/  IMAD.HI.U32 R11, R0, R9, RZ ;  /* 0x00000009000b7227 */ /* 0x000fc600078e00ff */
[----:B------:R-:W-:Y:S01]  /*d440*/  STL [R1+0x708], R8 ;  /* 0x0007080801007387 */ /* 0x000fe20000100800 */
[----:B------:R-:W-:-:S03]  /*d450*/  IMAD.MOV R11, RZ, RZ, -R11 ;  /* 0x000000ffff0b7224 */ /* 0x000fc600078e0a0b */
[----:B------:R0:W-:Y:S01]  /*d460*/  STL [R1+0x4398], R29 ;  /* 0x0043981d01007387 */ /* 0x0001e20000100800 */
[----:B------:R-:W-:Y:S02]  /*d470*/  @!P6 IMAD.IADD R2, R2, 0x1, -R27 ;  /* 0x000000010202e824 */ /* 0x000fe400078e0a1b */
[C---:B------:R-:W-:Y:S02]  /*d480*/  IMAD R4, R27.reuse, R11, R9 ;  /* 0x0000000b1b047224 */ /* 0x040fe400078e0209 */
[----:B0-----:R-:W-:Y:S02]  /*d490*/  IMAD.MOV.U32 R29, RZ, RZ, R5 ;  /* 0x000000ffff1d7224 */ /* 0x001fe400078e0005 */
[----:B------:R-:W-:Y:S01]  /*d4a0*/  @!P3 IMAD.IADD R6, R6, 0x1, -R27 ;  /* 0x000000010606b824 */ /* 0x000fe200078e0a1b */
[----:B------:R-:W-:Y:S01]  /*d4b0*/  IABS R11, R16 ;  /* 0x00000010000b7213 */ /* 0x000fe20000000000 */
[----:B------:R-:W-:Y:S01]  /*d4c0*/  @!P2 IMAD.MOV R29, RZ, RZ, -R29 ;  /* 0x000000ffff1da224 */ /* 0x000fe200078e0a1d */
[----:B------:R-:W-:Y:S01]  /*d4d0*/  ISETP.GT.U32.AND P2, PT, R27, R2, PT ;  /* 0x000000021b00720c */ /* 0x000fe20003f44070 */
[----:B------:R-:W-:Y:S01]  /*d4e0*/  @!P1 IMAD.MOV R6, RZ, RZ, -R6 ;  /* 0x000000ffff069224 */ /* 0x000fe200078e0a06 */
[----:B------:R-:W5:Y:S04]  /*d4f0*/  LDL.LU R5, [R1+0x1b8] ;  /* 0x0001b80001057983 */ /* 0x000f680000300800 */
[----:B------:R0:W-:Y:S04]  /*d500*/  STL [R1+0x704], R29 ;  /* 0x0007041d01007387 */ /* 0x0001e80000100800 */
[----:B0-----:R-:W5:Y:S03]  /*d510*/  LDL.LU R29, [R1+0x4398] ;  /* 0x00439800011d7983 */ /* 0x001f660000300800 */
[----:B------:R-:W-:Y:S01]  /*d520*/  @!P2 IMAD.IADD R2, R2, 0x1, -R27 ;  /* 0x000000010202a824 */ /* 0x000fe200078e0a1b */
[----:B------:R0:W-:Y:S02]  /*d530*/  STL [R1+0x700], R6 ;  /* 0x0007000601007387 */ /* 0x0001e40000100800 */
[----:B0-----:R-:W-:-:S02]  /*d540*/  IMAD.MOV.U32 R6, RZ, RZ, R16 ;  /* 0x000000ffff067224 */ /* 0x001fc400078e0010 */
[----:B------:R-:W-:Y:S02]  /*d550*/  IMAD.MOV.U32 R16, RZ, RZ, R17 ;  /* 0x000000ffff107224 */ /* 0x000fe400078e0011 */
[----:B------:R-:W5:Y:S01]  /*d560*/  LDL.LU R17, [R1+0x1d0] ;  /* 0x0001d00001117983 */ /* 0x000f620000300800 */
[----:B--2---:R-:W-:Y:S02]  /*d570*/  IABS R7, R13 ;  /* 0x0000000d00077213 */ /* 0x004fe40000000000 */
[----:B---3--:R-:W-:-:S03]  /*d580*/  IABS R8, R12 ;  /* 0x0000000c00087213 */ /* 0x008fc60000000000 */
[----:B------:R-:W-:Y:S01]  /*d590*/  IMAD.HI.U32 R12, R0, R7, RZ ;  /* 0x00000007000c7227 */ /* 0x000fe200078e00ff */
[----:B----4-:R-:W-:-:S03]  /*d5a0*/  IABS R9, R14 ;  /* 0x0000000e00097213 */ /* 0x010fc60000000000 */
[----:B------:R-:W-:Y:S01]  /*d5b0*/  IMAD.MOV R12, RZ, RZ, -R12 ;  /* 0x000000ffff0c7224 */ /* 0x000fe200078e0a0c */
[----:B------:R-:W-:-:S03]  /*d5c0*/  ISETP.GE.AND P0, PT, R13, RZ, PT ;  /* 0x000000ff0d00720c */ /* 0x000fc60003f06270 */
[----:B------:R-:W-:Y:S02]  /*d5d0*/  IMAD R7, R27, R12, R7 ;  /* 0x0000000c1b077224 */ /* 0x000fe400078e0207 */
[----:B------:R-:W-:-:S04]  /*d5e0*/  IMAD.HI.U32 R12, R0, R8, RZ ;  /* 0x00000008000c7227 */ /* 0x000fc800078e00ff */
[----:B------:R-:W-:Y:S01]  /*d5f0*/  IMAD.HI.U32 R13, R0, R9, RZ ;  /* 0x00000009000d7227 */ /* 0x000fe200078e00ff */
[----:B-----5:R-:W-:-:S03]  /*d600*/  IABS R10, R15 ;  /* 0x0000000f000a7213 */ /* 0x020fc60000000000 */
[----:B------:R-:W-:Y:S02]  /*d610*/  IMAD.MOV R12, RZ, RZ, -R12 ;  /* 0x000000ffff0c7224 */ /* 0x000fe400078e0a0c */
[----:B------:R-:W-:-:S04]  /*d620*/  IMAD.HI.U32 R15, R0, R11, RZ ;  /* 0x0000000b000f7227 */ /* 0x000fc800078e00ff */
[----:B------:R-:W-:-:S04]  /*d630*/  IMAD.HI.U32 R14, R0, R10, RZ ;  /* 0x0000000a000e7227 */ /* 0x000fc800078e00ff */
[----:B------:R-:W-:Y:S02]  /*d640*/  IMAD.MOV R13, RZ, RZ, -R13 ;  /* 0x000000ffff0d7224 */ /* 0x000fe400078e0a0d */
[----:B------:R-:W-:Y:S02]  /*d650*/  IMAD.MOV R14, RZ, RZ, -R14 ;  /* 0x000000ffff0e7224 */ /* 0x000fe400078e0a0e */
[----:B------:R-:W-:Y:S02]  /*d660*/  IMAD.MOV R15, RZ, RZ, -R15 ;  /* 0x000000ffff0f7224 */ /* 0x000fe400078e0a0f */
[C---:B------:R-:W-:Y:S02]  /*d670*/  IMAD R8, R27.reuse, R12, R8 ;  /* 0x0000000c1b087224 */ /* 0x040fe400078e0208 */
[----:B------:R-:W2:Y:S01]  /*d680*/  LDL.LU R12, [R1+0x1c0] ;  /* 0x0001c000010c7983 */ /* 0x000ea20000300800 */
[----:B------:R-:W-:-:S03]  /*d690*/  IMAD R9, R27, R13, R9 ;  /* 0x0000000d1b097224 */ /* 0x000fc600078e0209 */
[----:B------:R-:W3:Y:S01]  /*d6a0*/  LDL.LU R13, [R1+0x1c8] ;  /* 0x0001c800010d7983 */ /* 0x000ee20000300800 */
[C---:B------:R-:W-:Y:S02]  /*d6b0*/  IMAD R10, R27.reuse, R14, R10 ;  /* 0x0000000e1b0a7224 */ /* 0x040fe400078e020a */
[----:B------:R-:W-:Y:S01]  /*d6c0*/  IMAD R11, R27, R15, R11 ;  /* 0x0000000f1b0b7224 */ /* 0x000fe200078e020b */
[----:B------:R-:W4:Y:S01]  /*d6d0*/  LDL.LU R14, [R1+0x1cc] ;  /* 0x0001cc00010e7983 */ /* 0x000f220000300800 */
[----:B------:R-:W-:-:S03]  /*d6e0*/  IMAD.MOV.U32 R15, RZ, RZ, R2 ;  /* 0x000000ffff0f7224 */ /* 0x000fc600078e0002 */
[----:B------:R-:W5:Y:S01]  /*d6f0*/  LDL.LU R2, [R1+0x1bc] ;  /* 0x0001bc0001027983 */ /* 0x000f620000300800 */
[C---:B------:R-:W-:Y:S02]  /*d700*/  ISETP.GT.U32.AND P3, PT, R27.reuse, R4, PT ;  /* 0x000000041b00720c */ /* 0x040fe40003f64070 */
[----:B------:R-:W-:-:S11]  /*d710*/  ISETP.GT.U32.AND P6, PT, R27, R7, PT ;  /* 0x000000071b00720c */ /* 0x000fd60003fc4070 */
[--C-:B------:R-:W-:Y:S02]  /*d720*/  @!P3 IMAD.IADD R4, R4, 0x1, -R27.reuse ;  /* 0x000000010404b824 */ /* 0x100fe400078e0a1b */
[----:B------:R-:W-:-:S03]  /*d730*/  @!P6 IMAD.IADD R7, R7, 0x1, -R27 ;  /* 0x000000010707e824 */ /* 0x000fc600078e0a1b */
[C---:B------:R-:W-:Y:S02]  /*d740*/  ISETP.GT.U32.AND P3, PT, R27.reuse, R4, PT ;  /* 0x000000041b00720c */ /* 0x040fe40003f64070 */
[C---:B------:R-:W-:Y:S02]  /*d750*/  ISETP.GT.U32.AND P6, PT, R27.reuse, R7, PT ;  /* 0x000000071b00720c */ /* 0x040fe40003fc4070 */
[----:B------:R-:W-:Y:S01]  /*d760*/  ISETP.GT.U32.AND P2, PT, R27, R8, PT ;  /* 0x000000081b00720c */ /* 0x000fe20003f44070 */
[----:B------:R-:W-:-:S08]  /*d770*/  @!P5 IMAD.MOV R15, RZ, RZ, -R15 ;  /* 0x000000ffff0fd224 */ /* 0x000fd000078e0a0f */
[--C-:B------:R-:W-:Y:S01]  /*d780*/  @!P3 IMAD.IADD R4, R4, 0x1, -R27.reuse ;  /* 0x000000010404b824 */ /* 0x100fe200078e0a1b */
[----:B------:R-:W-:Y:S01]  /*d790*/  ISETP.GE.AND P1, PT, R5, RZ, PT ;  /* 0x000000ff0500720c */ /* 0x000fe20003f26270 */
[----:B------:R-:W-:Y:S02]  /*d7a0*/  @!P6 IMAD.IADD R7, R7, 0x1, -R27 ;  /* 0x000000010707e824 */ /* 0x000fe400078e0a1b */
[----:B------:R-:W-:Y:S01]  /*d7b0*/  @!P4 IMAD.MOV R4, RZ, RZ, -R4 ;  /* 0x000000ffff04c224 */ /* 0x000fe200078e0a04 */
[----:B------:R0:W-:Y:S01]  /*d7c0*/  STL [R1+0x6fc], R15 ;  /* 0x0006fc0f01007387 */ /* 0x0001e20000100800 */
[----:B------:R-:W-:Y:S02]  /*d7d0*/  @!P0 IMAD.MOV R7, RZ, RZ, -R7 ;  /* 0x000000ffff078224 */ /* 0x000fe400078e0a07 */
[----:B------:R-:W-:Y:S01]  /*d7e0*/  @!P2 IMAD.IADD R8, R8, 0x1, -R27 ;  /* 0x000000010808a824 */ /* 0x000fe200078e0a1b */
[----:B0-----:R-:W5:Y:S04]  /*d7f0*/  LDL.LU R15, [R1+0x1d8] ;  /* 0x0001d800010f7983 */ /* 0x001f680000300800 */
[----:B------:R4:W-:Y:S04]  /*d800*/  STL [R1+0x6f4], R4 ;  /* 0x0006f40401007387 */ /* 0x0009e80000100800 */
[----:B------:R-:W-:Y:S04]  /*d810*/  STL [R1+0x6f0], R7 ;  /* 0x0006f00701007387 */ /* 0x000fe80000100800 */
[----:B------:R0:W-:Y:S01]  /*d820*/  STL [R1+0x4394], R17 ;  /* 0x0043941101007387 */ /* 0x0001e20000100800 */
[----:B---3--:R-:W-:-:S02]  /*d830*/  IABS R5, R13 ;  /* 0x0000000d00057213 */ /* 0x008fc40000000000 */
[----:B--2---:R-:W-:Y:S02]  /*d840*/  ISETP.GE.AND P2, PT, R12, RZ, PT ;  /* 0x000000ff0c00720c */ /* 0x004fe40003f46270 */
[----:B----4-:R-:W-:Y:S02]  /*d850*/  IABS R4, R14 ;  /* 0x0000000e00047213 */ /* 0x010fe40000000000 */
[----:B-----5:R-:W-:Y:S01]  /*d860*/  ISETP.GE.AND P4, PT, R2, RZ, PT ;  /* 0x000000ff0200720c */ /* 0x020fe20003f86270 */
[----:B------:R-:W-:-:S04]  /*d870*/  IMAD.HI.U32 R2, R0, R5, RZ ;  /* 0x0000000500027227 */ /* 0x000fc800078e00ff */
[----:B------:R-:W-:Y:S02]  /*d880*/  IMAD.MOV.U32 R12, RZ, RZ, R6 ;  /* 0x000000ffff0c7224 */ /* 0x000fe400078e0006 */
[----:B------:R-:W-:Y:S02]  /*d890*/  IMAD.MOV R6, RZ, RZ, -R2 ;  /* 0x000000ffff067224 */ /* 0x000fe400078e0a02 */
[----:B------:R-:W-:Y:S01]  /*d8a0*/  IMAD.MOV.U32 R2, RZ, RZ, R4 ;  /* 0x000000ffff027224 */ /* 0x000fe200078e0004 */
[----:B------:R-:W-:Y:S02]  /*d8b0*/  IABS R4, R17 ;  /* 0x0000001100047213 */ /* 0x000fe40000000000 */
[----:B0-----:R-:W2:Y:S01]  /*d8c0*/  LDL.LU R17, [R1+0x1d4] ;  /* 0x0001d40001117983 */ /* 0x001ea20000300800 */
[C---:B------:R-:W-:Y:S02]  /*d8d0*/  ISETP.GT.U32.AND P3, PT, R27.reuse, R9, PT ;  /* 0x000000091b00720c */ /* 0x040fe40003f64070 */
[----:B------:R-:W-:-:S11]  /*d8e0*/  ISETP.GT.U32.AND P5, PT, R27, R10, PT ;  /* 0x0000000a1b00720c */ /* 0x000fd60003fa4070 */
[--C-:B------:R-:W-:Y:S02]  /*d8f0*/  @!P3 IMAD.IADD R9, R9, 0x1, -R27.reuse ;  /* 0x000000010909b824 */ /* 0x100fe400078e0a1b */
[----:B------:R-:W-:-:S03]  /*d900*/  @!P5 IMAD.IADD R10, R10, 0x1, -R27 ;  /* 0x000000010a0ad824 */ /* 0x000fc600078e0a1b */
[C---:B------:R-:W-:Y:S01]  /*d910*/  ISETP.GT.U32.AND P5, PT, R27.reuse, R9, PT ;  /* 0x000000091b00720c */ /* 0x040fe20003fa4070 */
[C---:B------:R-:W-:Y:S01]  /*d920*/  IMAD R5, R27.reuse, R6, R5 ;  /* 0x000000061b057224 */ /* 0x040fe200078e0205 */
[----:B------:R-:W-:-:S11]  /*d930*/  ISETP.GT.U32.AND P3, PT, R27, R8, PT ;  /* 0x000000081b00720c */ /* 0x000fd60003f64070 */
[--C-:B------:R-:W-:Y:S01]  /*d940*/  @!P5 IMAD.IADD R9, R9, 0x1, -R27.reuse ;  /* 0x000000010909d824 */ /* 0x100fe200078e0a1b */
[----:B------:R-:W-:Y:S01]  /*d950*/  ISETP.GT.U32.AND P5, PT, R27, R5, PT ;  /* 0x000000051b00720c */ /* 0x000fe20003fa4070 */
[----:B------:R-:W-:Y:S01]  /*d960*/  @!P3 IMAD.IADD R8, R8, 0x1, -R27 ;  /* 0x000000010808b824 */ /* 0x000fe200078e0a1b */
[----:B------:R-:W-:-:S11]  /*d970*/  ISETP.GE.AND P3, PT, R12, RZ, PT ;  /* 0x000000ff0c00720c */ /* 0x000fd60003f66270 */
[----:B------:R-:W-:Y:S01]  /*d980*/  @!P5 IMAD.IADD R5, R5, 0x1, -R27 ;  /* 0x000000010505d824 */ /* 0x000fe200078e0a1b */
[----:B------:R-:W-:Y:S01]  /*d990*/  ISETP.GE.AND P5, PT, R14, RZ, PT ;  /* 0x000000ff0e00720c */ /* 0x000fe20003fa6270 */
[----:B------:R-:W-:-:S04]  /*d9a0*/  IMAD.MOV.U32 R14, RZ, RZ, R8 ;  /* 0x000000ffff0e7224 */ /* 0x000fc800078e0008 */
[----:B------:R-:W-:Y:S01]  /*d9b0*/  @!P1 IMAD.MOV R14, RZ, RZ, -R14 ;  /* 0x000000ffff0e9224 */ /* 0x000fe200078e0a0e */
[----:B------:R-:W-:Y:S02]  /*d9c0*/  ISETP.GT.U32.AND P6, PT, R27, R11, PT ;  /* 0x0000000b1b00720c */ /* 0x000fe40003fc4070 */
[----:B--2---:R-:W-:Y:S01]  /*d9d0*/  IABS R12, R17 ;  /* 0x00000011000c7213 */ /* 0x004fe20000000000 */
[----:B------:R-:W-:Y:S02]  /*d9e0*/  IMAD.MOV.U32 R8, RZ, RZ, R17 ;  /* 0x000000ffff087224 */ /* 0x000fe400078e0011 */
[----:B------:R-:W2:Y:S04]  /*d9f0*/  LDL.LU R17, [R1+0x4394] ;  /* 0x0043940001117983 */ /* 0x000ea80000300800 */
[----:B------:R0:W-:Y:S02]  /*da00*/  STL [R1+0x6ec], R14 ;  /* 0x0006ec0e01007387 */ /* 0x0001e40000100800 */
[----:B0-----:R-:W-:-:S02]  /*da10*/  IMAD.MOV.U32 R14, RZ, RZ, R16 ;  /* 0x000000ffff0e7224 */ /* 0x001fc400078e0010 */
[----:B------:R-:W3:Y:S01]  /*da20*/  LDL.LU R16, [R1+0x210] ;  /* 0x0002100001107983 */ /* 0x000ee20000300800 */
[----:B------:R-:W-:Y:S01]  /*da30*/  @!P6 IMAD.IADD R11, R11, 0x1, -R27 ;  /* 0x000000010b0be824 */ /* 0x000fe200078e0a1b */
[----:B------:R-:W-:Y:S01]  /*da40*/  ISETP.GT.U32.AND P6, PT, R27, R10, PT ;  /* 0x0000000a1b00720c */ /* 0x000fe20003fc4070 */
[----:B------:R-:W-:-:S04]  /*da50*/  IMAD.HI.U32 R6, R0, R2, RZ ;  /* 0x0000000200067227 */ /* 0x000fc800078e00ff */
[----:B------:R-:W-:-:S04]  /*da60*/  IMAD.MOV R6, RZ, RZ, -R6 ;  /* 0x000000ffff067224 */ /* 0x000fc800078e0a06 */
[----:B------:R-:W-:-:S04]  /*da70*/  IMAD R2, R27, R6, R2 ;  /* 0x000000061b027224 */ /* 0x000fc800078e0202 */
[----:B------:R-:W-:Y:S01]  /*da80*/  @!P6 IMAD.IADD R10, R10, 0x1, -R27 ;  /* 0x000000010a0ae824 */ /* 0x000fe200078e0a1b */
[C---:B------:R-:W-:Y:S02]  /*da90*/  ISETP.GT.U32.AND P6, PT, R27.reuse, R2, PT ;  /* 0x000000021b00720c */ /* 0x040fe40003fc4070 */
[C---:B------:R-:W-:Y:S02]  /*daa0*/  ISETP.GT.U32.AND P0, PT, R27.reuse, R11, PT ;  /* 0x0000000b1b00720c */ /* 0x040fe40003f04070 */
[----:B------:R-:W-:-:S09]  /*dab0*/  ISETP.GT.U32.AND P1, PT, R27, R5, PT ;  /* 0x000000051b00720c */ /* 0x000fd20003f24070 */
[----:B------:R-:W-:-:S05]  /*dac0*/  @!P6 IMAD.IADD R2, R2, 0x1, -R27 ;  /* 0x000000010202e824 */ /* 0x000fca00078e0a1b */
[----:B------:R-:W-:Y:S01]  /*dad0*/  ISETP.GT.U32.AND P6, PT, R27, R2, PT ;  /* 0x000000021b00720c */ /* 0x000fe20003fc4070 */
[----:B------:R-:W-:Y:S01]  /*dae0*/  @!P0 IMAD.IADD R11, R11, 0x1, -R27 ;  /* 0x000000010b0b8824 */ /* 0x000fe200078e0a1b */
[----:B------:R-:W-:Y:S01]  /*daf0*/  ISETP.GE.AND P0, PT, R13, RZ, PT ;  /* 0x000000ff0d00720c */ /* 0x000fe20003f06270 */
[----:B------:R-:W-:Y:S02]  /*db00*/  @!P4 IMAD.MOV R9, RZ, RZ, -R9 ;  /* 0x000000ffff09c224 */ /* 0x000fe400078e0a09 */
[----:B------:R-:W-:Y:S01]  /*db10*/  @!P3 IMAD.MOV R11, RZ, RZ, -R11 ;  /* 0x000000ffff0bb224 */ /* 0x000fe200078e0a0b */
[----:B------:R-:W-:Y:S01]  /*db20*/  ISETP.GE.AND P3, PT, R8, RZ, PT ;  /* 0x000000ff0800720c */ /* 0x000fe20003f66270 */
[----:B------:R-:W-:Y:S02]  /*db30*/  @!P1 IMAD.IADD R5, R5, 0x1, -R27 ;  /* 0x0000000105059824 */ /* 0x000fe400078e0a1b */
[----:B------:R-:W-:-:S04]  /*db40*/  @!P2 IMAD.MOV R10, RZ, RZ, -R10 ;  /* 0x000000ffff0aa224 */ /* 0x000fc800078e0a0a */
[----:B------:R-:W-:Y:S01]  /*db50*/  @!P6 IMAD.IADD R2, R2, 0x1, -R27 ;  /* 0x000000010202e824 */ /* 0x000fe200078e0a1b */
[----:B------:R-:W-:Y:S03]  /*db60*/  STL [R1+0x6e8], R9 ;  /* 0x0006e80901007387 */ /* 0x000fe60000100800 */
[----:B------:R-:W-:Y:S02]  /*db70*/  IMAD.MOV.U32 R8, RZ, RZ, R2 ;  /* 0x000000ffff087224 */ /* 0x000fe400078e0002 */
[----:B------:R-:W-:Y:S02]  /*db80*/  @!P0 IMAD.MOV R5, RZ, RZ, -R5 ;  /* 0x000000ffff058224 */ /* 0x000fe400078e0a05 */
[----:B------:R-:W-:Y:S01]  /*db90*/  @!P5 IMAD.MOV R8, RZ, RZ, -R8 ;  /* 0x000000ffff08d224 */ /* 0x000fe200078e0a08 */
[----:B------:R-:W-:Y:S02]  /*dba0*/  IABS R6, R15 ;  /* 0x0000000f00067213 */ /* 0x000fe40000000000 */
[----:B------:R-:W-:-:S02]  /*dbb0*/  ISETP.GE.AND P1, PT, R15, RZ, PT ;  /* 0x000000ff0f00720c */ /* 0x000fc40003f26270 */
[----:B--2---:R-:W-:Y:S02]  /*dbc0*/  ISETP.GE.AND P2, PT, R17, RZ, PT ;  /* 0x000000ff1100720c */ /* 0x004fe40003f46270 */
[----:B------:R-:W2:Y:S04]  /*dbd0*/  LDL.LU R17, [R1+0x214] ;  /* 0x0002140001117983 */ /* 0x000ea80000300800 */
[----:B------:R-:W-:Y:S04]  /*dbe0*/  STL [R1+0x6e4], R10 ;  /* 0x0006e40a01007387 */ /* 0x000fe80000100800 */
[----:B------:R-:W-:Y:S04]  /*dbf0*/  STL [R1+0x6e0], R11 ;  /* 0x0006e00b01007387 */ /* 0x000fe80000100800 */
[----:B------:R-:W4:Y:S01]  /*dc00*/  LDL R15, [R1+0x1e0] ;  /* 0x0001e000010f7983 */ /* 0x000f220000100800 */
[----:B---3--:R-:W-:-:S03]  /*dc10*/  ISETP.GE.AND P0, PT, R16, RZ, PT ;  /* 0x000000ff1000720c */ /* 0x008fc60003f06270 */
[----:B------:R-:W-:Y:S01]  /*dc20*/  STL [R1+0x6dc], R5 ;  /* 0x0006dc0501007387 */ /* 0x000fe20000100800 */
[----:B------:R-:W-:-:S03]  /*dc30*/  IABS R2, R16 ;  /* 0x0000001000027213 */ /* 0x000fc60000000000 */
[----:B------:R-:W-:Y:S04]  /*dc40*/  STL [R1+0x6d8], R8 ;  /* 0x0006d80801007387 */ /* 0x000fe80000100800 */
[----:B------:R-:W3:Y:S01]  /*dc50*/  LDL.LU R16, [R1+0x1f4] ;  /* 0x0001f40001107983 */ /* 0x000ee20000300800 */
[----:B------:R-:W-:-:S04]  /*dc60*/  IMAD.HI.U32 R7, R0, R4, RZ ;  /* 0x0000000400077227 */ /* 0x000fc800078e00ff */
[----:B------:R-:W-:-:S04]  /*dc70*/  IMAD.MOV R7, RZ, RZ, -R7 ;  /* 0x000000ffff077224 */ /* 0x000fc800078e0a07 */
[----:B------:R-:W-:-:S05]  /*dc80*/  IMAD R4, R27, R7, R4 ;  /* 0x000000071b047224 */ /* 0x000fca00078e0204 */
[----:B------:R-:W-:Y:S01]  /*dc90*/  ISETP.GT.U32.AND P4, PT, R27, R4, PT ;  /* 0x000000041b00720c */ /* 0x000fe20003f84070 */
[----:B------:R-:W-:-:S12]  /*dca0*/  IMAD.HI.U32 R7, R0, R6, RZ ;  /* 0x0000000600077227 */ /* 0x000fd800078e00ff */
[----:B------:R-:W-:Y:S01]  /*dcb0*/  @!P4 IMAD.IADD R4, R4, 0x1, -R27 ;  /* 0x000000010404c824 */ /* 0x000fe200078e0a1b */
[----:B---3--:R0:W-:Y:S04]  /*dcc0*/  STL [R1+0x4390], R16 ;  /* 0x0043901001007387 */ /* 0x0081e80000100800 */
[----:B0-----:R-:W3:Y:S01]  /*dcd0*/  LDL.LU R16, [R1+0x1dc] ;  /* 0x0001dc0001107983 */ /* 0x001ee20000300800 */
[----:B------:R-:W-:Y:S01]  /*dce0*/  ISETP.GT.U32.AND P4, PT, R27, R4, PT ;  /* 0x000000041b00720c */ /* 0x000fe20003f84070 */
[----:B------:R-:W-:-:S04]  /*dcf0*/  IMAD.MOV R7, RZ, RZ, -R7 ;  /* 0x000000ffff077224 */ /* 0x000fc800078e0a07 */
[----:B------:R-:W-:Y:S01]  /*dd00*/  IMAD R6, R27, R7, R6 ;  /* 0x000000071b067224 */ /* 0x000fe200078e0206 */
[----:B--2---:R-:W-:-:S07]  /*dd10*/  IABS R9, R17 ;  /* 0x0000001100097213 */ /* 0x004fce0000000000 */
[----:B------:R-:W-:Y:S01]  /*dd20*/  @!P4 IMAD.IADD R4, R4, 0x1, -R27 ;  /* 0x000000010404c824 */ /* 0x000fe200078e0a1b */
[----:B------:R-:W-:Y:S01]  /*dd30*/  ISETP.GT.U32.AND P4, PT, R27, R6, PT ;  /* 0x000000061b00720c */ /* 0x000fe20003f84070 */
[----:B------:R-:W-:Y:S01]  /*dd40*/  IMAD.HI.U32 R11, R0, R9, RZ ;  /* 0x00000009000b7227 */ /* 0x000fe200078e00ff */
[----:B------:R-:W-:Y:S02]  /*dd50*/  ISETP.GE.AND P5, PT, R17, RZ, PT ;  /* 0x000000ff1100720c */ /* 0x000fe40003fa6270 */
[----:B------:R-:W2:Y:S01]  /*dd60*/  LDL.LU R17, [R1+0x1f8] ;  /* 0x0001f80001117983 */ /* 0x000ea20000300800 */
[----:B------:R-:W-:-:S04]  /*dd70*/  IMAD.MOV R11, RZ, RZ, -R11 ;  /* 0x000000ffff0b7224 */ /* 0x000fc800078e0a0b */
[----:B------:R-:W-:-:S04]  /*dd80*/  IMAD R9, R27, R11, R9 ;  /* 0x0000000b1b097224 */ /* 0x000fc800078e0209 */
[----:B------:R-:W-:Y:S02]  /*dd90*/  @!P4 IMAD.IADD R6, R6, 0x1, -R27 ;  /* 0x000000010606c824 */ /* 0x000fe400078e0a1b */
[----:B------:R-:W-:-:S04]  /*dda0*/  IMAD.HI.U32 R13, R0, R12, RZ ;  /* 0x0000000c000d7227 */ /* 0x000fc800078e00ff */
[----:B------:R-:W-:-:S04]  /*ddb0*/  IMAD.MOV R13, RZ, RZ, -R13 ;  /* 0x000000ffff0d7224 */ /* 0x000fc800078e0a0d */
[C---:B------:R-:W-:Y:S01]  /*ddc0*/  IMAD R12, R27.reuse, R13, R12 ;  /* 0x0000000d1b0c7224 */ /* 0x040fe200078e020c */
[----:B---3--:R-:W-:Y:S02]  /*ddd0*/  IABS R7, R16 ;  /* 0x0000001000077213 */ /* 0x008fe40000000000 */
[----:B------:R-:W-:Y:S02]  /*dde0*/  ISETP.GE.AND P4, PT, R16, RZ, PT ;  /* 0x000000ff1000720c */ /* 0x000fe40003f86270 */
[----:B------:R-:W3:Y:S04]  /*ddf0*/  LDL.LU R16, [R1+0x4390] ;  /* 0x0043900001107983 */ /* 0x000ee80000300800 */
[----:B------:R-:W5:Y:S01]  /*de00*/  LDL R11, [R1+0x1ec] ;  /* 0x0001ec00010b7983 */ /* 0x000f620000100800 */
[----:B------:R-:W-:Y:S01]  /*de10*/  ISETP.GT.U32.AND P6, PT, R27, R12, PT ;  /* 0x0000000c1b00720c */ /* 0x000fe20003fc4070 */
[----:B------:R-:W-:-:S04]  /*de20*/  IMAD.HI.U32 R10, R0, R2, RZ ;  /* 0x00000002000a7227 */ /* 0x000fc800078e00ff */
[----:B------:R-:W-:-:S04]  /*de30*/  IMAD.MOV R10, RZ, RZ, -R10 ;  /* 0x000000ffff0a7224 */ /* 0x000fc800078e0a0a */
[----:B------:R-:W-:Y:S02]  /*de40*/  IMAD R2, R27, R10, R2 ;  /* 0x0000000a1b027224 */ /* 0x000fe400078e0202 */
[----:B------:R-:W-:-:S04]  /*de50*/  IMAD.HI.U32 R10, R0, R7, RZ ;  /* 0x00000007000a7227 */ /* 0x000fc800078e00ff */
[----:B------:R-:W-:Y:S02]  /*de60*/  @!P6 IMAD.IADD R12, R12, 0x1, -R27 ;  /* 0x000000010c0ce824 */ /* 0x000fe400078e0a1b */
[----:B------:R-:W-:-:S03]  /*de70*/  IMAD.MOV R10, RZ, RZ, -R10 ;  /* 0x000000ffff0a7224 */ /* 0x000fc600078e0a0a */
[C---:B------:R-:W-:Y:S01]  /*de80*/  ISETP.GT.U32.AND P6, PT, R27.reuse, R12, PT ;  /* 0x0000000c1b00720c */ /* 0x040fe20003fc4070 */
[----:B------:R-:W-:Y:S02]  /*de90*/  IMAD R7, R27, R10, R7 ;  /* 0x0000000a1b077224 */ /* 0x000fe400078e0207 */
[----:B------:R-:W4:Y:S01]  /*dea0*/  LDL R10, [R1+0x1e8] ;  /* 0x0001e800010a7983 */ /* 0x000f220000100800 */
[----:B------:R-:W-:-:S09]  /*deb0*/  @!P2 IMAD.MOV R4, RZ, RZ, -R4 ;  /* 0x000000ffff04a224 */ /* 0x000fd200078e0a04 */
[----:B------:R-:W-:Y:S01]  /*dec0*/  @!P6 IMAD.IADD R12, R12, 0x1, -R27 ;  /* 0x000000010c0ce824 */ /* 0x000fe200078e0a1b */
[----:B------:R5:W-:Y:S03]  /*ded0*/  STL [R1+0x6d4], R4 ;  /* 0x0006d40401007387 */ /* 0x000be60000100800 */
[----:B------:R-:W-:Y:S01]  /*dee0*/  @!P3 IMAD.MOV R12, RZ, RZ, -R12 ;  /* 0x000000ffff0cb224 */ /* 0x000fe200078e0a0c */
[----:B------:R-:W-:Y:S01]  /*def0*/  IABS R5, R19 ;  /* 0x0000001300057213 */ /* 0x000fe20000000000 */
[----:B---3--:R-:W-:Y:S01]  /*df00*/  STL [R1+0x4380], R16 ;  /* 0x0043801001007387 */ /* 0x008fe20000100800 */
[----:B-----5:R-:W-:-:S03]  /*df10*/  IABS R4, R11 ;  /* 0x0000000b00047213 */ /* 0x020fc60000000000 */
[----:B--2---:R0:W-:Y:S01]  /*df20*/  STL [R1+0x4384], R17 ;  /* 0x0043841101007387 */ /* 0x0041e20000100800 */
[----:B------:R-:W-:-:S03]  /*df30*/  IABS R11, R17 ;  /* 0x00000011000b7213 */ /* 0x000fc60000000000 */
[----:B------:R-:W-:Y:S01]  /*df40*/  STL [R1+0x6d0], R12 ;  /* 0x0006d00c01007387 */ /* 0x000fe20000100800 */
[----:B0-----:R-:W-:-:S03]  /*df50*/  IMAD.MOV.U32 R17, RZ, RZ, R19 ;  /* 0x000000ffff117224 */ /* 0x001fc600078e0013 */
[----:B------:R-:W2:Y:S01]  /*df60*/  LDL.LU R19, [R1+0x1fc] ;  /* 0x0001fc0001137983 */ /* 0x000ea20000300800 */
[----:B------:R-:W-:Y:S02]  /*df70*/  ISETP.GT.U32.AND P6, PT, R27, R2, PT ;  /* 0x000000021b00720c */ /* 0x000fe40003fc4070 */
[----:B----4-:R-:W-:Y:S01]  /*df80*/  IABS R8, R15 ;  /* 0x0000000f00087213 */ /* 0x010fe20000000000 */
[----:B------:R-:W-:-:S04]  /*df90*/  IMAD.HI.U32 R13, R0, R5, RZ ;  /* 0x00000005000d7227 */ /* 0x000fc800078e00ff */
[----:B------:R-:W-:Y:S02]  /*dfa0*/  IMAD.MOV.U32 R15, RZ, RZ, R14 ;  /* 0x000000ffff0f7224 */ /* 0x000fe400078e000e */
[----:B------:R-:W-:-:S04]  /*dfb0*/  IMAD.HI.U32 R14, R0, R8, RZ ;  /* 0x00000008000e7227 */ /* 0x000fc800078e00ff */
[----:B------:R-:W-:Y:S01]  /*dfc0*/  @!P6 IMAD.IADD R2, R2, 0x1, -R27 ;  /* 0x000000010202e824 */ /* 0x000fe200078e0a1b */
[C---:B------:R-:W-:Y:S01]  /*dfd0*/  ISETP.GT.U32.AND P6, PT, R27.reuse, R6, PT ;  /* 0x000000061b00720c */ /* 0x040fe20003fc4070 */
[----:B------:R-:W-:Y:S02]  /*dfe0*/  IMAD.MOV R13, RZ, RZ, -R13 ;  /* 0x000000ffff0d7224 */ /* 0x000fe400078e0a0d */
[----:B------:R-:W-:Y:S01]  /*dff0*/  IMAD.MOV R14, RZ, RZ, -R14 ;  /* 0x000000ffff0e7224 */ /* 0x000fe200078e0a0e */
[C---:B------:R-:W-:Y:S01]  /*e000*/  ISETP.GT.U32.AND P2, PT, R27.reuse, R2, PT ;  /* 0x000000021b00720c */ /* 0x040fe20003f44070 */
[----:B------:R-:W-:Y:S02]  /*e010*/  IMAD R5, R27, R13, R5 ;  /* 0x0000000d1b057224 */ /* 0x000fe400078e0205 */
[----:B------:R-:W-:-:S04]  /*e020*/  IMAD.HI.U32 R13, R0, R4, RZ ;  /* 0x00000004000d7227 */ /* 0x000fc800078e00ff */
[----:B------:R-:W-:Y:S01]  /*e030*/  IMAD R8, R27, R14, R8 ;  /* 0x0000000e1b087224 */ /* 0x000fe200078e0208 */
[----:B------:R-:W-:Y:S01]  /*e040*/  IABS R14, R10 ;  /* 0x0000000a000e7213 */ /* 0x000fe20000000000 */
[----:B------:R-:W-:Y:S01]  /*e050*/  IMAD.MOV R13, RZ, RZ, -R13 ;  /* 0x000000ffff0d7224 */ /* 0x000fe200078e0a0d */
[----:B------:R-:W-:Y:S01]  /*e060*/  IABS R10, R16 ;  /* 0x00000010000a7213 */ /* 0x000fe20000000000 */
[----:B------:R-:W-:Y:S02]  /*e070*/  @!P6 IMAD.IADD R6, R6, 0x1, -R27 ;  /* 0x000000010606e824 */ /* 0x000fe400078e0a1b */
[----:B------:R-:W-:Y:S02]  /*e080*/  IMAD.MOV.U32 R16, RZ, RZ, R15 ;  /* 0x000000ffff107224 */ /* 0x000fe400078e000f */
[----:B------:R-:W-:-:S04]  /*e090*/  IMAD.HI.U32 R15, R0, R14, RZ ;  /* 0x0000000e000f7227 */ /* 0x000fc800078e00ff */
[C---:B------:R-:W-:Y:S02]  /*e0a0*/  IMAD R4, R27.reuse, R13, R4 ;  /* 0x0000000d1b047224 */ /* 0x040fe400078e0204 */
[----:B------:R-:W3:Y:S01]  /*e0b0*/  LDL.LU R13, [R1+0x1e0] ;  /* 0x0001e000010d7983 */ /* 0x000ee20000300800 */
[----:B------:R-:W-:Y:S02]  /*e0c0*/  @!P1 IMAD.MOV R6, RZ, RZ, -R6 ;  /* 0x000000ffff069224 */ /* 0x000fe400078e0a06 */
[----:B------:R-:W-:Y:S02]  /*e0d0*/  IMAD.MOV R15, RZ, RZ, -R15 ;  /* 0x000000ffff0f7224 */ /* 0x000fe400078e0a0f */
[----:B------:R-:W-:Y:S01]  /*e0e0*/  @!P2 IMAD.IADD R2, R2, 0x1, -R27 ;  /* 0x000000010202a824 */ /* 0x000fe200078e0a1b */
[----:B------:R0:W-:Y:S01]  /*e0f0*/  STL [R1+0x6c8], R6 ;  /* 0x0006c80601007387 */ /* 0x0001e20000100800 */
[----:B------:R-:W-:Y:S02]  /*e100*/  IMAD R14, R27, R15, R14 ;  /* 0x0000000f1b0e7224 */ /* 0x000fe400078e020e */
[----:B------:R-:W-:-:S04]  /*e110*/  IMAD.HI.U32 R15, R0, R11, RZ ;  /* 0x0000000b000f7227 */ /* 0x000fc800078e00ff */
[----:B0-----:R-:W-:Y:S02]  /*e120*/  IMAD.MOV.U32 R6, RZ, RZ, R2 ;  /* 0x000000ffff067224 */ /* 0x001fe400078e0002 */
[----:B------:R-:W-:Y:S02]  /*e130*/  IMAD.MOV R15, RZ, RZ, -R15 ;  /* 0x000000ffff0f7224 */ /* 0x000fe400078e0a0f */
[----:B------:R-:W-:Y:S02]  /*e140*/  @!P0 IMAD.MOV R6, RZ, RZ, -R6 ;  /* 0x000000ffff068224 */ /* 0x000fe400078e0a06 */
[----:B------:R-:W-:Y:S01]  /*e150*/  IMAD R11, R27, R15, R11 ;  /* 0x0000000f1b0b7224 */ /* 0x000fe200078e020b */
[----:B--2---:R0:W-:Y:S01]  /*e160*/  STL [R1+0x4388], R19 ;  /* 0x0043881301007387 */ /* 0x0041e20000100800 */
[----:B------:R-:W-:-:S03]  /*e170*/  IABS R2, R19 ;  /* 0x0000001300027213 */ /* 0x000fc60000000000 */
[----:B------:R1:W-:Y:S04]  /*e180*/  STL [R1+0x438c], R22 ;  /* 0x00438c1601007387 */ /* 0x0003e80000100800 */
[----:B------:R2:W-:Y:S04]  /*e190*/  STL [R1+0x6c4], R6 ;  /* 0x0006c40601007387 */ /* 0x0005e80000100800 */
[----:B0-----:R-:W4:Y:S01]  /*e1a0*/  LDL.LU R19, [R1+0x1e8] ;  /* 0x0001e80001137983 */ /* 0x001f220000300800 */
[----:B-1----:R-:W-:-:S03]  /*e1b0*/  IMAD.MOV.U32 R22, RZ, RZ, R17 ;  /* 0x000000ffff167224 */ /* 0x002fc600078e0011 */
[----:B------:R-:W5:Y:S04]  /*e1c0*/  LDL.LU R15, [R1+0x1ec] ;  /* 0x0001ec00010f7983 */ /* 0x000f680000300800 */
[----:B------:R-:W5:Y:S01]  /*e1d0*/  LDL.LU R17, [R1+0x204] ;  /* 0x0002040001117983 */ /* 0x000f620000300800 */
[C---:B------:R-:W-:Y:S02]  /*e1e0*/  ISETP.GT.U32.AND P3, PT, R27.reuse, R9, PT ;  /* 0x000000091b00720c */ /* 0x040fe40003f64070 */
[C---:B------:R-:W-:Y:S02]  /*e1f0*/  ISETP.GT.U32.AND P2, PT, R27.reuse, R8, PT ;  /* 0x000000081b00720c */ /* 0x040fe40003f44070 */
[----:B------:R-:W-:-:S09]  /*e200*/  ISETP.GT.U32.AND P6, PT, R27, R7, PT ;  /* 0x000000071b00720c */ /* 0x000fd20003fc4070 */
[--C-:B------:R-:W-:Y:S01]  /*e210*/  @!P3 IMAD.IADD R9, R9, 0x1, -R27.reuse ;  /* 0x000000010909b824 */ /* 0x100fe200078e0a1b */
[----:B------:R-:W-:Y:S01]  /*e220*/  ISETP.GT.U32.AND P3, PT, R27, R5, PT ;  /* 0x000000051b00720c */ /* 0x000fe20003f64070 */
[--C-:B------:R-:W-:Y:S02]  /*e230*/  @!P2 IMAD.IADD R8, R8, 0x1, -R27.reuse ;  /* 0x000000010808a824 */ /* 0x100fe400078e0a1b */
[----:B------:R-:W-:Y:S01]  /*e240*/  @!P6 IMAD.IADD R7, R7, 0x1, -R27 ;  /* 0x000000010707e824 */ /* 0x000fe200078e0a1b */
[C---:B------:R-:W-:Y:S01]  /*e250*/  ISETP.GT.U32.AND P6, PT, R27.reuse, R14, PT ;  /* 0x0000000e1b00720c */ /* 0x040fe20003fc4070 */
[----:B------:R-:W-:Y:S01]  /*e260*/  IMAD.HI.U32 R12, R0, R10, RZ ;  /* 0x0000000a000c7227 */ /* 0x000fe200078e00ff */
[C---:B------:R-:W-:Y:S02]  /*e270*/  ISETP.GT.U32.AND P2, PT, R27.reuse, R9, PT ;  /* 0x000000091b00720c */ /* 0x040fe40003f44070 */
[----:B------:R-:W-:-:S05]  /*e280*/  ISETP.GT.U32.AND P1, PT, R27, R7, PT ;  /* 0x000000071b00720c */ /* 0x000fca0003f24070 */
[--C-:B------:R-:W-:Y:S01]  /*e290*/  @!P3 IMAD.IADD R5, R5, 0x1, -R27.reuse ;  /* 0x000000010505b824 */ /* 0x100fe200078e0a1b */
[C---:B------:R-:W-:Y:S01]  /*e2a0*/  ISETP.GT.U32.AND P3, PT, R27.reuse, R8, PT ;  /* 0x000000081b00720c */ /* 0x040fe20003f64070 */
[----:B------:R-:W-:Y:S01]  /*e2b0*/  IMAD.MOV R12, RZ, RZ, -R12 ;  /* 0x000000ffff0c7224 */ /* 0x000fe200078e0a0c */
[----:B--2---:R-:W-:Y:S01]  /*e2c0*/  IABS R6, R16 ;  /* 0x0000001000067213 */ /* 0x004fe20000000000 */
[--C-:B------:R-:W-:Y:S02]  /*e2d0*/  @!P6 IMAD.IADD R14, R14, 0x1, -R27.reuse ;  /* 0x000000010e0ee824 */ /* 0x100fe400078e0a1b */
[----:B------:R-:W-:Y:S02]  /*e2e0*/  IMAD R10, R27, R12, R10 ;  /* 0x0000000c1b0a7224 */ /* 0x000fe400078e020a */
[--C-:B------:R-:W-:Y:S01]  /*e2f0*/  @!P2 IMAD.IADD R9, R9, 0x1, -R27.reuse ;  /* 0x000000010909a824 */ /* 0x100fe200078e0a1b */
[----:B------:R-:W-:Y:S01]  /*e300*/  ISETP.GT.U32.AND P0, PT, R27, R14, PT ;  /* 0x0000000e1b00720c */ /* 0x000fe20003f04070 */
[----:B------:R-:W-:-:S04]  /*e310*/  @!P1 IMAD.IADD R7, R7, 0x1, -R27 ;  /* 0x0000000107079824 */ /* 0x000fc800078e0a1b */
[----:B------:R-:W-:Y:S01]  /*e320*/  @!P3 IMAD.IADD R8, R8, 0x1, -R27 ;  /* 0x000000010808b824 */ /* 0x000fe200078e0a1b */
[----:B---3--:R-:W-:Y:S01]  /*e330*/  ISETP.GE.AND P3, PT, R13, RZ, PT ;  /* 0x000000ff0d00720c */ /* 0x008fe20003f66270 */
[C---:B------:R-:W-:Y:S01]  /*e340*/  IMAD.HI.U32 R13, R0.reuse, R6, RZ ;  /* 0x00000006000d7227 */ /* 0x040fe200078e00ff */
[C---:B------:R-:W-:Y:S02]  /*e350*/  ISETP.GT.U32.AND P2, PT, R27.reuse, R4, PT ;  /* 0x000000041b00720c */ /* 0x040fe40003f44070 */
[----:B------:R-:W-:Y:S01]  /*e360*/  ISETP.GT.U32.AND P1, PT, R27, R10, PT ;  /* 0x0000000a1b00720c */ /* 0x000fe20003f24070 */
[----:B------:R-:W-:Y:S02]  /*e370*/  IMAD.MOV R13, RZ, RZ, -R13 ;  /* 0x000000ffff0d7224 */ /* 0x000fe400078e0a0d */
[----:B------:R-:W-:-:S04]  /*e380*/  IMAD.HI.U32 R12, R0, R2, RZ ;  /* 0x00000002000c7227 */ /* 0x000fc800078e00ff */
[----:B------:R-:W-:Y:S02]  /*e390*/  IMAD R6, R27, R13, R6 ;  /* 0x0000000d1b067224 */ /* 0x000fe400078e0206 */
[----:B------:R-:W-:Y:S02]  /*e3a0*/  IMAD.MOV.U32 R13, RZ, RZ, R16 ;  /* 0x000000ffff0d7224 */ /* 0x000fe400078e0010 */
[----:B------:R-:W-:Y:S02]  /*e3b0*/  IMAD.MOV.U32 R16, RZ, RZ, R9 ;  /* 0x000000ffff107224 */ /* 0x000fe400078e0009 */
[----:B------:R-:W-:Y:S02]  /*e3c0*/  IMAD.MOV R12, RZ, RZ, -R12 ;  /* 0x000000ffff0c7224 */ /* 0x000fe400078e0a0c */
[--C-:B------:R-:W-:Y:S01]  /*e3d0*/  @!P0 IMAD.IADD R14, R14, 0x1, -R27.reuse ;  /* 0x000000010e0e8824 */ /* 0x100fe200078e0a1b */
[----:B------:R-:W-:Y:S01]  /*e3e0*/  ISETP.GE.AND P0, PT, R22, RZ, PT ;  /* 0x000000ff1600720c */ /* 0x000fe20003f06270 */
[----:B------:R-:W-:Y:S01]  /*e3f0*/  @!P5 IMAD.MOV R16, RZ, RZ, -R16 ;  /* 0x000000ffff10d224 */ /* 0x000fe200078e0a10 */
[----:B------:R-:W2:Y:S01]  /*e400*/  LDL.LU R22, [R1+0x438c] ;  /* 0x00438c0001167983 */ /* 0x000ea20000300800 */
[----:B------:R-:W-:-:S02]  /*e410*/  @!P2 IMAD.IADD R4, R4, 0x1, -R27 ;  /* 0x000000010404a824 */ /* 0x000fc400078e0a1b */
[----:B------:R-:W-:Y:S02]  /*e420*/  @!P1 IMAD.IADD R10, R10, 0x1, -R27 ;  /* 0x000000010a0a9824 */ /* 0x000fe400078e0a1b */
[----:B------:R-:W-:Y:S01]  /*e430*/  IMAD R2, R27, R12, R2 ;  /* 0x0000000c1b027224 */ /* 0x000fe200078e0202 */
[----:B----4-:R-:W-:Y:S02]  /*e440*/  ISETP.GE.AND P2, PT, R19, RZ, PT ;  /* 0x000000ff1300720c */ /* 0x010fe40003f46270 */
[----:B------:R-:W3:Y:S01]  /*e450*/  LDL.LU R19, [R1+0x4388] ;  /* 0x0043880001137983 */ /* 0x000ee20000300800 */
[----:B-----5:R-:W-:Y:S02]  /*e460*/  ISETP.GE.AND P1, PT, R15, RZ, PT ;  /* 0x000000ff0f00720c */ /* 0x020fe40003f26270 */
[----:B------:R-:W-:Y:S01]  /*e470*/  IABS R15, R17 ;  /* 0x00000011000f7213 */ /* 0x000fe20000000000 */
[----:B------:R-:W-:Y:S02]  /*e480*/  IMAD.MOV.U32 R12, RZ, RZ, R17 ;  /* 0x000000ffff0c7224 */ /* 0x000fe400078e0011 */
[----:B------:R-:W4:Y:S04]  /*e490*/  LDL.LU R17, [R1+0x4384] ;  /* 0x0043840001117983 */ /* 0x000f280000300800 */
[----:B------:R0:W-:Y:S04]  /*e4a0*/  STL [R1+0x6c0], R16 ;  /* 0x0006c01001007387 */ /* 0x0001e80000100800 */
[----:B0-----:R-:W5:Y:S01]  /*e4b0*/  LDL.LU R16, [R1+0x4380] ;  /* 0x0043800001107983 */ /* 0x001f620000300800 */
[----:B------:R-:W-:Y:S01]  /*e4c0*/  ISETP.GT.U32.AND P6, PT, R27, R5, PT ;  /* 0x000000051b00720c */ /* 0x000fe20003fc4070 */
[----:B------:R-:W-:-:S02]  /*e4d0*/  IMAD.MOV.U32 R9, RZ, RZ, R7 ;  /* 0x000000ffff097224 */ /* 0x000fc400078e0007 */
[----:B------:R-:W-:-:S10]  /*e4e0*/  IMAD.MOV.U32 R7, RZ, RZ, R8 ;  /* 0x000000ffff077224 */ /* 0x000fd400078e0008 */
[----:B------:R-:W-:Y:S01]  /*e4f0*/  @!P6 IMAD.IADD R5, R5, 0x1, -R27 ;  /* 0x000000010505e824 */ /* 0x000fe200078e0a1b */
[----:B------:R-:W-:Y:S01]  /*e500*/  ISETP.GT.U32.AND P6, PT, R27, R11, PT ;  /* 0x0000000b1b00720c */ /* 0x000fe20003fc4070 */
[----:B------:R-:W-:Y:S02]  /*e510*/  @!P4 IMAD.MOV R9, RZ, RZ, -R9 ;  /* 0x000000ffff09c224 */ /* 0x000fe400078e0a09 */
[----:B------:R-:W-:-:S03]  /*e520*/  @!P3 IMAD.MOV R7, RZ, RZ, -R7 ;  /* 0x000000ffff07b224 */ /* 0x000fc600078e0a07 */
[----:B------:R-:W-:Y:S07]  /*e530*/  STL [R1+0x6bc], R9 ;  /* 0x0006bc0901007387 */ /* 0x000fee0000100800 */
[----:B------:R-:W-:Y:S01]  /*e540*/  @!P6 IMAD.IADD R11, R11, 0x1, -R27 ;  /* 0x000000010b0be824 */ /* 0x000fe200078e0a1b */
[----:B------:R-:W-:Y:S01]  /*e550*/  ISETP.GT.U32.AND P6, PT, R27, R4, PT ;  /* 0x000000041b00720c */ /* 0x000fe20003fc4070 */
[----:B------:R0:W-:Y:S01]  /*e560*/  STL [R1+0x6b8], R7 ;  /* 0x0006b80701007387 */ /* 0x0001e20000100800 */
[----:B------:R-:W-:-:S02]  /*e570*/  @!P0 IMAD.MOV R5, RZ, RZ, -R5 ;  /* 0x000000ffff058224 */ /* 0x000fc400078e0a05 */
[----:B0-----:R-:W-:-:S04]  /*e580*/  IMAD.MOV.U32 R7, RZ, RZ, R14 ;  /* 0x000000ffff077224 */ /* 0x001fc800078e000e */
[----:B------:R-:W-:Y:S01]  /*e590*/  @!P2 IMAD.MOV R7, RZ, RZ, -R7 ;  /* 0x000000ffff07a224 */ /* 0x000fe200078e0a07 */
[----:B------:R0:W-:Y:S04]  /*e5a0*/  STL [R1+0x6b0], R5 ;  /* 0x0006b00501007387 */ /* 0x0001e80000100800 */
[----:B------:R-:W-:Y:S01]  /*e5b0*/  @!P6 IMAD.IADD R4, R4, 0x1, -R27 ;  /* 0x000000010404e824 */ /* 0x000fe200078e0a1b */
[----:B------:R1:W-:Y:S01]  /*e5c0*/  STL [R1+0x6ac], R7 ;  /* 0x0006ac0701007387 */ /* 0x0003e20000100800 */
[----:B----4-:R-:W-:Y:S02]  /*e5d0*/  ISETP.GE.AND P6, PT, R17, RZ, PT ;  /* 0x000000ff1100720c */ /* 0x010fe40003fc6270 */
[----:B-----5:R-:W-:Y:S02]  /*e5e0*/  ISETP.GE.AND P0, PT, R16, RZ, PT ;  /* 0x000000ff1000720c */ /* 0x020fe40003f06270 */
[----:B------:R-:W4:Y:S04]  /*e5f0*/  LDL.LU R16, [R1+0x250] ;  /* 0x0002500001107983 */ /* 0x000f280000300800 */
[----:B------:R-:W5:Y:S01]  /*e600*/  LDL.LU R17, [R1+0x208] ;  /* 0x0002080001117983 */ /* 0x000f620000300800 */
[----:B------:R-:W-:-:S02]  /*e610*/  ISETP.GT.U32.AND P5, PT, R27, R10, PT ;  /* 0x0000000a1b00720c */ /* 0x000fc40003fa4070 */
[----:B------:R-:W-:Y:S01]  /*e620*/  ISETP.GT.U32.AND P3, PT, R27, R11, PT ;  /* 0x0000000b1b00720c */ /* 0x000fe20003f64070 */
[----:B------:R-:W-:Y:S02]  /*e630*/  @!P1 IMAD.MOV R4, RZ, RZ, -R4 ;  /* 0x000000ffff049224 */ /* 0x000fe400078e0a04 */
[----:B0-----:R-:W-:-:S08]  /*e640*/  IMAD.HI.U32 R5, R0, R15, RZ ;  /* 0x0000000f00057227 */ /* 0x001fd000078e00ff */
[--C-:B------:R-:W-:Y:S01]  /*e650*/  @!P5 IMAD.IADD R10, R10, 0x1, -R27.reuse ;  /* 0x000000010a0ad824 */ /* 0x100fe200078e0a1b */
[----:B---3--:R-:W-:Y:S01]  /*e660*/  ISETP.GE.AND P5, PT, R19, RZ, PT ;  /* 0x000000ff1300720c */ /* 0x008fe20003fa6270 */
[----:B------:R-:W-:Y:S01]  /*e670*/  @!P3 IMAD.IADD R11, R11, 0x1, -R27 ;  /* 0x000000010b0bb824 */ /* 0x000fe200078e0a1b */
[----:B------:R-:W3:Y:S01]  /*e680*/  LDL.LU R19, [R1+0x20c] ;  /* 0x00020c0001137983 */ /* 0x000ee20000300800 */
[----:B------:R-:W-:Y:S01]  /*e690*/  ISETP.GE.AND P3, PT, R13, RZ, PT ;  /* 0x000000ff0d00720c */ /* 0x000fe20003f66270 */
[----:B-1----:R-:W-:Y:S02]  /*e6a0*/  IMAD.MOV.U32 R7, RZ, RZ, R10 ;  /* 0x000000ffff077224 */ /* 0x002fe400078e000a */
[----:B------:R-:W2:Y:S04]  /*e6b0*/  LDL.LU R13, [R1+0x218] ;  /* 0x00021800010d7983 */ /* 0x000ea80000300800 */
[----:B------:R5:W-:Y:S01]  /*e6c0*/  STL [R1+0x6a8], R4 ;  /* 0x0006a80401007387 */ /* 0x000be20000100800 */
[----:B------:R-:W-:Y:S01]  /*e6d0*/  @!P0 IMAD.MOV R7, RZ, RZ, -R7 ;  /* 0x000000ffff078224 */ /* 0x000fe200078e0a07 */
[----:B------:R-:W-:Y:S01]  /*e6e0*/  ISETP.GT.U32.AND P4, PT, R27, R2, PT ;  /* 0x000000021b00720c */ /* 0x000fe20003f84070 */
[----:B------:R-:W-:-:S02]  /*e6f0*/  IMAD.MOV R5, RZ, RZ, -R5 ;  /* 0x000000ffff057224 */ /* 0x000fc400078e0a05 */
[----:B------:R-:W-:Y:S01]  /*e700*/  IMAD.MOV.U32 R9, RZ, RZ, R11 ;  /* 0x000000ffff097224 */ /* 0x000fe200078e000b */
[----:B------:R0:W-:Y:S01]  /*e710*/  STL [R1+0x6a4], R7 ;  /* 0x0006a40701007387 */ /* 0x0001e20000100800 */
[----:B------:R-:W-:Y:S02]  /*e720*/  IMAD R5, R27, R5, R15 ;  /* 0x000000051b057224 */ /* 0x000fe400078e020f */
[----:B------:R-:W-:Y:S01]  /*e730*/  @!P6 IMAD.MOV R9, RZ, RZ, -R9 ;  /* 0x000000ffff09e224 */ /* 0x000fe200078e0a09 */
[----:B------:R-:W2:Y:S05]  /*e740*/  LDL.LU R15, [R1+0x21c] ;  /* 0x00021c00010f7983 */ /* 0x000eaa0000300800 */
[----:B------:R-:W-:-:S05]  /*e750*/  @!P4 IMAD.IADD R2, R2, 0x1, -R27 ;  /* 0x000000010202c824 */ /* 0x000fca00078e0a1b */
[----:B------:R-:W-:-:S13]  /*e760*/  ISETP.GT.U32.AND P1, PT, R27, R2, PT ;  /* 0x000000021b00720c */ /* 0x000fda0003f24070 */
[----:B------:R-:W-:-:S04]  /*e770*/  @!P1 IMAD.IADD R2, R2, 0x1, -R27 ;  /* 0x0000000102029824 */ /* 0x000fc800078e0a1b */
[----:B------:R-:W-:Y:S01]  /*e780*/  @!P5 IMAD.MOV R2, RZ, RZ, -R2 ;  /* 0x000000ffff02d224 */ /* 0x000fe200078e0a02 */
[----:B-----5:R-:W-:-:S05]  /*e790*/  IABS R4, R17 ;  /* 0x0000001100047213 */ /* 0x020fca0000000000 */
[----:B------:R-:W-:Y:S01]  /*e7a0*/  IMAD.HI.U32 R10, R0, R4, RZ ;  /* 0x00000004000a7227 */ /* 0x000fe200078e00ff */
[----:B----4-:R-:W-:Y:S02]  /*e7b0*/  ISETP.GE.AND P0, PT, R16, RZ, PT ;  /* 0x000000ff1000720c */ /* 0x010fe40003f06270 */
[----:B0-----:R-:W-:Y:S01]  /*e7c0*/  IABS R7, R16 ;  /* 0x0000001000077213 */ /* 0x001fe20000000000 */
[----:B------:R-:W-:Y:S01]  /*e7d0*/  IMAD.MOV R10, RZ, RZ, -R10 ;  /* 0x000000ffff0a7224 */ /* 0x000fe200078e0a0a */
[----:B------:R-:W4:Y:S03]  /*e7e0*/  LDL.LU R16, [R1+0x220] ;  /* 0x0002200001107983 */ /* 0x000f260000300800 */
[----:B------:R-:W-:Y:S01]  /*e7f0*/  IMAD R4, R27, R10, R4 ;  /* 0x0000000a1b047224 */ /* 0x000fe200078e0204 */
[----:B------:R0:W-:Y:S04]  /*e800*/  STL [R1+0x6a0], R9 ;  /* 0x0006a00901007387 */ /* 0x0001e80000100800 */
[----:B------:R-:W5:Y:S01]  /*e810*/  LDL R10, [R1+0x224] ;  /* 0x00022400010a7983 */ /* 0x000f620000100800 */
[----:B------:R-:W-:-:S03]  /*e820*/  ISETP.GE.AND P1, PT, R17, RZ, PT ;  /* 0x000000ff1100720c */ /* 0x000fc60003f26270 */
[----:B------:R-:W5:Y:S04]  /*e830*/  LDL.LU R14, [R1+0x228] ;  /* 0x00022800010e7983 */ /* 0x000f680000300800 */
[----:B------:R1:W-:Y:S04]  /*e840*/  STL [R1+0x698], R2 ;  /* 0x0006980201007387 */ /* 0x0003e80000100800 */
[----:B------:R-:W5:Y:S01]  /*e850*/  LDL.LU R17, [R1+0x22c] ;  /* 0x00022c0001117983 */ /* 0x000f620000300800 */
[C---:B------:R-:W-:Y:S02]  /*e860*/  ISETP.GT.U32.AND P2, PT, R27.reuse, R6, PT ;  /* 0x000000061b00720c */ /* 0x040fe40003f44070 */
[----:B------:R-:W-:-:S11]  /*e870*/  ISETP.GT.U32.AND P6, PT, R27, R5, PT ;  /* 0x000000051b00720c */ /* 0x000fd60003fc4070 */
[----:B------:R-:W-:-:S05]  /*e880*/  @!P2 IMAD.IADD R6, R6, 0x1, -R27 ;  /* 0x000000010606a824 */ /* 0x000fca00078e0a1b */
[----:B------:R-:W-:Y:S01]  /*e890*/  ISETP.GT.U32.AND P2, PT, R27, R6, PT ;  /* 0x000000061b00720c */ /* 0x000fe20003f44070 */
[----:B0-----:R-:W-:Y:S01]  /*e8a0*/  IMAD.HI.U32 R9, R0, R7, RZ ;  /* 0x0000000700097227 */ /* 0x001fe200078e00ff */
[----:B---3--:R-:W-:-:S03]  /*e8b0*/  IABS R8, R19 ;  /* 0x0000001300087213 */ /* 0x008fc60000000000 */
[----:B------:R-:W-:Y:S02]  /*e8c0*/  @!P6 IMAD.IADD R5, R5, 0x1, -R27 ;  /* 0x000000010505e824 */ /* 0x000fe400078e0a1b */
[----:B------:R-:W-:-:S06]  /*e8d0*/  IMAD.MOV R9, RZ, RZ, -R9 ;  /* 0x000000ffff097224 */ /* 0x000fcc00078e0a09 */
[----:B------:R-:W-:Y:S01]  /*e8e0*/  @!P2 IMAD.IADD R6, R6, 0x1, -R27 ;  /* 0x000000010606a824 */ /* 0x000fe200078e0a1b */
[----:B------:R-:W-:-:S03]  /*e8f0*/  ISETP.GT.U32.AND P6, PT, R27, R5, PT ;  /* 0x000000051b00720c */ /* 0x000fc60003fc4070 */
[----:B------:R-:W-:Y:S01]  /*e900*/  @!P3 IMAD.MOV R6, RZ, RZ, -R6 ;  /* 0x000000ffff06b224 */ /* 0x000fe200078e0a06 */
[C---:B------:R-:W-:Y:S01]  /*e910*/  ISETP.GT.U32.AND P3, PT, R27.reuse, R4, PT ;  /* 0x000000041b00720c */ /* 0x040fe20003f64070 */
[----:B------:R-:W-:Y:S01]  /*e920*/  IMAD.HI.U32 R11, R0, R8, RZ ;  /* 0x00000008000b7227 */ /* 0x000fe200078e00ff */
[----:B------:R-:W-:Y:S02]  /*e930*/  ISETP.GE.AND P4, PT, R12, RZ, PT ;  /* 0x000000ff0c00720c */ /* 0x000fe40003f86270 */
[----:B--2---:R-:W-:Y:S01]  /*e940*/  IABS R12, R13 ;  /* 0x0000000d000c7213 */ /* 0x004fe20000000000 */
[C---:B------:R-:W-:Y:S02]  /*e950*/  IMAD R7, R27.reuse, R9, R7 ;  /* 0x000000091b077224 */ /* 0x040fe400078e0207 */
[----:B------:R-:W-:Y:S02]  /*e960*/  IMAD.MOV R11, RZ, RZ, -R11 ;  /* 0x000000ffff0b7224 */ /* 0x000fe400078e0a0b */
[----:B------:R-:W-:Y:S01]  /*e970*/  IMAD.HI.U32 R9, R0, R12, RZ ;  /* 0x0000000c00097227 */ /* 0x000fe200078e00ff */
[----:B------:R-:W-:-:S02]  /*e980*/  ISETP.GT.U32.AND P5, PT, R27, R7, PT ;  /* 0x000000071b00720c */ /* 0x000fc40003fa4070 */
[----:B------:R-:W-:Y:S01]  /*e990*/  ISETP.GE.AND P2, PT, R19, RZ, PT ;  /* 0x000000ff1300720c */ /* 0x000fe20003f46270 */
[----:B------:R-:W-:Y:S01]  /*e9a0*/  IMAD R8, R27, R11, R8 ;  /* 0x0000000b1b087224 */ /* 0x000fe200078e0208 */
[----:B------:R-:W2:Y:S01]  /*e9b0*/  LDL.LU R19, [R1+0x230] ;  /* 0x0002300001137983 */ /* 0x000ea20000300800 */
[----:B------:R-:W-:Y:S02]  /*e9c0*/  IMAD.MOV R9, RZ, RZ, -R9 ;  /* 0x000000ffff097224 */ /* 0x000fe400078e0a09 */
[--C-:B------:R-:W-:Y:S01]  /*e9d0*/  @!P6 IMAD.IADD R5, R5, 0x1, -R27.reuse ;  /* 0x000000010505e824 */ /* 0x100fe200078e0a1b */
[----:B------:R4:W-:Y:S01]  /*e9e0*/  STL [R1+0x694], R6 ;  /* 0x0006940601007387 */ /* 0x0009e20000100800 */
[----:B------:R-:W-:Y:S01]  /*e9f0*/  @!P3 IMAD.IADD R4, R4, 0x1, -R27 ;  /* 0x000000010404b824 */ /* 0x000fe200078e0a1b */
[C---:B------:R-:W-:Y:S01]  /*ea00*/  ISETP.GT.U32.AND P6, PT, R27.reuse, R8, PT ;  /* 0x000000081b00720c */ /* 0x040fe20003fc4070 */
[C---:B------:R-:W-:Y:S02]  /*ea10*/  IMAD R12, R27.reuse, R9, R12 ;  /* 0x000000091b0c7224 */ /* 0x040fe400078e020c */
[----:B------:R-:W-:Y:S01]  /*ea20*/  @!P4 IMAD.MOV R5, RZ, RZ, -R5 ;  /* 0x000000ffff05c224 */ /* 0x000fe200078e0a05 */
[----:B------:R-:W-:Y:S01]  /*ea30*/  ISETP.GT.U32.AND P4, PT, R27, R4, PT ;  /* 0x000000041b00720c */ /* 0x000fe20003f84070 */
[----:B------:R-:W-:Y:S01]  /*ea40*/  @!P5 IMAD.IADD R7, R7, 0x1, -R27 ;  /* 0x000000010707d824 */ /* 0x000fe200078e0a1b */
[----:B-1----:R-:W-:-:S04]  /*ea50*/  IABS R2, R15 ;  /* 0x0000000f00027213 */ /* 0x002fc80000000000 */
[----:B------:R-:W-:Y:S01]  /*ea60*/  ISETP.GT.U32.AND P3, PT, R27, R7, PT ;  /* 0x000000071b00720c */ /* 0x000fe20003f64070 */
[----:B------:R-:W-:-:S04]  /*ea70*/  IMAD.HI.U32 R11, R0, R2, RZ ;  /* 0x00000002000b7227 */ /* 0x000fc800078e00ff */
[----:B------:R-:W-:Y:S02]  /*ea80*/  @!P6 IMAD.IADD R8, R8, 0x1, -R27 ;  /* 0x000000010808e824 */ /* 0x000fe400078e0a1b */
[----:B------:R-:W-:Y:S02]  /*ea90*/  IMAD.MOV R11, RZ, RZ, -R11 ;  /* 0x000000ffff0b7224 */ /* 0x000fe400078e0a0b */
[--C-:B------:R-:W-:Y:S01]  /*eaa0*/  @!P4 IMAD.IADD R4, R4, 0x1, -R27.reuse ;  /* 0x000000010404c824 */ /* 0x100fe200078e0a1b */
[C---:B------:R-:W-:Y:S01]  /*eab0*/  ISETP.GT.U32.AND P6, PT, R27.reuse, R8, PT ;  /* 0x000000081b00720c */ /* 0x040fe20003fc4070 */
[----:B------:R-:W-:Y:S02]  /*eac0*/  IMAD R2, R27, R11, R2 ;  /* 0x0000000b1b027224 */ /* 0x000fe400078e0202 */
[----:B------:R-:W-:-:S03]  /*ead0*/  @!P3 IMAD.IADD R7, R7, 0x1, -R27 ;  /* 0x000000010707b824 */ /* 0x000fc600078e0a1b */
[----:B------:R-:W-:Y:S01]  /*eae0*/  ISETP.GT.U32.AND P3, PT, R27, R2, PT ;  /* 0x000000021b00720c */ /* 0x000fe20003f64070 */
[----:B------:R-:W-:Y:S06]  /*eaf0*/  STL [R1+0x690], R5 ;  /* 0x0006900501007387 */ /* 0x000fec0000100800 */
[----:B------:R-:W-:Y:S02]  /*eb00*/  @!P6 IMAD.IADD R8, R8, 0x1, -R27 ;  /* 0x000000010808e824 */ /* 0x000fe400078e0a1b */
[----:B------:R-:W-:-:S04]  /*eb10*/  @!P1 IMAD.MOV R4, RZ, RZ, -R4 ;  /* 0x000000ffff049224 */ /* 0x000fc800078e0a04 */
[----:B------:R-:W-:Y:S01]  /*eb20*/  @!P3 IMAD.IADD R2, R2, 0x1, -R27 ;  /* 0x000000010202b824 */ /* 0x000fe200078e0a1b */
[----:B------:R-:W-:Y:S02]  /*eb30*/  ISETP.GE.AND P3, PT, R15, RZ, PT ;  /* 0x000000ff0f00720c */ /* 0x000fe40003f66270 */
[----:B----4-:R-:W-:Y:S02]  /*eb40*/  IABS R6, R16 ;  /* 0x0000001000067213 */ /* 0x010fe40000000000 */
[----:B-----5:R-:W-:-:S03]  /*eb50*/  IABS R9, R10 ;  /* 0x0000000a00097213 */ /* 0x020fc60000000000 */
[----:B------:R-:W-:-:S04]  /*eb60*/  IMAD.HI.U32 R10, R0, R6, RZ ;  /* 0x00000006000a7227 */ /* 0x000fc800078e00ff */
[----:B------:R-:W-:-:S04]  /*eb70*/  IMAD.MOV R10, RZ, RZ, -R10 ;  /* 0x000000ffff0a7224 */ /* 0x000fc800078e0a0a */
[----:B------:R-:W-:-:S05]  /*eb80*/  IMAD R6, R27, R10, R6 ;  /* 0x0000000a1b067224 */ /* 0x000fca00078e0206 */
[----:B------:R-:W-:Y:S01]  /*eb90*/  ISETP.GT.U32.AND P4, PT, R27, R6, PT ;  /* 0x000000061b00720c */ /* 0x000fe20003f84070 */
[----:B------:R-:W-:-:S04]  /*eba0*/  IMAD.HI.U32 R10, R0, R9, RZ ;  /* 0x00000009000a7227 */ /* 0x000fc800078e00ff */
[----:B------:R-:W-:Y:S01]  /*ebb0*/  IMAD.MOV R10, RZ, RZ, -R10 ;  /* 0x000000ffff0a7224 */ /* 0x000fe200078e0a0a */
[----:B------:R0:W-:Y:S03]  /*ebc0*/  STL [R1+0x437c], R17 ;  /* 0x00437c1101007387 */ /* 0x0001e60000100800 */
[----:B------:R-:W-:-:S04]  /*ebd0*/  IMAD R9, R27, R10, R9 ;  /* 0x0000000a1b097224 */ /* 0x000fc800078e0209 */
[----:B------:R-:W-:Y:S01]  /*ebe0*/  @!P4 IMAD.IADD R6, R6, 0x1, -R27 ;  /* 0x000000010606c824 */ /* 0x000fe200078e0a1b */
[----:B------:R-:W-:Y:S01]  /*ebf0*/  ISETP.GE.AND P4, PT, R16, RZ, PT ;  /* 0x000000ff1000720c */ /* 0x000fe20003f86270 */
[----:B------:R-:W-:Y:S01]  /*ec00*/  IMAD.MOV.U32 R16, RZ, RZ, R7 ;  /* 0x000000ffff107224 */ /* 0x000fe200078e0007 */
[----:B------:R-:W-:Y:S01]  /*ec10*/  IABS R10, R17 ;  /* 0x00000011000a7213 */ /* 0x000fe20000000000 */
[----:B0-----:R-:W-:Y:S01]  /*ec20*/  IMAD.MOV.U32 R17, RZ, RZ, R8 ;  /* 0x000000ffff117224 */ /* 0x001fe200078e0008 */
[----:B------:R-:W3:Y:S01]  /*ec30*/  LDL.LU R15, [R1+0x23c] ;  /* 0x00023c00010f7983 */ /* 0x000ee20000300800 */
[----:B------:R-:W-:Y:S02]  /*ec40*/  @!P0 IMAD.MOV R16, RZ, RZ, -R16 ;  /* 0x000000ffff108224 */ /* 0x000fe400078e0a10 */
[----:B------:R-:W-:-:S03]  /*ec50*/  @!P2 IMAD.MOV R17, RZ, RZ, -R17 ;  /* 0x000000ffff11a224 */ /* 0x000fc600078e0a11 */
[----:B------:R0:W-:Y:S04]  /*ec60*/  STL [R1+0x68c], R16 ;  /* 0x00068c1001007387 */ /* 0x0001e80000100800 */
[----:B0-----:R-:W4:Y:S04]  /*ec70*/  LDL R16, [R1+0x234] ;  /* 0x0002340001107983 */ /* 0x001f280000100800 */
[----:B------:R-:W-:Y:S04]  /*ec80*/  STL [R1+0x688], R4 ;  /* 0x0006880401007387 */ /* 0x000fe80000100800 */
[----:B------:R-:W5:Y:S04]  /*ec90*/  LDL.LU R8, [R1+0x224] ;  /* 0x0002240001087983 */ /* 0x000f680000300800 */
[----:B------:R0:W-:Y:S04]  /*eca0*/  STL [R1+0x684], R17 ;  /* 0x0006841101007387 */ /* 0x0001e80000100800 */
[----:B0-----:R-:W3:Y:S01]  /*ecb0*/  LDL.LU R17, [R1+0x437c] ;  /* 0x00437c0001117983 */ /* 0x001ee20000300800 */
[----:B------:R-:W-:-:S02]  /*ecc0*/  IABS R5, R14 ;  /* 0x0000000e00057213 */ /* 0x000fc40000000000 */
[----:B------:R-:W-:-:S03]  /*ecd0*/  ISETP.GE.AND P6, PT, R13, RZ, PT ;  /* 0x000000ff0d00720c */ /* 0x000fc60003fc6270 */
[----:B------:R-:W-:Y:S01]  /*ece0*/  IMAD.HI.U32 R13, R0, R5, RZ ;  /* 0x00000005000d7227 */ /* 0x000fe200078e00ff */
[----:B------:R-:W-:-:S03]  /*ecf0*/  ISETP.GT.U32.AND P5, PT, R27, R12, PT ;  /* 0x0000000c1b00720c */ /* 0x000fc60003fa4070 */
[----:B------:R-:W-:-:S04]  /*ed00*/  IMAD.MOV R13, RZ, RZ, -R13 ;  /* 0x000000ffff0d7224 */ /* 0x000fc800078e0a0d */
[----:B------:R-:W-:Y:S02]  /*ed10*/  IMAD R5, R27, R13, R5 ;  /* 0x0000000d1b057224 */ /* 0x000fe400078e0205 */
[----:B------:R-:W-:-:S04]  /*ed20*/  IMAD.HI.U32 R13, R0, R10, RZ ;  /* 0x0000000a000d7227 */ /* 0x000fc800078e00ff */
[----:B------:R-:W-:Y:S02]  /*ed30*/  IMAD.MOV R13, RZ, RZ, -R13 ;  /* 0x000000ffff0d7224 */ /* 0x000fe400078e0a0d */
[----:B------:R-:W-:Y:S02]  /*ed40*/  @!P5 IMAD.IADD R12, R12, 0x1, -R27 ;  /* 0x000000010c0cd824 */ /* 0x000fe400078e0a1b */
[C---:B------:R-:W-:Y:S02]  /*ed50*/  IMAD R10, R27.reuse, R13, R10 ;  /* 0x0000000d1b0a7224 */ /* 0x040fe400078e020a */
[----:B------:R-:W5:Y:S01]  /*ed60*/  LDL.LU R13, [R1+0x238] ;  /* 0x00023800010d7983 */ /* 0x000f620000300800 */
[C---:B------:R-:W-:Y:S02]  /*ed70*/  ISETP.GT.U32.AND P5, PT, R27.reuse, R12, PT ;  /* 0x0000000c1b00720c */ /* 0x040fe40003fa4070 */
[----:B------:R-:W-:-:S11]  /*ed80*/  ISETP.GT.U32.AND P0, PT, R27, R2, PT ;  /* 0x000000021b00720c */ /* 0x000fd60003f04070 */
[--C-:B------:R-:W-:Y:S01]  /*ed90*/  @!P5 IMAD.IADD R12, R12, 0x1, -R27.reuse ;  /* 0x000000010c0cd824 */ /* 0x100fe200078e0a1b */
[----:B------:R-:W-:Y:S01]  /*eda0*/  ISETP.GT.U32.AND P5, PT, R27, R9, PT ;  /* 0x000000091b00720c */ /* 0x000fe20003fa4070 */
[----:B------:R-:W-:Y:S02]  /*edb0*/  @!P0 IMAD.IADD R2, R2, 0x1, -R27 ;  /* 0x0000000102028824 */ /* 0x000fe400078e0a1b */
[----:B------:R-:W-:-:S10]  /*edc0*/  IMAD.MOV.U32 R4, RZ, RZ, R12 ;  /* 0x000000ffff047224 */ /* 0x000fd400078e000c */
[----:B------:R-:W-:Y:S01]  /*edd0*/  @!P5 IMAD.IADD R9, R9, 0x1, -R27 ;  /* 0x000000010909d824 */ /* 0x000fe200078e0a1b */
[----:B------:R-:W-:-:S04]  /*ede0*/  ISETP.GT.U32.AND P5, PT, R27, R6, PT ;  /* 0x000000061b00720c */ /* 0x000fc80003fa4070 */
[----:B------:R-:W-:Y:S01]  /*edf0*/  ISETP.GT.U32.AND P1, PT, R27, R9, PT ;  /* 0x000000091b00720c */ /* 0x000fe20003f24070 */
[----:B------:R-:W-:Y:S01]  /*ee00*/  @!P6 IMAD.MOV R4, RZ, RZ, -R4 ;  /* 0x000000ffff04e224 */ /* 0x000fe200078e0a04 */
[----:B------:R-:W-:Y:S01]  /*ee10*/  ISETP.GE.AND P0, PT, R14, RZ, PT ;  /* 0x000000ff0e00720c */ /* 0x000fe20003f06270 */
[----:B------:R-:W-:-:S06]  /*ee20*/  IMAD.MOV.U32 R14, RZ, RZ, R2 ;  /* 0x000000ffff0e7224 */ /* 0x000fcc00078e0002 */
[--C-:B------:R-:W-:Y:S01]  /*ee30*/  @!P5 IMAD.IADD R6, R6, 0x1, -R27.reuse ;  /* 0x000000010606d824 */ /* 0x100fe200078e0a1b */
[----:B------:R4:W-:Y:S01]  /*ee40*/  STL [R1+0x680], R4 ;  /* 0x0006800401007387 */ /* 0x0009e20000100800 */
[----:B------:R-:W-:Y:S02]  /*ee50*/  @!P3 IMAD.MOV R14, RZ, RZ, -R14 ;  /* 0x000000ffff0eb224 */ /* 0x000fe400078e0a0e */
[----:B------:R-:W-:Y:S01]  /*ee60*/  @!P4 IMAD.MOV R6, RZ, RZ, -R6 ;  /* 0x000000ffff06c224 */ /* 0x000fe200078e0a06 */
[----:B--2---:R-:W-:Y:S01]  /*ee70*/  IABS R11, R19 ;  /* 0x00000013000b7213 */ /* 0x004fe20000000000 */
[----:B------:R-:W-:Y:S01]  /*ee80*/  @!P1 IMAD.IADD R9, R9, 0x1, -R27 ;  /* 0x0000000109099824 */ /* 0x000fe200078e0a1b */
[----:B------:R-:W-:Y:S02]  /*ee90*/  ISETP.GE.AND P3, PT, R19, RZ, PT ;  /* 0x000000ff1300720c */ /* 0x000fe40003f66270 */
[----:B----4-:R-:W-:Y:S02]  /*eea0*/  IABS R4, R16 ;  /* 0x0000001000047213 */ /* 0x010fe40000000000 */
[----:B------:R-:W2:Y:S04]  /*eeb0*/  LDL.LU R16, [R1+0x240] ;  /* 0x0002400001107983 */ /* 0x000ea80000300800 */
[----:B------:R-:W4:Y:S04]  /*eec0*/  LDL.LU R19, [R1+0x244] ;  /* 0x0002440001137983 */ /* 0x000f280000300800 */
[----:B------:R0:W-:Y:S04]  /*eed0*/  STL [R1+0x678], R14 ;  /* 0x0006780e01007387 */ /* 0x0001e80000100800 */
[----:B------:R1:W-:Y:S01]  /*eee0*/  STL [R1+0x674], R6 ;  /* 0x0006740601007387 */ /* 0x0003e20000100800 */
[----:B---3--:R-:W-:Y:S01]  /*eef0*/  ISETP.GE.AND P1, PT, R17, RZ, PT ;  /* 0x000000ff1100720c */ /* 0x008fe20003f26270 */
[----:B------:R-:W-:Y:S01]  /*ef00*/  IMAD.MOV.U32 R17, RZ, RZ, R18 ;  /* 0x000000ffff117224 */ /* 0x000fe200078e0012 */
[C---:B------:R-:W-:Y:S01]  /*ef10*/  ISETP.GT.U32.AND P6, PT, R27.reuse, R5, PT ;  /* 0x000000051b00720c */ /* 0x040fe20003fc4070 */
[----:B------:R-:W3:Y:S01]  /*ef20*/  LDL R18, [R1+0x24c] ;  /* 0x00024c0001127983 */ /* 0x000ee20000100800 */
[----:B------:R-:W-:Y:S01]  /*ef30*/  IMAD.HI.U32 R7, R0, R11, RZ ;  /* 0x0000000b00077227 */ /* 0x000fe200078e00ff */
[----:B------:R-:W-:-:S02]  /*ef40*/  ISETP.GT.U32.AND P5, PT, R27, R10, PT ;  /* 0x0000000a1b00720c */ /* 0x000fc40003fa4070 */
[----:B0-----:R-:W2:Y:S01]  /*ef50*/  LDL R14, [R1+0x248] ;  /* 0x00024800010e7983 */ /* 0x001ea20000100800 */
[----:B------:R-:W-:-:S04]  /*ef60*/  IMAD.MOV R7, RZ, RZ, -R7 ;  /* 0x000000ffff077224 */ /* 0x000fc800078e0a07 */
[----:B------:R-:W-:Y:S02]  /*ef70*/  IMAD R11, R27, R7, R11 ;  /* 0x000000071b0b7224 */ /* 0x000fe400078e020b */
[----:B------:R-:W-:Y:S01]  /*ef80*/  IMAD.HI.U32 R2, R0, R4, RZ ;  /* 0x0000000400027227 */ /* 0x000fe200078e00ff */
[----:B-----5:R-:W-:-:S03]  /*ef90*/  IABS R7, R13 ;  /* 0x0000000d00077213 */ /* 0x020fc60000000000 */
[----:B------:R-:W-:Y:S02]  /*efa0*/  IMAD.MOV R2, RZ, RZ, -R2 ;  /* 0x000000ffff027224 */ /* 0x000fe400078e0a02 */
[----:B------:R-:W-:-:S04]  /*efb0*/  IMAD.HI.U32 R12, R0, R7, RZ ;  /* 0x00000007000c7227 */ /* 0x000fc800078e00ff */
[----:B------:R-:W-:Y:S02]  /*efc0*/  IMAD.MOV R12, RZ, RZ, -R12 ;  /* 0x000000ffff0c7224 */ /* 0x000fe400078e0a0c */
[----:B------:R-:W-:Y:S01]  /*efd0*/  @!P6 IMAD.IADD R5, R5, 0x1, -R27 ;  /* 0x000000010505e824 */ /* 0x000fe200078e0a1b */
[C---:B------:R-:W-:Y:S01]  /*efe0*/  ISETP.GT.U32.AND P6, PT, R27.reuse, R11, PT ;  /* 0x0000000b1b00720c */ /* 0x040fe20003fc4070 */
[C---:B------:R-:W-:Y:S02]  /*eff0*/  IMAD R4, R27.reuse, R2, R4 ;  /* 0x000000021b047224 */ /* 0x040fe400078e0204 */
[C---:B------:R-:W-:Y:S02]  /*f000*/  IMAD R2, R27.reuse, R12, R7 ;  /* 0x0000000c1b027224 */ /* 0x040fe400078e0207 */
[----:B------:R-:W5:Y:S01]  /*f010*/  LDL.LU R12, [R1+0x234] ;  /* 0x00023400010c7983 */ /* 0x000f620000300800 */
[----:B------:R-:W-:Y:S01]  /*f020*/  @!P5 IMAD.IADD R10, R10, 0x1, -R27 ;  /* 0x000000010a0ad824 */ /* 0x000fe200078e0a1b */
[----:B------:R-:W-:-:S02]  /*f030*/  ISETP.GT.U32.AND P5, PT, R27, R5, PT ;  /* 0x000000051b00720c */ /* 0x000fc40003fa4070 */
[----:B------:R-:W-:-:S04]  /*f040*/  ISETP.GE.AND P2, PT, R8, RZ, PT ;  /* 0x000000ff0800720c */ /* 0x000fc80003f46270 */
[----:B------:R-:W-:Y:S01]  /*f050*/  @!P6 IMAD.IADD R11, R11, 0x1, -R27 ;  /* 0x000000010b0be824 */ /* 0x000fe200078e0a1b */
[----:B------:R-:W-:Y:S02]  /*f060*/  ISETP.GT.U32.AND P6, PT, R27, R10, PT ;  /* 0x0000000a1b00720c */ /* 0x000fe40003fc4070 */
[----:B------:R-:W-:-:S05]  /*f070*/  IABS R8, R15 ;  /* 0x0000000f00087213 */ /* 0x000fca0000000000 */
[----:B-1----:R-:W-:-:S04]  /*f080*/  IMAD.HI.U32 R6, R0, R8, RZ ;  /* 0x0000000800067227 */ /* 0x002fc800078e00ff */
[--C-:B------:R-:W-:Y:S02]  /*f090*/  @!P5 IMAD.IADD R5, R5, 0x1, -R27.reuse ;  /* 0x000000010505d824 */ /* 0x100fe400078e0a1b */
[----:B------:R-:W-:Y:S02]  /*f0a0*/  IMAD.MOV R6, RZ, RZ, -R6 ;  /* 0x000000ffff067224 */ /* 0x000fe400078e0a06 */
[----:B------:R-:W-:Y:S02]  /*f0b0*/  @!P6 IMAD.IADD R10, R10, 0x1, -R27 ;  /* 0x000000010a0ae824 */ /* 0x000fe400078e0a1b */
[----:B------:R-:W-:Y:S02]  /*f0c0*/  IMAD.MOV.U32 R7, RZ, RZ, R5 ;  /* 0x000000ffff077224 */ /* 0x000fe400078e0005 */
[----:B------:R-:W-:Y:S02]  /*f0d0*/  IMAD R5, R27, R6, R8 ;  /* 0x000000061b057224 */ /* 0x000fe400078e0208 */
[----:B------:R-:W-:-:S02]  /*f0e0*/  IMAD.MOV.U32 R6, RZ, RZ, R10 ;  /* 0x000000ffff067224 */ /* 0x000fc400078e000a */
[----:B------:R-:W-:Y:S02]  /*f0f0*/  @!P2 IMAD.MOV R9, RZ, RZ, -R9 ;  /* 0x000000ffff09a224 */ /* 0x000fe400078e0a09 */
[----:B------:R-:W-:Y:S02]  /*f100*/  @!P0 IMAD.MOV R7, RZ, RZ, -R7 ;  /* 0x000000ffff078224 */ /* 0x000fe400078e0a07 */
[----:B------:R-:W-:Y:S01]  /*f110*/  @!P1 IMAD.MOV R6, RZ, RZ, -R6 ;  /* 0x000000ffff069224 */ /* 0x000fe200078e0a06 */
[----:B------:R-:W-:Y:S04]  /*f120*/  STL [R1+0x670], R9 ;  /* 0x0006700901007387 */ /* 0x000fe80000100800 */
[----:B------:R-:W-:Y:S04]  /*f130*/  STL [R1+0x668], R7 ;  /* 0x0006680701007387 */ /* 0x000fe80000100800 */
[----:B------:R3:W-:Y:S02]  /*f140*/  STL [R1+0x664], R6 ;  /* 0x0006640601007387 */ /* 0x0007e40000100800 */
[----:B---3--:R-:W-:-:S02]  /*f150*/  IABS R6, R18 ;  /* 0x0000001200067213 */ /* 0x008fc40000000000 */
[----:B------:R-:W3:Y:S01]  /*f160*/  LDL R18, [R1+0x254] ;  /* 0x0002540001127983 */ /* 0x000ee20000100800 */
[C---:B------:R-:W-:Y:S02]  /*f170*/  ISETP.GT.U32.AND P4, PT, R27.reuse, R11, PT ;  /* 0x0000000b1b00720c */ /* 0x040fe40003f84070 */
[----:B------:R-:W-:-:S11]  /*f180*/  ISETP.GT.U32.AND P6, PT, R27, R2, PT ;  /* 0x000000021b00720c */ /* 0x000fd60003fc4070 */
[--C-:B------:R-:W-:Y:S01]  /*f190*/  @!P4 IMAD.IADD R11, R11, 0x1, -R27.reuse ;  /* 0x000000010b0bc824 */ /* 0x100fe200078e0a1b */
[C---:B------:R-:W-:Y:S01]  /*f1a0*/  ISETP.GT.U32.AND P4, PT, R27.reuse, R5, PT ;  /* 0x000000051b00720c */ /* 0x040fe20003f84070 */
[----:B------:R-:W-:Y:S01]  /*f1b0*/  @!P6 IMAD.IADD R2, R2, 0x1, -R27 ;  /* 0x000000010202e824 */ /* 0x000fe200078e0a1b */
[----:B------:R-:W-:-:S04]  /*f1c0*/  ISETP.GT.U32.AND P5, PT, R27, R4, PT ;  /* 0x000000041b00720c */ /* 0x000fc80003fa4070 */
[----:B------:R-:W-:Y:S02]  /*f1d0*/  ISETP.GT.U32.AND P6, PT, R27, R2, PT ;  /* 0x000000021b00720c */ /* 0x000fe40003fc4070 */
[----:B----4-:R-:W-:Y:S02]  /*f1e0*/  IABS R9, R19 ;  /* 0x0000001300097213 */ /* 0x010fe40000000000 */
[----:B-----5:R-:W-:Y:S02]  /*f1f0*/  ISETP.GE.AND P2, PT, R12, RZ, PT ;  /* 0x000000ff0c00720c */ /* 0x020fe40003f46270 */
[----:B--2---:R-:W-:-:S05]  /*f200*/  IABS R12, R16 ;  /* 0x00000010000c7213 */ /* 0x004fca0000000000 */
[----:B------:R-:W-:-:S04]  /*f210*/  IMAD.HI.U32 R8, R0, R12, RZ ;  /* 0x0000000c00087227 */ /* 0x000fc800078e00ff */
[----:B------:R-:W-:Y:S02]  /*f220*/  IMAD.MOV R8, RZ, RZ, -R8 ;  /* 0x000000ffff087224 */ /* 0x000fe400078e0a08 */
[--C-:B------:R-:W-:Y:S01]  /*f230*/  @!P4 IMAD.IADD R5, R5, 0x1, -R27.reuse ;  /* 0x000000010505c824 */ /* 0x100fe200078e0a1b */
[----:B------:R-:W-:Y:S01]  /*f240*/  IABS R10, R14 ;  /* 0x0000000e000a7213 */ /* 0x000fe20000000000 */
[----:B------:R-:W-:Y:S01]  /*f250*/  IMAD R12, R27, R8, R12 ;  /* 0x000000081b0c7224 */ /* 0x000fe200078e020c */
[----:B------:R-:W-:Y:S01]  /*f260*/  ISETP.GE.AND P0, PT, R13, RZ, PT ;  /* 0x000000ff0d00720c */ /* 0x000fe20003f06270 */
[----:B------:R-:W-:Y:S01]  /*f270*/  @!P6 IMAD.IADD R2, R2, 0x1, -R27 ;  /* 0x000000010202e824 */ /* 0x000fe200078e0a1b */
[C---:B------:R-:W-:Y:S01]  /*f280*/  ISETP.GT.U32.AND P4, PT, R27.reuse, R5, PT ;  /* 0x000000051b00720c */ /* 0x040fe20003f84070 */
[C---:B------:R-:W-:Y:S01]  /*f290*/  IMAD.HI.U32 R7, R0.reuse, R9, RZ ;  /* 0x0000000900077227 */ /* 0x040fe200078e00ff */
[----:B------:R-:W-:Y:S01]  /*f2a0*/  ISETP.GT.U32.AND P6, PT, R27, R12, PT ;  /* 0x0000000c1b00720c */ /* 0x000fe20003fc4070 */
[----:B------:R-:W2:Y:S02]  /*f2b0*/  LDL R14, [R1+0x25c] ;  /* 0x00025c00010e7983 */ /* 0x000ea40000100800 */
[----:B------:R-:W-:-:S04]  /*f2c0*/  IMAD.HI.U32 R8, R0, R10, RZ ;  /* 0x0000000a00087227 */ /* 0x000fc800078e00ff */
[----:B------:R-:W-:Y:S02]  /*f2d0*/  @!P5 IMAD.IADD R4, R4, 0x1, -R27 ;  /* 0x000000010404d824 */ /* 0x000fe400078e0a1b */
[----:B------:R-:W-:Y:S02]  /*f2e0*/  IMAD.MOV R13, RZ, RZ, -R7 ;  /* 0x000000ffff0d7224 */ /* 0x000fe400078e0a07 */
[----:B------:R-:W-:Y:S01]  /*f2f0*/  IMAD.MOV R8, RZ, RZ, -R8 ;  /* 0x000000ffff087224 */ /* 0x000fe200078e0a08 */
[C---:B------:R-:W-:Y:S01]  /*f300*/  ISETP.GT.U32.AND P5, PT, R27.reuse, R4, PT ;  /* 0x000000041b00720c */ /* 0x040fe20003fa4070 */
[C---:B------:R-:W-:Y:S02]  /*f310*/  IMAD R9, R27.reuse, R13, R9 ;  /* 0x0000000d1b097224 */ /* 0x040fe400078e0209 */
[----:B------:R-:W-:Y:S01]  /*f320*/  IMAD R10, R27, R8, R10 ;  /* 0x000000081b0a7224 */ /* 0x000fe200078e020a */
[----:B------:R-:W4:Y:S01]  /*f330*/  LDL R13, [R1+0x258] ;  /* 0x00025800010d7983 */ /* 0x000f220000100800 */
[--C-:B------:R-:W-:Y:S01]  /*f340*/  @!P4 IMAD.IADD R5, R5, 0x1, -R27.reuse ;  /* 0x000000010505c824 */ /* 0x100fe200078e0a1b */
[C---:B------:R-:W-:Y:S01]  /*f350*/  ISETP.GT.U32.AND P4, PT, R27.reuse, R9, PT ;  /* 0x000000091b00720c */ /* 0x040fe20003f84070 */
[----:B------:R-:W-:Y:S01]  /*f360*/  @!P6 IMAD.IADD R12, R12, 0x1, -R27 ;  /* 0x000000010c0ce824 */ /* 0x000fe200078e0a1b */
[----:B------:R-:W-:-:S02]  /*f370*/  ISETP.GT.U32.AND P6, PT, R27, R10, PT ;  /* 0x0000000a1b00720c */ /* 0x000fc40003fc4070 */
[----:B------:R-:W-:-:S03]  /*f380*/  ISETP.GE.AND P1, PT, R15, RZ, PT ;  /* 0x000000ff0f00720c */ /* 0x000fc60003f26270 */
[--C-:B------:R-:W-:Y:S01]  /*f390*/  @!P5 IMAD.IADD R4, R4, 0x1, -R27.reuse ;  /* 0x000000010404d824 */ /* 0x100fe200078e0a1b */
[----:B------:R-:W-:Y:S02]  /*f3a0*/  ISETP.GE.AND P5, PT, R16, RZ, PT ;  /* 0x000000ff1000720c */ /* 0x000fe40003fa6270 */
[----:B------:R-:W5:Y:S03]  /*f3b0*/  LDL R16, [R1+0x260] ;  /* 0x0002600001107983 */ /* 0x000f660000100800 */
[--C-:B------:R-:W-:Y:S02]  /*f3c0*/  @!P4 IMAD.IADD R9, R9, 0x1, -R27.reuse ;  /* 0x000000010909c824 */ /* 0x100fe400078e0a1b */
[----:B------:R-:W-:Y:S01]  /*f3d0*/  @!P6 IMAD.IADD R10, R10, 0x1, -R27 ;  /* 0x000000010a0ae824 */ /* 0x000fe200078e0a1b */
[----:B---3--:R-:W-:Y:S02]  /*f3e0*/  IABS R15, R18 ;  /* 0x00000012000f7213 */ /* 0x008fe40000000000 */
[----:B------:R-:W3:Y:S04]  /*f3f0*/  LDL R18, [R1+0x264] ;  /* 0x0002640001127983 */ /* 0x000ee80000100800 */
[----:B------:R-:W-:Y:S04]  /*f400*/  STL [R1+0x4378], R9 ;  /* 0x0043780901007387 */ /* 0x000fe80000100800 */
[----:B------:R0:W-:Y:S04]  /*f410*/  STL [R1+0x4374], R10 ;  /* 0x0043740a01007387 */ /* 0x0001e80000100800 */
[----:B0-----:R-:W3:Y:S01]  /*f420*/  LDL.LU R10, [R1+0x564] ;  /* 0x00056400010a7983 */ /* 0x001ee20000300800 */
[----:B------:R-:W-:-:S04]  /*f430*/  IMAD.HI.U32 R7, R0, R6, RZ ;  /* 0x0000000600077227 */ /* 0x000fc800078e00ff */
[----:B------:R-:W-:Y:S02]  /*f440*/  IMAD.MOV R7, RZ, RZ, -R7 ;  /* 0x000000ffff077224 */ /* 0x000fe400078e0a07 */
[----:B------:R-:W-:-:S04]  /*f450*/  IMAD.HI.U32 R8, R0, R15, RZ ;  /* 0x0000000f00087227 */ /* 0x000fc800078e00ff */
[----:B------:R-:W-:Y:S02]  /*f460*/  IMAD R6, R27, R7, R6 ;  /* 0x000000071b067224 */ /* 0x000fe400078e0206 */
[----:B------:R-:W-:-:S04]  /*f470*/  IMAD.MOV R8, RZ, RZ, -R8 ;  /* 0x000000ffff087224 */ /* 0x000fc800078e0a08 */
[----:B------:R-:W-:Y:S01]  /*f480*/  IMAD R15, R27, R8, R15 ;  /* 0x000000081b0f7224 */ /* 0x000fe200078e020f */
[----:B----4-:R-:W-:Y:S02]  /*f490*/  IABS R7, R13 ;  /* 0x0000000d00077213 */ /* 0x010fe40000000000 */
[----:B--2---:R-:W-:Y:S02]  /*f4a0*/  IABS R13, R14 ;  /* 0x0000000e000d7213 */ /* 0x004fe40000000000 */
[----:B-----5:R-:W-:Y:S01]  /*f4b0*/  IABS R14, R16 ;  /* 0x00000010000e7213 */ /* 0x020fe20000000000 */
[----:B------:R-:W-:-:S04]  /*f4c0*/  IMAD.HI.U32 R16, R0, R7, RZ ;  /* 0x0000000700107227 */ /* 0x000fc800078e00ff */
[----:B------:R-:W-:-:S04]  /*f4d0*/  IMAD.MOV R16, RZ, RZ, -R16 ;  /* 0x000000ffff107224 */ /* 0x000fc800078e0a10 */
[----:B------:R-:W-:Y:S02]  /*f4e0*/  IMAD R7, R27, R16, R7 ;  /* 0x000000101b077224 */ /* 0x000fe400078e0207 */
[----:B------:R-:W2:Y:S01]  /*f4f0*/  LDL.LU R16, [R1+0xa04] ;  /* 0x000a040001107983 */ /* 0x000ea20000300800 */
[----:B---3--:R-:W-:Y:S01]  /*f500*/  IABS R8, R18 ;  /* 0x0000001200087213 */ /* 0x008fe20000000000 */
[----:B------:R-:W-:-:S04]  /*f510*/  IMAD.HI.U32 R18, R0, R13, RZ ;  /* 0x0000000d00127227 */ /* 0x000fc800078e00ff */
[----:B------:R-:W-:-:S04]  /*f520*/  IMAD.MOV R18, RZ, RZ, -R18 ;  /* 0x000000ffff127224 */ /* 0x000fc800078e0a12 */
[----:B------:R-:W-:Y:S02]  /*f530*/  IMAD R13, R27, R18, R13 ;  /* 0x000000121b0d7224 */ /* 0x000fe400078e020d */
[----:B------:R-:W-:Y:S02]  /*f540*/  IMAD.MOV.U32 R18, RZ, RZ, R10 ;  /* 0x000000ffff127224 */ /* 0x000fe400078e000a */
[----:B------:R-:W-:Y:S02]  /*f550*/  IMAD.MOV.U32 R10, RZ, RZ, R11 ;  /* 0x000000ffff0a7224 */ /* 0x000fe400078e000b */
[----:B------:R-:W3:Y:S01]  /*f560*/  LDL R11, [R1+0x26c] ;  /* 0x00026c00010b7983 */ /* 0x000ee20000100800 */
[----:B------:R-:W-:Y:S02]  /*f570*/  IMAD.MOV.U32 R9, RZ, RZ, R17 ;  /* 0x000000ffff097224 */ /* 0x000fe400078e0011 */
[----:B------:R-:W-:-:S04]  /*f580*/  IMAD.HI.U32 R17, R0, R14, RZ ;  /* 0x0000000e00117227 */ /* 0x000fc800078e00ff */
[----:B------:R-:W-:Y:S02]  /*f590*/  IMAD.MOV R17, RZ, RZ, -R17 ;  /* 0x000000ffff117224 */ /* 0x000fe400078e0a11 */
[----:B------:R-:W-:Y:S02]  /*f5a0*/  @!P3 IMAD.MOV R10, RZ, RZ, -R10 ;  /* 0x000000ffff0ab224 */ /* 0x000fe400078e0a0a */
[C---:B------:R-:W-:Y:S02]  /*f5b0*/  IMAD R14, R27.reuse, R17, R14 ;  /* 0x000000111b0e7224 */ /* 0x040fe400078e020e */
[----:B------:R-:W-:Y:S01]  /*f5c0*/  IMAD.MOV.U32 R17, RZ, RZ, R9 ;  /* 0x000000ffff117224 */ /* 0x000fe200078e0009 */
[----:B------:R-:W-:Y:S01]  /*f5d0*/  ISETP.GT.U32.AND P3, PT, R27, R12, PT ;  /* 0x0000000c1b00720c */ /* 0x000fe20003f64070 */
[----:B------:R-:W-:Y:S02]  /*f5e0*/  IMAD.MOV.U32 R9, RZ, RZ, R4 ;  /* 0x000000ffff097224 */ /* 0x000fe400078e0004 */
[----:B------:R-:W4:Y:S04]  /*f5f0*/  LDL R4, [R1+0x268] ;  /* 0x0002680001047983 */ /* 0x000f280000100800 */
[----:B------:R0:W-:Y:S01]  /*f600*/  STL [R1+0x660], R10 ;  /* 0x0006600a01007387 */ /* 0x0001e20000100800 */
[----:B------:R-:W-:-:S02]  /*f610*/  @!P2 IMAD.MOV R9, RZ, RZ, -R9 ;  /* 0x000000ffff09a224 */ /* 0x000fc400078e0a09 */
[----:B0-----:R-:W-:Y:S02]  /*f620*/  IMAD.MOV.U32 R10, RZ, RZ, R2 ;  /* 0x000000ffff0a7224 */ /* 0x001fe400078e0002 */
[----:B------:R-:W-:Y:S02]  /*f630*/  IMAD.MOV.U32 R2, RZ, RZ, R5 ;  /* 0x000000ffff027224 */ /* 0x000fe400078e0005 */
[----:B------:R-:W-:Y:S01]  /*f640*/  @!P0 IMAD.MOV R10, RZ, RZ, -R10 ;  /* 0x000000ffff0a8224 */ /* 0x000fe200078e0a0a */
[----:B------:R-:W5:Y:S01]  /*f650*/  LDL.LU R5, [R1+0x3c0] ;  /* 0x0003c00001057983 */ /* 0x000f620000300800 */
[----:B------:R-:W-:-:S03]  /*f660*/  @!P1 IMAD.MOV R2, RZ, RZ, -R2 ;  /* 0x000000ffff029224 */ /* 0x000fc600078e0a02 */
[----:B------:R0:W-:Y:S01]  /*f670*/  STL [R1+0x65c], R9 ;  /* 0x00065c0901007387 */ /* 0x0001e20000100800 */
[----:B------:R-:W-:-:S03]  /*f680*/  @!P3 IMAD.IADD R12, R12, 0x1, -R27 ;  /* 0x000000010c0cb824 */ /* 0x000fc600078e0a1b */
[----:B0-----:R-:W4:Y:S04]  /*f690*/  LDL.LU R9, [R1+0x4378] ;  /* 0x0043780001097983 */ /* 0x001f280000300800 */
[----:B------:R0:W-:Y:S04]  /*f6a0*/  STL [R1+0x658], R10 ;  /* 0x0006580a01007387 */ /* 0x0001e80000100800 */
[----:B0-----:R-:W5:Y:S04]  /*f6b0*/  LDL.LU R10, [R1+0x4374] ;  /* 0x00437400010a7983 */ /* 0x001f680000300800 */
[----:B------:R3:W-:Y:S02]  /*f6c0*/  STL [R1+0x654], R2 ;  /* 0x0006540201007387 */ /* 0x0007e40000100800 */
[----:B---3--:R-:W-:-:S02]  /*f6d0*/  IABS R2, R11 ;  /* 0x0000000b00027213 */ /* 0x008fc40000000000 */
[----:B------:R-:W3:Y:S04]  /*f6e0*/  LDL.LU R11, [R1+0x248] ;  /* 0x00024800010b7983 */ /* 0x000ee80000300800 */
[----:B--2---:R0:W-:Y:S04]  /*f6f0*/  STL [R1+0x4370], R16 ;  /* 0x0043701001007387 */ /* 0x0041e80000100800 */
[----:B0-----:R-:W2:Y:S04]  /*f700*/  LDL.LU R16, [R1+0x24c] ;  /* 0x00024c0001107983 */ /* 0x001ea80000300800 */
[----:B------:R0:W-:Y:S04]  /*f710*/  STL [R1+0x4368], R12 ;  /* 0x0043680c01007387 */ /* 0x0001e80000100800 */
[----:B0-----:R-:W5:Y:S01]  /*f720*/  LDL.LU R12, [R1+0x258] ;  /* 0x00025800010c7983 */ /* 0x001f620000300800 */
[----:B------:R-:W-:-:S02]  /*f730*/  ISETP.GT.U32.AND P4, PT, R27, R6, PT ;  /* 0x000000061b00720c */ /* 0x000fc40003f84070 */
[----:B------:R-:W-:-:S11]  /*f740*/  ISETP.GT.U32.AND P3, PT, R27, R7, PT ;  /* 0x000000071b00720c */ /* 0x000fd60003f64070 */
[----:B------:R-:W-:Y:S01]  /*f750*/  @!P4 IMAD.IADD R6, R6, 0x1, -R27 ;  /* 0x000000010606c824 */ /* 0x000fe200078e0a1b */
[C---:B----4-:R-:W-:Y:S01]  /*f760*/  ISETP.GT.U32.AND P2, PT, R27.reuse, R9, PT ;  /* 0x000000091b00720c */ /* 0x050fe20003f44070 */
[----:B-----5:R0:W-:Y:S04]  /*f770*/  STL [R1+0x436c], R12 ;  /* 0x00436c0c01007387 */ /* 0x0201e80000100800 */
[----:B0-----:R-:W4:Y:S01]  /*f780*/  LDL.LU R12, [R1+0x254] ;  /* 0x00025400010c7983 */ /* 0x001f220000300800 */
[----:B------:R-:W-:-:S07]  /*f790*/  ISETP.GT.U32.AND P1, PT, R27, R6, PT ;  /* 0x000000061b00720c */ /* 0x000fce0003f24070 */
[----:B------:R-:W-:Y:S01]  /*f7a0*/  @!P2 IMAD.IADD R9, R9, 0x1, -R27 ;  /* 0x000000010909a824 */ /* 0x000fe200078e0a1b */
[----:B------:R-:W-:Y:S02]  /*f7b0*/  ISETP.GT.U32.AND P2, PT, R27, R13, PT ;  /* 0x0000000d1b00720c */ /* 0x000fe40003f44070 */
[----:B------:R-:W-:Y:S01]  /*f7c0*/  ISETP.GE.AND P4, PT, R19, RZ, PT ;  /* 0x000000ff1300720c */ /* 0x000fe20003f86270 */
[----:B------:R-:W-:Y:S01]  /*f7d0*/  IMAD.HI.U32 R19, R0, R8, RZ ;  /* 0x0000000800137227 */ /* 0x000fe200078e00ff */
[----:B------:R-:W-:-:S03]  /*f7e0*/  IABS R4, R4 ;  /* 0x0000000400047213 */ /* 0x000fc60000000000 */
[----:B------:R-:W-:Y:S01]  /*f7f0*/  IMAD.MOV R19, RZ, RZ, -R19 ;  /* 0x000000ffff137224 */ /* 0x000fe200078e0a13 */
[----:B------:R0:W-:Y:S01]  /*f800*/  STL [R1+0x4360], R0 ;  /* 0x0043600001007387 */ /* 0x0001e20000100800 */
[--C-:B------:R-:W-:Y:S02]  /*f810*/  @!P3 IMAD.IADD R7, R7, 0x1, -R27.reuse ;  /* 0x000000010707b824 */ /* 0x100fe400078e0a1b */
[----:B------:R-:W-:Y:S02]  /*f820*/  IMAD R8, R27, R19, R8 ;  /* 0x000000131b087224 */ /* 0x000fe400078e0208 */
[----:B------:R-:W-:Y:S01]  /*f830*/  @!P1 IMAD.IADD R6, R6, 0x1, -R27 ;  /* 0x0000000106069824 */ /* 0x000fe200078e0a1b */
[----:B---3--:R-:W-:Y:S01]  /*f840*/  ISETP.GE.AND P1, PT, R11, RZ, PT ;  /* 0x000000ff0b00720c */ /* 0x008fe20003f26270 */
[----:B------:R-:W-:Y:S01]  /*f850*/  IMAD.MOV.U32 R19, RZ, RZ, R5 ;  /* 0x000000ffff137224 */ /* 0x000fe200078e0005 */
[----:B--2---:R-:W-:Y:S01]  /*f860*/  ISETP.GE.AND P3, PT, R16, RZ, PT ;  /* 0x000000ff1000720c */ /* 0x004fe20003f66270 */
[----:B------:R-:W-:-:S04]  /*f870*/  IMAD.HI.U32 R5, R0, R4, RZ ;  /* 0x0000000400057227 */ /* 0x000fc800078e00ff */
[----:B------:R-:W-:Y:S02]  /*f880*/  IMAD.HI.U32 R11, R0, R2, RZ ;  /* 0x00000002000b7227 */ /* 0x000fe400078e00ff */
[----:B0-----:R-:W2:Y:S02]  /*f890*/  LDL.LU R0, [R1+0x274] ;  /* 0x0002740001007983 */ /* 0x001ea40000300800 */
[----:B------:R-:W-:Y:S02]  /*f8a0*/  @!P2 IMAD.IADD R13, R13, 0x1, -R27 ;  /* 0x000000010d0da824 */ /* 0x000fe400078e0a1b */
[----:B------:R-:W3:Y:S01]  /*f8b0*/  LDL.LU R16, [R1+0x4370] ;  /* 0x0043700001107983 */ /* 0x000ee20000300800 */
[----:B----4-:R-:W-:-:S03]  /*f8c0*/  ISETP.GE.AND P2, PT, R12, RZ, PT ;  /* 0x000000ff0c00720c */ /* 0x010fc60003f46270 */
[----:B------:R-:W4:Y:S01]  /*f8d0*/  LDL.LU R12, [R1+0x436c] ;  /* 0x00436c00010c7983 */ /* 0x000f220000300800 */
[----:B------:R-:W-:Y:S01]  /*f8e0*/  ISETP.GT.U32.AND P0, PT, R27, R10, PT ;  /* 0x0000000a1b00720c */ /* 0x000fe20003f04070 */
[----:B------:R-:W-:-:S12]  /*f8f0*/  IMAD.MOV R5, RZ, RZ, -R5 ;  /* 0x000000ffff057224 */ /* 0x000fd800078e0a05 */
[----:B------:R-:W-:Y:S01]  /*f900*/  @!P0 IMAD.IADD R10, R10, 0x1, -R27 ;  /* 0x000000010a0a8824 */ /* 0x000fe200078e0a1b */
[C---:B------:R-:W-:Y:S01]  /*f910*/  ISETP.GT.U32.AND P0, PT, R27.reuse, R14, PT ;  /* 0x0000000e1b00720c */ /* 0x040fe20003f04070 */
[----:B------:R-:W-:Y:S02]  /*f920*/  IMAD.MOV R11, RZ, RZ, -R11 ;  /* 0x000000ffff0b7224 */ /* 0x000fe400078e0a0b */
[C---:B------:R-:W-:Y:S02]  /*f930*/  IMAD R4, R27.reuse, R5, R4 ;  /* 0x000000051b047224 */ /* 0x040fe400078e0204 */
[----:B------:R-:W-:-:S08]  /*f940*/  IMAD R2, R27, R11, R2 ;  /* 0x0000000b1b027224 */ /* 0x000fd000078e0202 */
[----:B------:R-:W-:Y:S01]  /*f950*/  @!P0 IMAD.IADD R14, R14, 0x1, -R27 ;  /* 0x000000010e0e8824 */ /* 0x000fe200078e0a1b */
[----:B----4-:R-:W-:Y:S02]  /*f960*/  ISETP.GE.AND P0, PT, R12, RZ, PT ;  /* 0x000000ff0c00720c */ /* 0x010fe40003f06270 */
[----:B------:R-:W4:Y:S04]  /*f970*/  LDL.LU R12, [R1+0x4368] ;  /* 0x00436800010c7983 */ /* 0x000f280000300800 */
[----:B------:R-:W-:Y:S04]  /*f980*/  STL [R1+0x4364], R4 ;  /* 0x0043640401007387 */ /* 0x000fe80000100800 */
[----:B------:R-:W5:Y:S01]  /*f990*/  LDL.LU R11, [R1+0x270] ;  /* 0x00027000010b7983 */ /* 0x000f620000300800 */
[----:B------:R-:W-:-:S02]  /*f9a0*/  @!P1 IMAD.MOV R10, RZ, RZ, -R10 ;  /* 0x000000ffff0a9224 */ /* 0x000fc400078e0a0a */
[----:B------:R-:W-:Y:S01]  /*f9b0*/  @!P4 IMAD.MOV R9, RZ, RZ, -R9 ;  /* 0x000000ffff09c224 */ /* 0x000fe200078e0a09 */
[----:B------:R-:W-:-:S13]  /*f9c0*/  ISETP.GT.U32.AND P6, PT, R27, R15, PT ;  /* 0x0000000f1b00720c */ /* 0x000fda0003fc4070 */
[----:B------:R-:W-:-:S05]  /*f9d0*/  @!P6 IMAD.IADD R15, R15, 0x1, -R27 ;  /* 0x000000010f0fe824 */ /* 0x000fca00078e0a1b */
[----:B------:R-:W-:Y:S01]  /*f9e0*/  ISETP.GT.U32.AND P6, PT, R27, R15, PT ;  /* 0x0000000f1b00720c */ /* 0x000fe20003fc4070 */
[----:B----4-:R-:W-:Y:S01]  /*f9f0*/  @!P5 IMAD.MOV R12, RZ, RZ, -R12 ;  /* 0x000000ffff0cd224 */ /* 0x010fe200078e0a0c */
[----:B-----5:R0:W-:Y:S01]  /*fa00*/  STL [R1+0x435c], R11 ;  /* 0x00435c0b01007387 */ /* 0x0201e20000100800 */
[----:B------:R-:W-:-:S03]  /*fa10*/  IABS R5, R11 ;  /* 0x0000000b00057213 */ /* 0x000fc60000000000 */
[----:B------:R-:W-:Y:S04]  /*fa20*/  STL [R1+0x650], R12 ;  /* 0x0006500c01007387 */ /* 0x000fe80000100800 */
[----:B------:R-:W-:Y:S04]  /*fa30*/  STL [R1+0x644], R10 ;  /* 0x0006440a01007387 */ /* 0x000fe80000100800 */
[----:B------:R1:W-:Y:S04]  /*fa40*/  STL [R1+0x648], R9 ;  /* 0x0006480901007387 */ /* 0x0003e80000100800 */
[----:B0-----:R-:W4:Y:S01]  /*fa50*/  LDL.LU R11, [R1+0x260] ;  /* 0x00026000010b7983 */ /* 0x001f220000300800 */
[----:B------:R-:W-:-:S02]  /*fa60*/  IMAD.MOV.U32 R4, RZ, RZ, R6 ;  /* 0x000000ffff047224 */ /* 0x000fc400078e0006 */
[----:B------:R-:W-:Y:S02]  /*fa70*/  @!P6 IMAD.IADD R15, R15, 0x1, -R27 ;  /* 0x000000010f0fe824 */ /* 0x000fe400078e0a1b */
[----:B------:R-:W-:Y:S01]  /*fa80*/  @!P3 IMAD.MOV R4, RZ, RZ, -R4 ;  /* 0x000000ffff04b224 */ /* 0x000fe200078e0a04 */
[----:B-1----:R-:W5:Y:S01]  /*fa90*/  LDL.LU R9, [R1+0x268] ;  /* 0x0002680001097983 */ /* 0x002f620000300800 */
[----:B--2---:R-:W-:Y:S02]  /*faa0*/  IMAD.MOV.U32 R10, RZ, RZ, R0 ;  /* 0x000000ffff0a7224 */ /* 0x004fe400078e0000 */
[----:B------:R-:W-:Y:S01]  /*fab0*/  IMAD.MOV.U32 R0, RZ, RZ, R15 ;  /* 0x000000ffff007224 */ /* 0x000fe200078e000f */
[----:B------:R-:W2:Y:S04]  /*fac0*/  LDL.LU R12, [R1+0x26c] ;  /* 0x00026c00010c7983 */ /* 0x000ea80000300800 */
[----:B------:R-:W3:Y:S04]  /*fad0*/  LDL.LU R6, [R1+0x25c] ;  /* 0x00025c0001067983 */ /* 0x000ee80000300800 */
[----:B------:R-:W2:Y:S04]  /*fae0*/  LDL.LU R15, [R1+0x264] ;  /* 0x00026400010f7983 */ /* 0x000ea80000300800 */
[----:B------:R0:W-:Y:S04]  /*faf0*/  STL [R1+0x640], R4 ;  /* 0x0006400401007387 */ /* 0x0001e80000100800 */
[----:B0-----:R-:W3:Y:S01]  /*fb00*/  LDL.LU R4, [R1+0x4364] ;  /* 0x0043640001047983 */ /* 0x001ee20000300800 */
[----:B------:R-:W-:Y:S01]  /*fb10*/  ISETP.GT.U32.AND P4, PT, R27, R13, PT ;  /* 0x0000000d1b00720c */ /* 0x000fe20003f84070 */
[----:B------:R-:W-:-:S05]  /*fb20*/  @!P2 IMAD.MOV R0, RZ, RZ, -R0 ;  /* 0x000000ffff00a224 */ /* 0x000fca00078e0a00 */
[----:B------:R0:W-:Y:S07]  /*fb30*/  STL [R1+0x63c], R0 ;  /* 0x00063c0001007387 */ /* 0x0001ee0000100800 */
[----:B------:R-:W-:Y:S01]  /*fb40*/  @!P4 IMAD.IADD R13, R13, 0x1, -R27 ;  /* 0x000000010d0dc824 */ /* 0x000fe200078e0a1b */
[----:B0-----:R-:W2:Y:S01]  /*fb50*/  LDL.LU R0, [R1+0x4360] ;  /* 0x0043600001007983 */ /* 0x001ea20000300800 */
[----:B------:R-:W-:Y:S02]  /*fb60*/  ISETP.GT.U32.AND P6, PT, R27, R8, PT ;  /* 0x000000081b00720c */ /* 0x000fe40003fc4070 */
[----:B----4-:R-:W-:-:S02]  /*fb70*/  ISETP.GE.AND P4, PT, R11, RZ, PT ;  /* 0x000000ff0b00720c */ /* 0x010fc40003f86270 */
[----:B------:R-:W4:Y:S09]  /*fb80*/  LDL.LU R11, [R1+0x435c] ;  /* 0x00435c00010b7983 */ /* 0x000f320000300800 */
[----:B------:R-:W-:Y:S01]  /*fb90*/  @!P6 IMAD.IADD R8, R8, 0x1, -R27 ;  /* 0x000000010808e824 */ /* 0x000fe200078e0a1b */
[----:B------:R-:W-:-:S04]  /*fba0*/  ISETP.GT.U32.AND P6, PT, R27, R7, PT ;  /* 0x000000071b00720c */ /* 0x000fc80003fc4070 */
[C---:B------:R-:W-:Y:S02]  /*fbb0*/  ISETP.GT.U32.AND P5, PT, R27.reuse, R8, PT ;  /* 0x000000081b00720c */ /* 0x040fe40003fa4070 */
[----:B------:R-:W-:-:S07]  /*fbc0*/  ISETP.GT.U32.AND P1, PT, R27, R14, PT ;  /* 0x0000000e1b00720c */ /* 0x000fce0003f24070 */
[----:B------:R-:W-:-:S04]  /*fbd0*/  @!P6 IMAD.IADD R7, R7, 0x1, -R27 ;  /* 0x000000010707e824 */ /* 0x000fc800078e0a1b */
[----:B------:R-:W-:Y:S02]  /*fbe0*/  @!P0 IMAD.MOV R7, RZ, RZ, -R7 ;  /* 0x000000ffff078224 */ /* 0x000fe400078e0a07 */
[--C-:B------:R-:W-:Y:S01]  /*fbf0*/  @!P5 IMAD.IADD R8, R8, 0x1, -R27.reuse ;  /* 0x000000010808d824 */ /* 0x100fe200078e0a1b */
[----:B-----5:R-:W-:Y:S02]  /*fc00*/  ISETP.GE.AND P5, PT, R9, RZ, PT ;  /* 0x000000ff0900720c */ /* 0x020fe40003fa6270 */
[----:B------:R0:W-:Y:S01]  /*fc10*/  STL [R1+0x638], R7 ;  /* 0x0006380701007387 */ /* 0x0001e20000100800 */
[----:B---3--:R-:W-:Y:S02]  /*fc20*/  ISETP.GT.U32.AND P3, PT, R27, R4, PT ;  /* 0x000000041b00720c */ /* 0x008fe40003f64070 */
[----:B------:R-:W-:Y:S01]  /*fc30*/  IABS R9, R10 ;  /* 0x0000000a00097213 */ /* 0x000fe20000000000 */
[----:B0-----:R-:W-:Y:S01]  /*fc40*/  IMAD.MOV.U32 R7, RZ, RZ, R10 ;  /* 0x000000ffff077224 */ /* 0x001fe200078e000a */
[----:B------:R-:W-:Y:S01]  /*fc50*/  ISETP.GE.AND P2, PT, R6, RZ, PT ;  /* 0x000000ff0600720c */ /* 0x000fe20003f46270 */
[----:B------:R-:W3:Y:S01]  /*fc60*/  LDL.LU R10, [R1+0x2b0] ;  /* 0x0002b000010a7983 */ /* 0x000ee20000300800 */
[----:B------:R-:W-:Y:S01]  /*fc70*/  @!P1 IMAD.IADD R14, R14, 0x1, -R27 ;  /* 0x000000010e0e9824 */ /* 0x000fe200078e0a1b */
[----:B--2---:R-:W-:-:S02]  /*fc80*/  ISETP.GE.AND P1, PT, R15, RZ, PT ;  /* 0x000000ff0f00720c */ /* 0x004fc40003f26270 */
[----:B------:R-:W2:Y:S04]  /*fc90*/  LDL.LU R15, [R1+0x278] ;  /* 0x00027800010f7983 */ /* 0x000ea80000300800 */
[----:B------:R-:W-:Y:S01]  /*fca0*/  @!P3 IMAD.IADD R4, R4, 0x1, -R27 ;  /* 0x000000010404b824 */ /* 0x000fe200078e0a1b */
[----:B------:R-:W-:Y:S01]  /*fcb0*/  ISETP.GE.AND P3, PT, R12, RZ, PT ;  /* 0x000000ff0c00720c */ /* 0x000fe20003f66270 */
[----:B------:R-:W-:-:S03]  /*fcc0*/  IMAD.MOV.U32 R12, RZ, RZ, R13 ;  /* 0x000000ffff0c7224 */ /* 0x000fc600078e000d */
[----:B------:R-:W-:Y:S01]  /*fcd0*/  ISETP.GT.U32.AND P0, PT, R27, R4, PT ;  /* 0x000000041b00720c */ /* 0x000fe20003f04070 */
[----:B------:R-:W-:Y:S02]  /*fce0*/  @!P2 IMAD.MOV R12, RZ, RZ, -R12 ;  /* 0x000000ffff0ca224 */ /* 0x000fe400078e0a0c */
[----:B------:R-:W-:-:S03]  /*fcf0*/  IMAD.MOV.U32 R13, RZ, RZ, R14 ;  /* 0x000000ffff0d7224 */ /* 0x000fc600078e000e */
[----:B------:R0:W-:Y:S01]  /*fd00*/  STL [R1+0x634], R12 ;  /* 0x0006340c01007387 */ /* 0x0001e20000100800 */
[----:B------:R-:W-:Y:S02]  /*fd10*/  @!P4 IMAD.MOV R13, RZ, RZ, -R13 ;  /* 0x000000ffff0dc224 */ /* 0x000fe400078e0a0d */
[----:B------:R-:W-:Y:S01]  /*fd20*/  @!P1 IMAD.MOV R8, RZ, RZ, -R8 ;  /* 0x000000ffff089224 */ /* 0x000fe200078e0a08 */
[----:B0-----:R-:W5:Y:S03]  /*fd30*/  LDL.LU R12, [R1+0x2b4] ;  /* 0x0002b400010c7983 */ /* 0x001f660000300800 */
[----:B------:R-:W-:Y:S01]  /*fd40*/  @!P0 IMAD.IADD R4, R4, 0x1, -R27 ;  /* 0x0000000104048824 */ /* 0x000fe200078e0a1b */
[----:B----4-:R-:W-:Y:S02]  /*fd50*/  ISETP.GE.AND P4, PT, R11, RZ, PT ;  /* 0x000000ff0b00720c */ /* 0x010fe40003f86270 */
[----:B------:R-:W4:Y:S04]  /*fd60*/  LDL.LU R11, [R1+0x2b8] ;  /* 0x0002b800010b7983 */ /* 0x000f280000300800 */
[----:B------:R-:W4:Y:S04]  /*fd70*/  LDL.LU R14, [R1+0x27c] ;  /* 0x00027c00010e7983 */ /* 0x000f280000300800 */
[----:B------:R-:W-:Y:S04]  /*fd80*/  STL [R1+0x624], R13 ;  /* 0x0006240d01007387 */ /* 0x000fe80000100800 */
[----:B------:R0:W-:Y:S02]  /*fd90*/  STL [R1+0x614], R8 ;  /* 0x0006140801007387 */ /* 0x0001e40000100800 */
[----:B0-----:R-:W-:-:S04]  /*fda0*/  IMAD.MOV.U32 R8, RZ, RZ, R4 ;  /* 0x000000ffff087224 */ /* 0x001fc800078e0004 */
[----:B------:R-:W-:-:S05]  /*fdb0*/  @!P5 IMAD.MOV R8, RZ, RZ, -R8 ;  /* 0x000000ffff08d224 */ /* 0x000fca00078e0a08 */
[----:B------:R4:W-:Y:S04]  /*fdc0*/  STL [R1+0x600], R8 ;  /* 0x0006000801007387 */ /* 0x0009e80000100800 */
[----:B------:R-:W4:Y:S01]  /*fdd0*/  LDL R13, [R1+0x280] ;  /* 0x00028000010d7983 */ /* 0x000f220000100800 */
[----:B------:R-:W-:Y:S01]  /*fde0*/  ISETP.GT.U32.AND P6, PT, R27, R2, PT ;  /* 0x000000021b00720c */ /* 0x000fe20003fc4070 */
[----:B------:R-:W-:-:S04]  /*fdf0*/  IMAD.HI.U32 R6, R0, R5, RZ ;  /* 0x0000000500067227 */ /* 0x000fc800078e00ff */
[----:B------:R-:W-:-:S04]  /*fe00*/  IMAD.MOV R6, RZ, RZ, -R6 ;  /* 0x000000ffff067224 */ /* 0x000fc800078e0a06 */
[----:B------:R-:W-:-:S04]  /*fe10*/  IMAD R5, R27, R6, R5 ;  /* 0x000000061b057224 */ /* 0x000fc800078e0205 */
[----:B------:R-:W-:Y:S01]  /*fe20*/  @!P6 IMAD.IADD R2, R2, 0x1, -R27 ;  /* 0x000000010202e824 */ /* 0x000fe200078e0a1b */
[----:B------:R-:W-:-:S04]  /*fe30*/  ISETP.GT.U32.AND P6, PT, R27, R5, PT ;  /* 0x000000051b00720c */ /* 0x000fc80003fc4070 */
[----:B------:R-:W-:Y:S01]  /*fe40*/  ISETP.GT.U32.AND P2, PT, R27, R2, PT ;  /* 0x000000021b00720c */ /* 0x000fe20003f44070 */
[----:B------:R-:W-:Y:S01]  /*fe50*/  IMAD.HI.U32 R6, R0, R9, RZ ;  /* 0x0000000900067227 */ /* 0x000fe200078e00ff */
[----:B------:R-:W-:Y:S02]  /*fe60*/  ISETP.GE.AND P1, PT, R7, RZ, PT ;  /* 0x000000ff0700720c */ /* 0x000fe40003f26270 */
[----:B---3--:R-:W-:Y:S01]  /*fe70*/  IABS R7, R10 ;  /* 0x0000000a00077213 */ /* 0x008fe20000000000 */
[----:B------:R-:W-:-:S04]  /*fe80*/  IMAD.MOV R6, RZ, RZ, -R6 ;  /* 0x000000ffff067224 */ /* 0x000fc800078e0a06 */
[----:B------:R-:W-:Y:S02]  /*fe90*/  @!P6 IMAD.IADD R5, R5, 0x1, -R27 ;  /* 0x000000010505e824 */ /* 0x000fe400078e0a1b */
[C---:B------:R-:W-:Y:S02]  /*fea0*/  IMAD R6, R27.reuse, R6, R9 ;  /* 0x000000061b067224 */ /* 0x040fe400078e0209 */
[----:B------:R-:W-:Y:S01]  /*feb0*/  @!P2 IMAD.IADD R2, R2, 0x1, -R27 ;  /* 0x000000010202a824 */ /* 0x000fe200078e0a1b */
        /* <DEDUP_REMOVED lines=8> */
[C---:B------:R-:W-:Y:S01]  /*ff40*/  ISETP.GT.U32.AND P6, PT, R27.reuse, R2, PT ;  /* 0x000000021b00720c */ /* 0x040fe20003fc4070 */
[----:B------:R-:W-:Y:S01]  /*ff50*/  @!P3 IMAD.MOV R10, RZ, RZ, -R10 ;  /* 0x000000ffff0ab224 */ /* 0x000fe200078e0a0a */
[----:B-----5:R-:W-:Y:S01]  /*ff60*/  IABS R4, R12 ;  /* 0x0000000c00047213 */ /* 0x020fe20000000000 */
[----:B------:R-:W-:Y:S01]  /*ff70*/  @!P5 IMAD.IADD R6, R6, 0x1, -R27 ;  /* 0x000000010606d824 */ /* 0x000fe200078e0a1b */
[----:B------:R-:W-:Y:S02]  /*ff80*/  ISETP.GE.AND P2, PT, R12, RZ, PT ;  /* 0x000000ff0c00720c */ /* 0x000fe40003f46270 */
[----:B--2---:R-:W-:Y:S01]  /*ff90*/  IABS R9, R15 ;  /* 0x0000000f00097213 */ /* 0x004fe20000000000 */
[----:B------:R0:W-:Y:S01]  /*ffa0*/  STL [R1+0x5f8], R10 ;  /* 0x0005f80a01007387 */ /* 0x0001e20000100800 */
[----:B------:R-:W-:Y:S01]  /*ffb0*/  ISETP.GT.U32.AND P5, PT, R27, R6, PT ;  /* 0x000000061b00720c */ /* 0x000fe20003fa4070 */
[----:B------:R-:W-:-:S04]  /*ffc0*/  IMAD.HI.U32 R12, R0, R4, RZ ;  /* 0x00000004000c7227 */ /* 0x000fc800078e00ff */
[----:B------:R-:W-:Y:S02]  /*ffd0*/  @!P6 IMAD.IADD R2, R2, 0x1, -R27 ;  /* 0x000000010202e824 */ /* 0x000fe400078e0a1b */
[----:B------:R-:W-:-:S03]  /*ffe0*/  IMAD.MOV R12, RZ, RZ, -R12 ;  /* 0x000000ffff0c7224 */ /* 0x000fc600078e0a0c */
[C---:B------:R-:W-:Y:S01]  /*fff0*/  ISETP.GT.U32.AND P6, PT, R27.reuse, R2, PT ;  /* 0x000000021b00720c */ /* 0x040fe20003fc4070 */
[----:B------:R-:W-:Y:S02]  /*10000*/  IMAD R4, R27, R12, R4 ;  /* 0x0000000c1b047224 */ /* 0x000fe400078e0204 */
[----:B------:R-:W-:-:S04]  /*10010*/  @!P5 IMAD.IADD R6, R6, 0x1, -R27 ;  /* 0x000000010606d824 */ /* 0x000fc800078e0a1b */
[----:B------:R-:W-:-:S06]  /*10020*/  @!P1 IMAD.MOV R6, RZ, RZ, -R6 ;  /* 0x000000ffff069224 */ /* 0x000fcc00078e0a06 */
[----:B------:R-:W-:Y:S01]  /*10030*/  @!P6 IMAD.IADD R2, R2, 0x1, -R27 ;  /* 0x000000010202e824 */ /* 0x000fe200078e0a1b */
[----:B------:R-:W-:Y:S02]  /*10040*/  ISETP.GE.AND P6, PT, R15, RZ, PT ;  /* 0x000000ff0f00720c */ /* 0x000fe40003fc6270 */
[----:B----4-:R-:W-:-:S05]  /*10050*/  IABS R8, R11 ;  /* 0x0000000b00087213 */ /* 0x010fca0000000000 */
[----:B------:R-:W-:-:S04]  /*10060*/  IMAD.MOV.U32 R7, RZ, RZ, R8 ;  /* 0x000000ffff077224 */ /* 0x000fc800078e0008 */
[----:B0-----:R-:W-:Y:S01]  /*10070*/  IMAD.HI.U32 R10, R0, R7, RZ ;  /* 0x00000007000a7227 */ /* 0x001fe200078e00ff */
[----:B------:R-:W-:-:S03]  /*10080*/  ISETP.GE.AND P3, PT, R11, RZ, PT ;  /* 0x000000ff0b00720c */ /* 0x000fc60003f66270 */
[----:B------:R-:W-:Y:S01]  /*10090*/  IMAD.MOV.U32 R8, RZ, RZ, R9 ;  /* 0x000000ffff087224 */ /* 0x000fe200078e0009 */
[----:B------:R-:W-:Y:S01]  /*100a0*/  IABS R9, R14 ;  /* 0x0000000e00097213 */ /* 0x000fe20000000000 */
[----:B------:R-:W-:Y:S02]  /*100b0*/  IMAD.MOV R10, RZ, RZ, -R10 ;  /* 0x000000ffff0a7224 */ /* 0x000fe400078e0a0a */
[----:B------:R-:W-:-:S04]  /*100c0*/  IMAD.HI.U32 R11, R0, R8, RZ ;  /* 0x00000008000b7227 */ /* 0x000fc800078e00ff */
[----:B------:R-:W-:Y:S02]  /*100d0*/  IMAD R7, R27, R10, R7 ;  /* 0x0000000a1b077224 */ /* 0x000fe400078e0207 */
[----:B------:R-:W-:Y:S02]  /*100e0*/  IMAD.MOV.U32 R10, RZ, RZ, R5 ;  /* 0x000000ffff0a7224 */ /* 0x000fe400078e0005 */
[----:B------:R-:W-:Y:S02]  /*100f0*/  IMAD.MOV R11, RZ, RZ, -R11 ;  /* 0x000000ffff0b7224 */ /* 0x000fe400078e0a0b */
[----:B------:R-:W-:Y:S01]  /*10100*/  @!P4 IMAD.MOV R10, RZ, RZ, -R10 ;  /* 0x000000ffff0ac224 */ /* 0x000fe200078e0a0a */
[----:B------:R-:W-:Y:S01]  /*10110*/  IABS R12, R13 ;  /* 0x0000000d000c7213 */ /* 0x000fe20000000000 */
[----:B------:R-:W-:-:S04]  /*10120*/  IMAD.HI.U32 R13, R0, R9, RZ ;  /* 0x00000009000d7227 */ /* 0x000fc800078e00ff */
[----:B------:R-:W-:Y:S02]  /*10130*/  IMAD.MOV R13, RZ, RZ, -R13 ;  /* 0x000000ffff0d7224 */ /* 0x000fe400078e0a0d */
[C---:B------:R-:W-:Y:S02]  /*10140*/  IMAD R8, R27.reuse, R11, R8 ;  /* 0x0000000b1b087224 */ /* 0x040fe400078e0208 */
[----:B------:R-:W2:Y:S01]  /*10150*/  LDL R11, [R1+0x288] ;  /* 0x00028800010b7983 */ /* 0x000ea20000100800 */
[----:B------:R-:W-:-:S03]  /*10160*/  IMAD R9, R27, R13, R9 ;  /* 0x0000000d1b097224 */ /* 0x000fc600078e0209 */
[----:B------:R0:W-:Y:S04]  /*10170*/  STL [R1+0x5ec], R10 ;  /* 0x0005ec0a01007387 */ /* 0x0001e80000100800 */
[----:B------:R-:W3:Y:S04]  /*10180*/  LDL R13, [R1+0x290] ;  /* 0x00029000010d7983 */ /* 0x000ee80000100800 */
        /* <DEDUP_REMOVED lines=18> */
[----:B------:R-:W-:Y:S02]  /*102b0*/  ISETP.GT.U32.AND P0, PT, R27, R9, PT ;  /* 0x000000091b00720c */ /* 0x000fe40003f04070 */
[----:B------:R0:W-:Y:S11]  /*102c0*/  STL [R1+0x5d0], R13 ;  /* 0x0005d00d01007387 */ /* 0x0001f60000100800 */
[----:B------:R-:W-:Y:S01]  /*102d0*/  @!P0 IMAD.IADD R9, R9, 0x1, -R27 ;  /* 0x0000000109098824 */ /* 0x000fe200078e0a1b */
[----:B------:R-:W-:-:S02]  /*102e0*/  ISETP.GT.U32.AND P4, PT, R27, R7, PT ;  /* 0x000000071b00720c */ /* 0x000fc40003f84070 */
[----:B-----5:R-:W-:Y:S02]  /*102f0*/  ISETP.GE.AND P0, PT, R15, RZ, PT ;  /* 0x000000ff0f00720c */ /* 0x020fe40003f06270 */
[----:B------:R-:W3:Y:S09]  /*10300*/  LDL.LU R15, [R1+0x4358] ;  /* 0x00435800010f7983 */ /* 0x000ef20000300800 */
[----:B------:R-:W-:Y:S01]  /*10310*/  @!P4 IMAD.IADD R7, R7, 0x1, -R27 ;  /* 0x000000010707c824 */ /* 0x000fe200078e0a1b */
[----:B------:R-:W-:-:S02]  /*10320*/  ISETP.GT.U32.AND P4, PT, R27, R4, PT ;  /* 0x000000041b00720c */ /* 0x000fc40003f84070 */
[----:B--2---:R-:W-:-:S05]  /*10330*/  IABS R11, R11 ;  /* 0x0000000b000b7213 */ /* 0x004fca0000000000 */
[----:B------:R-:W-:Y:S02]  /*10340*/  IMAD.MOV.U32 R2, RZ, RZ, R11 ;  /* 0x000000ffff027224 */ /* 0x000fe400078e000b */
[----:B------:R-:W-:-:S04]  /*10350*/  IMAD.HI.U32 R11, R0, R5, RZ ;  /* 0x00000005000b7227 */ /* 0x000fc800078e00ff */
[----:B------:R-:W-:Y:S01]  /*10360*/  @!P4 IMAD.IADD R4, R4, 0x1, -R27 ;  /* 0x000000010404c824 */ /* 0x000fe200078e0a1b */
[----:B------:R-:W-:Y:S01]  /*10370*/  ISETP.GT.U32.AND P4, PT, R27, R12, PT ;  /* 0x0000000c1b00720c */ /* 0x000fe20003f84070 */
[----:B------:R-:W-:-:S04]  /*10380*/  IMAD.MOV R11, RZ, RZ, -R11 ;  /* 0x000000ffff0b7224 */ /* 0x000fc800078e0a0b */
[----:B------:R-:W-:Y:S02]  /*10390*/  IMAD R5, R27, R11, R5 ;  /* 0x0000000b1b057224 */ /* 0x000fe400078e0205 */
[----:B------:R-:W-:-:S04]  /*103a0*/  IMAD.HI.U32 R11, R0, R2, RZ ;  /* 0x00000002000b7227 */ /* 0x000fc800078e00ff */
[----:B------:R-:W-:Y:S02]  /*103b0*/  IMAD.MOV R11, RZ, RZ, -R11 ;  /* 0x000000ffff0b7224 */ /* 0x000fe400078e0a0b */
[----:B------:R-:W-:Y:S02]  /*103c0*/  @!P4 IMAD.IADD R12, R12, 0x1, -R27 ;  /* 0x000000010c0cc824 */ /* 0x000fe400078e0a1b */
[----:B------:R-:W-:Y:S01]  /*103d0*/  IMAD R2, R27, R11, R2 ;  /* 0x0000000b1b027224 */ /* 0x000fe200078e0202 */
[----:B---3--:R-:W-:Y:S02]  /*103e0*/  ISETP.GE.AND P4, PT, R15, RZ, PT ;  /* 0x000000ff0f00720c */ /* 0x008fe40003f86270 */
[----:B------:R-:W2:Y:S04]  /*103f0*/  LDL.LU R15, [R1+0x4354] ;  /* 0x00435400010f7983 */ /* 0x000ea80000300800 */
[----:B------:R-:W3:Y:S01]  /*10400*/  LDL R11, [R1+0x298] ;  /* 0x00029800010b7983 */ /* 0x000ee20000100800 */
[----:B----4-:R-:W-:-:S05]  /*10410*/  IABS R10, R10 ;  /* 0x0000000a000a7213 */ /* 0x010fca0000000000 */
[----:B0-----:R-:W-:-:S04]  /*10420*/  IMAD.HI.U32 R13, R0, R10, RZ ;  /* 0x0000000a000d7227 */ /* 0x001fc800078e00ff */
[----:B------:R-:W-:-:S04]  /*10430*/  IMAD.MOV R13, RZ, RZ, -R13 ;  /* 0x000000ffff0d7224 */ /* 0x000fc800078e0a0d */
[C---:B------:R-:W-:Y:S02]  /*10440*/  IMAD R10, R27.reuse, R13, R10 ;  /* 0x0000000d1b0a7224 */ /* 0x040fe400078e020a */
[----:B------:R-:W-:Y:S01]  /*10450*/  IMAD.MOV.U32 R13, RZ, RZ, R4 ;  /* 0x000000ffff0d7224 */ /* 0x000fe200078e0004 */
[----:B------:R-:W-:-:S13]  /*10460*/  ISETP.GT.U32.AND P1, PT, R27, R8, PT ;  /* 0x000000081b00720c */ /* 0x000fda0003f24070 */
[----:B------:R-:W-:-:S05]  /*10470*/  @!P1 IMAD.IADD R8, R8, 0x1, -R27 ;  /* 0x0000000108089824 */ /* 0x000fca00078e0a1b */
[C---:B------:R-:W-:Y:S02]  /*10480*/  ISETP.GT.U32.AND P5, PT, R27.reuse, R8, PT ;  /* 0x000000081b00720c */ /* 0x040fe40003fa4070 */
[----:B---3--:R-:W-:Y:S02]  /*10490*/  IABS R4, R11 ;  /* 0x0000000b00047213 */ /* 0x008fe40000000000 */
[----:B------:R-:W3:Y:S09]  /*104a0*/  LDL.LU R11, [R1+0x288] ;  /* 0x00028800010b7983 */ /* 0x000ef20000300800 */
[----:B------:R-:W-:Y:S01]  /*104b0*/  @!P5 IMAD.IADD R8, R8, 0x1, -R27 ;  /* 0x000000010808d824 */ /* 0x000fe200078e0a1b */
[----:B------:R-:W-:-:S02]  /*104c0*/  ISETP.GT.U32.AND P1, PT, R27, R7, PT ;  /* 0x000000071b00720c */ /* 0x000fc40003f24070 */
[----:B------:R-:W-:-:S11]  /*104d0*/  ISETP.GT.U32.AND P5, PT, R27, R5, PT ;  /* 0x000000051b00720c */ /* 0x000fd60003fa4070 */
[--C-:B------:R-:W-:Y:S02]  /*104e0*/  @!P1 IMAD.IADD R7, R7, 0x1, -R27.reuse ;  /* 0x0000000107079824 */ /* 0x100fe400078e0a1b */
[----:B------:R-:W-:Y:S01]  /*104f0*/  @!P5 IMAD.IADD R5, R5, 0x1, -R27 ;  /* 0x000000010505d824 */ /* 0x000fe200078e0a1b */
[----:B------:R-:W-:Y:S01]  /*10500*/  ISETP.GE.AND P1, PT, R14, RZ, PT ;  /* 0x000000ff0e00720c */ /* 0x000fe20003f26270 */
[----:B------:R-:W-:-:S03]  /*10510*/  @!P3 IMAD.MOV R7, RZ, RZ, -R7 ;  /* 0x000000ffff07b224 */ /* 0x000fc600078e0a07 */
[----:B------:R-:W-:Y:S01]  /*10520*/  ISETP.GT.U32.AND P3, PT, R27, R5, PT ;  /* 0x000000051b00720c */ /* 0x000fe20003f64070 */
[----:B------:R-:W-:Y:S02]  /*10530*/  @!P2 IMAD.MOV R13, RZ, RZ, -R13 ;  /* 0x000000ffff0da224 */ /* 0x000fe400078e0a0d */
[----:B------:R-:W-:-:S03]  /*10540*/  @!P6 IMAD.MOV R8, RZ, RZ, -R8 ;  /* 0x000000ffff08e224 */ /* 0x000fc600078e0a08 */
[----:B------:R0:W-:Y:S03]  /*10550*/  STL [R1+0x5c4], R13 ;  /* 0x0005c40d01007387 */ /* 0x0001e60000100800 */
[----:B------:R-:W-:-:S04]  /*10560*/  @!P1 IMAD.MOV R9, RZ, RZ, -R9 ;  /* 0x000000ffff099224 */ /* 0x000fc800078e0a09 */
[----:B------:R-:W-:Y:S01]  /*10570*/  @!P3 IMAD.IADD R5, R5, 0x1, -R27 ;  /* 0x000000010505b824 */ /* 0x000fe200078e0a1b */
[----:B0-----:R-:W4:Y:S04]  /*10580*/  LDL.LU R13, [R1+0x28c] ;  /* 0x00028c00010d7983 */ /* 0x001f280000300800 */
[----:B------:R-:W-:Y:S04]  /*10590*/  STL [R1+0x5b4], R7 ;  /* 0x0005b40701007387 */ /* 0x000fe80000100800 */
[----:B------:R-:W-:Y:S04]  /*105a0*/  STL [R1+0x5a0], R8 ;  /* 0x0005a00801007387 */ /* 0x000fe80000100800 */
[----:B------:R-:W-:Y:S01]  /*105b0*/  STL [R1+0x594], R9 ;  /* 0x0005940901007387 */ /* 0x000fe20000100800 */
[----:B---3--:R-:W-:-:S03]  /*105c0*/  ISETP.GE.AND P1, PT, R11, RZ, PT ;  /* 0x000000ff0b00720c */ /* 0x008fc60003f26270 */
[----:B------:R-:W3:Y:S04]  /*105d0*/  LDL R11, [R1+0x2a0] ;  /* 0x0002a000010b7983 */ /* 0x000ee80000100800 */
[----:B------:R0:W-:Y:S04]  /*105e0*/  STL [R1+0x4350], R5 ;  /* 0x0043500501007387 */ /* 0x0001e80000100800 */
[----:B0-----:R-:W5:Y:S01]  /*105f0*/  LDL.LU R5, [R1+0x290] ;  /* 0x0002900001057983 */ /* 0x001f620000300800 */
[----:B------:R-:W-:Y:S01]  /*10600*/  IMAD.HI.U32 R14, R0, R6, RZ ;  /* 0x00000006000e7227 */ /* 0x000fe200078e00ff */
[----:B------:R-:W-:-:S02]  /*10610*/  ISETP.GT.U32.AND P2, PT, R27, R12, PT ;  /* 0x0000000c1b00720c */ /* 0x000fc40003f44070 */
[C---:B------:R-:W-:Y:S01]  /*10620*/  ISETP.GT.U32.AND P5, PT, R27.reuse, R2, PT ;  /* 0x000000021b00720c */ /* 0x040fe20003fa4070 */
[----:B------:R-:W-:Y:S01]  /*10630*/  IMAD.MOV R14, RZ, RZ, -R14 ;  /* 0x000000ffff0e7224 */ /* 0x000fe200078e0a0e */
[----:B------:R-:W3:Y:S03]  /*10640*/  LDL R9, [R1+0x2a4] ;  /* 0x0002a40001097983 */ /* 0x000ee60000100800 */
[----:B------:R-:W-:Y:S01]  /*10650*/  IMAD R14, R27, R14, R6 ;  /* 0x0000000e1b0e7224 */ /* 0x000fe200078e0206 */
[----:B--2---:R-:W-:-:S05]  /*10660*/  IABS R6, R15 ;  /* 0x0000000f00067213 */ /* 0x004fca0000000000 */
[----:B------:R-:W-:-:S04]  /*10670*/  IMAD.HI.U32 R7, R0, R6, RZ ;  /* 0x0000000600077227 */ /* 0x000fc800078e00ff */
[----:B------:R-:W-:-:S04]  /*10680*/  IMAD.MOV R7, RZ, RZ, -R7 ;  /* 0x000000ffff077224 */ /* 0x000fc800078e0a07 */
[----:B------:R-:W-:Y:S02]  /*10690*/  IMAD R6, R27, R7, R6 ;  /* 0x000000071b067224 */ /* 0x000fe400078e0206 */
[----:B------:R-:W2:Y:S01]  /*106a0*/  LDL R7, [R1+0x29c] ;  /* 0x00029c0001077983 */ /* 0x000ea20000100800 */
[--C-:B------:R-:W-:Y:S02]  /*106b0*/  @!P2 IMAD.IADD R12, R12, 0x1, -R27.reuse ;  /* 0x000000010c0ca824 */ /* 0x100fe400078e0a1b */
[----:B------:R-:W-:Y:S01]  /*106c0*/  @!P5 IMAD.IADD R2, R2, 0x1, -R27 ;  /* 0x000000010202d824 */ /* 0x000fe200078e0a1b */
[----:B----4-:R-:W-:Y:S02]  /*106d0*/  ISETP.GE.AND P3, PT, R13, RZ, PT ;  /* 0x000000ff0d00720c */ /* 0x010fe40003f66270 */
[----:B------:R-:W4:Y:S01]  /*106e0*/  LDL R13, [R1+0x2a8] ;  /* 0x0002a800010d7983 */ /* 0x000f220000100800 */
[----:B------:R-:W-:Y:S02]  /*106f0*/  ISETP.GT.U32.AND P6, PT, R27, R10, PT ;  /* 0x0000000a1b00720c */ /* 0x000fe40003fc4070 */
[----:B-----5:R-:W-:Y:S01]  /*10700*/  ISETP.GE.AND P5, PT, R5, RZ, PT ;  /* 0x000000ff0500720c */ /* 0x020fe20003fa6270 */
[----:B------:R-:W-:-:S04]  /*10710*/  IMAD.MOV.U32 R5, RZ, RZ, R12 ;  /* 0x000000ffff057224 */ /* 0x000fc800078e000c */
[----:B------:R-:W-:-:S05]  /*10720*/  @!P0 IMAD.MOV R5, RZ, RZ, -R5 ;  /* 0x000000ffff058224 */ /* 0x000fca00078e0a05 */
[----:B------:R0:W-:Y:S04]  /*10730*/  STL [R1+0x584], R5 ;  /* 0x0005840501007387 */ /* 0x0001e80000100800 */
[----:B0-----:R-:W5:Y:S01]  /*10740*/  LDL.LU R5, [R1+0x298] ;  /* 0x0002980001057983 */ /* 0x001f620000300800 */
[----:B------:R-:W-:Y:S01]  /*10750*/  ISETP.GT.U32.AND P2, PT, R27, R14, PT ;  /* 0x0000000e1b00720c */ /* 0x000fe20003f44070 */
[----:B------:R-:W-:Y:S02]  /*10760*/  @!P6 IMAD.IADD R10, R10, 0x1, -R27 ;  /* 0x000000010a0ae824 */ /* 0x000fe400078e0a1b */
[----:B------:R-:W-:Y:S01]  /*10770*/  IMAD.HI.U32 R8, R0, R4, RZ ;  /* 0x0000000400087227 */ /* 0x000fe200078e00ff */
[----:B--2---:R-:W-:-:S03]  /*10780*/  IABS R12, R7 ;  /* 0x00000007000c7213 */ /* 0x004fc60000000000 */
[----:B------:R-:W-:-:S06]  /*10790*/  IMAD.MOV R8, RZ, RZ, -R8 ;  /* 0x000000ffff087224 */ /* 0x000fcc00078e0a08 */
[----:B------:R-:W-:Y:S01]  /*107a0*/  @!P2 IMAD.IADD R14, R14, 0x1, -R27 ;  /* 0x000000010e0ea824 */ /* 0x000fe200078e0a1b */
[----:B------:R-:W-:-:S04]  /*107b0*/  ISETP.GT.U32.AND P2, PT, R27, R10, PT ;  /* 0x0000000a1b00720c */ /* 0x000fc80003f44070 */
[C---:B------:R-:W-:Y:S01]  /*107c0*/  ISETP.GT.U32.AND P0, PT, R27.reuse, R14, PT ;  /* 0x0000000e1b00720c */ /* 0x040fe20003f04070 */
[----:B------:R-:W-:Y:S01]  /*107d0*/  IMAD R7, R27, R8, R4 ;  /* 0x000000081b077224 */ /* 0x000fe200078e0204 */
[----:B---3--:R-:W-:Y:S02]  /*107e0*/  IABS R8, R9 ;  /* 0x0000000900087213 */ /* 0x008fe40000000000 */
[----:B------:R-:W-:-:S05]  /*107f0*/  IABS R11, R11 ;  /* 0x0000000b000b7213 */ /* 0x000fca0000000000 */
[----:B------:R-:W-:Y:S01]  /*10800*/  @!P2 IMAD.IADD R10, R10, 0x1, -R27 ;  /* 0x000000010a0aa824 */ /* 0x000fe200078e0a1b */
[----:B------:R-:W-:-:S03]  /*10810*/  ISETP.GT.U32.AND P2, PT, R27, R7, PT ;  /* 0x000000071b00720c */ /* 0x000fc60003f44070 */
[----:B------:R-:W-:Y:S01]  /*10820*/  @!P0 IMAD.IADD R14, R14, 0x1, -R27 ;  /* 0x000000010e0e8824 */ /* 0x000fe200078e0a1b */
[----:B------:R-:W-:Y:S01]  /*10830*/  ISETP.GE.AND P0, PT, R15, RZ, PT ;  /* 0x000000ff0f00720c */ /* 0x000fe20003f06270 */
[----:B------:R-:W-:-:S04]  /*10840*/  IMAD.HI.U32 R15, R0, R8, RZ ;  /* 0x00000008000f7227 */ /* 0x000fc800078e00ff */
[----:B------:R-:W-:-:S04]  /*10850*/  IMAD.HI.U32 R9, R0, R11, RZ ;  /* 0x0000000b00097227 */ /* 0x000fc800078e00ff */
[----:B------:R-:W-:Y:S02]  /*10860*/  IMAD.MOV R15, RZ, RZ, -R15 ;  /* 0x000000ffff0f7224 */ /* 0x000fe400078e0a0f */
[----:B------:R-:W-:Y:S02]  /*10870*/  IMAD.MOV R9, RZ, RZ, -R9 ;  /* 0x000000ffff097224 */ /* 0x000fe400078e0a09 */
[----:B------:R-:W-:Y:S02]  /*10880*/  @!P2 IMAD.IADD R7, R7, 0x1, -R27 ;  /* 0x000000010707a824 */ /* 0x000fe400078e0a1b */
[C---:B------:R-:W-:Y:S02]  /*10890*/  IMAD R8, R27.reuse, R15, R8 ;  /* 0x0000000f1b087224 */ /* 0x040fe400078e0208 */
[----:B------:R-:W-:Y:S01]  /*108a0*/  IMAD R9, R27, R9, R11 ;  /* 0x000000091b097224 */ /* 0x000fe200078e020b */
[----:B-----5:R-:W-:Y:S02]  /*108b0*/  ISETP.GE.AND P2, PT, R5, RZ, PT ;  /* 0x000000ff0500720c */ /* 0x020fe40003f46270 */
[----:B------:R-:W2:Y:S04]  /*108c0*/  LDL.LU R5, [R1+0x4350] ;  /* 0x0043500001057983 */ /* 0x000ea80000300800 */
[----:B------:R-:W3:Y:S04]  /*108d0*/  LDL R11, [R1+0x2ac] ;  /* 0x0002ac00010b7983 */ /* 0x000ee80000100800 */
[----:B------:R-:W5:Y:S04]  /*108e0*/  LDL.LU R15, [R1+0x3f0] ;  /* 0x0003f000010f7983 */ /* 0x000f680000300800 */
[----:B------:R0:W-:Y:S04]  /*108f0*/  STL [R1+0x434c], R8 ;  /* 0x00434c0801007387 */ /* 0x0001e80000100800 */
[----:B0-----:R-:W2:Y:S01]  /*10900*/  LDL R8, [R1+0x2bc] ;  /* 0x0002bc0001087983 */ /* 0x001ea20000100800 */
[----:B------:R-:W-:-:S02]  /*10910*/  ISETP.GT.U32.AND P6, PT, R27, R2, PT ;  /* 0x000000021b00720c */ /* 0x000fc40003fc4070 */
[----:B----4-:R-:W-:Y:S01]  /*10920*/  IABS R4, R13 ;  /* 0x0000000d00047213 */ /* 0x010fe20000000000 */
[----:B------:R-:W-:-:S04]  /*10930*/  IMAD.HI.U32 R13, R0, R12, RZ ;  /* 0x0000000c000d7227 */ /* 0x000fc800078e00ff */
[----:B------:R-:W-:-:S06]  /*10940*/  IMAD.MOV R13, RZ, RZ, -R13 ;  /* 0x000000ffff0d7224 */ /* 0x000fcc00078e0a0d */
[----:B------:R-:W-:Y:S01]  /*10950*/  @!P6 IMAD.IADD R2, R2, 0x1, -R27 ;  /* 0x000000010202e824 */ /* 0x000fe200078e0a1b */
[C---:B------:R-:W-:Y:S01]  /*10960*/  ISETP.GT.U32.AND P6, PT, R27.reuse, R6, PT ;  /* 0x000000061b00720c */ /* 0x040fe20003fc4070 */
[----:B------:R-:W-:Y:S02]  /*10970*/  IMAD R12, R27, R13, R12 ;  /* 0x0000000d1b0c7224 */ /* 0x000fe400078e020c */
[----:B------:R-:W-:-:S04]  /*10980*/  IMAD.HI.U32 R13, R0, R4, RZ ;  /* 0x00000004000d7227 */ /* 0x000fc800078e00ff */
[----:B------:R-:W-:-:S06]  /*10990*/  IMAD.MOV R13, RZ, RZ, -R13 ;  /* 0x000000ffff0d7224 */ /* 0x000fcc00078e0a0d */
        /* <DEDUP_REMOVED lines=13> */
[----:B0-----:R-:W4:Y:S01]  /*10a70*/  LDL.LU R12, [R1+0x29c] ;  /* 0x00029c00010c7983 */ /* 0x001f220000300800 */
[----:B------:R-:W-:-:S02]  /*10a80*/  IMAD.MOV.U32 R2, RZ, RZ, R10 ;  /* 0x000000ffff027224 */ /* 0x000fc400078e000a */
[----:B------:R-:W-:Y:S01]  /*10a90*/  IMAD.MOV.U32 R8, RZ, RZ, R14 ;  /* 0x000000ffff087224 */ /* 0x000fe200078e000e */
[----:B---3--:R-:W-:Y:S01]  /*10aa0*/  IABS R11, R11 ;  /* 0x0000000b000b7213 */ /* 0x008fe20000000000 */
[----:B------:R-:W-:Y:S01]  /*10ab0*/  @!P3 IMAD.MOV R2, RZ, RZ, -R2 ;  /* 0x000000ffff02b224 */ /* 0x000fe200078e0a02 */
[----:B------:R-:W-:Y:S01]  /*10ac0*/  ISETP.GT.U32.AND P6, PT, R27, R7, PT ;  /* 0x000000071b00720c */ /* 0x000fe20003fc4070 */
[----:B------:R-:W-:Y:S01]  /*10ad0*/  @!P5 IMAD.MOV R8, RZ, RZ, -R8 ;  /* 0x000000ffff08d224 */ /* 0x000fe200078e0a08 */
[----:B------:R-:W3:Y:S04]  /*10ae0*/  LDL.LU R14, [R1+0x2a4] ;  /* 0x0002a400010e7983 */ /* 0x000ee80000300800 */
[----:B------:R0:W-:Y:S04]  /*10af0*/  STL [R1+0x578], R2 ;  /* 0x0005780201007387 */ /* 0x0001e80000100800 */
[----:B------:R1:W-:Y:S01]  /*10b00*/  STL [R1+0x4340], R0 ;  /* 0x0043400001007387 */ /* 0x0003e20000100800 */
[----:B0-----:R-:W-:-:S04]  /*10b10*/  IMAD.HI.U32 R2, R0, R11, RZ ;  /* 0x0000000b00027227 */ /* 0x001fc800078e00ff */
[----:B------:R-:W-:Y:S02]  /*10b20*/  @!P6 IMAD.IADD R7, R7, 0x1, -R27 ;  /* 0x000000010707e824 */ /* 0x000fe400078e0a1b */
[----:B------:R-:W-:-:S04]  /*10b30*/  IMAD.MOV R2, RZ, RZ, -R2 ;  /* 0x000000ffff027224 */ /* 0x000fc800078e0a02 */
[----:B------:R-:W-:Y:S02]  /*10b40*/  IMAD R2, R27, R2, R11 ;  /* 0x000000021b027224 */ /* 0x000fe400078e020b */
[----:B--2---:R-:W-:Y:S02]  /*10b50*/  IMAD.MOV.U32 R10, RZ, RZ, R5 ;  /* 0x000000ffff0a7224 */ /* 0x004fe400078e0005 */
[----:B------:R-:W-:Y:S02]  /*10b60*/  IMAD.HI.U32 R5, R0, R13, RZ ;  /* 0x0000000d00057227 */ /* 0x000fe400078e00ff */
[----:B-1----:R-:W2:Y:S04]  /*10b70*/  LDL.LU R0, [R1+0x2a0] ;  /* 0x0002a00001007983 */ /* 0x002ea80000300800 */
[----:B------:R0:W-:Y:S04]  /*10b80*/  STL [R1+0x570], R8 ;  /* 0x0005700801007387 */ /* 0x0001e80000100800 */
[----:B0-----:R-:W5:Y:S01]  /*10b90*/  LDL.LU R8, [R1+0x434c] ;  /* 0x00434c0001087983 */ /* 0x001f620000300800 */
[----:B----4-:R-:W-:-:S03]  /*10ba0*/  ISETP.GE.AND P6, PT, R12, RZ, PT ;  /* 0x000000ff0c00720c */ /* 0x010fc60003fc6270 */
[----:B------:R-:W4:Y:S01]  /*10bb0*/  LDL.LU R12, [R1+0x4348] ;  /* 0x00434800010c7983 */ /* 0x000f220000300800 */
[----:B------:R-:W-:-:S03]  /*10bc0*/  IMAD.MOV R5, RZ, RZ, -R5 ;  /* 0x000000ffff057224 */ /* 0x000fc600078e0a05 */
[----:B------:R0:W-:Y:S01]  /*10bd0*/  STL [R1+0x4344], R22 ;  /* 0x0043441601007387 */ /* 0x0001e20000100800 */
[----:B------:R-:W-:-:S03]  /*10be0*/  IMAD R5, R27, R5, R13 ;  /* 0x000000051b057224 */ /* 0x000fc600078e020d */
[----:B------:R-:W2:Y:S04]  /*10bf0*/  LDL.LU R13, [R1+0x2c0] ;  /* 0x0002c000010d7983 */ /* 0x000ea80000300800 */
[----:B------:R-:W2:Y:S01]  /*10c00*/  LDL.LU R11, [R1+0x2ac] ;  /* 0x0002ac00010b7983 */ /* 0x000ea20000300800 */
[C---:B------:R-:W-:Y:S02]  /*10c10*/  ISETP.GT.U32.AND P4, PT, R27.reuse, R6, PT ;  /* 0x000000061b00720c */ /* 0x040fe40003f84070 */
[----:B------:R-:W-:-:S11]  /*10c20*/  ISETP.GT.U32.AND P3, PT, R27, R9, PT ;  /* 0x000000091b00720c */ /* 0x000fd60003f64070 */
[--C-:B------:R-:W-:Y:S02]  /*10c30*/  @!P4 IMAD.IADD R6, R6, 0x1, -R27.reuse ;  /* 0x000000010606c824 */ /* 0x100fe400078e0a1b */
[----:B------:R-:W-:Y:S01]  /*10c40*/  @!P3 IMAD.IADD R9, R9, 0x1, -R27 ;  /* 0x000000010909b824 */ /* 0x000fe200078e0a1b */
[----:B---3--:R-:W-:Y:S01]  /*10c50*/  ISETP.GE.AND P3, PT, R14, RZ, PT ;  /* 0x000000ff0e00720c */ /* 0x008fe20003f66270 */
[----:B------:R-:W-:Y:S02]  /*10c60*/  IMAD.MOV.U32 R14, RZ, RZ, R10 ;  /* 0x000000ffff0e7224 */ /* 0x000fe400078e000a */
[----:B------:R-:W3:Y:S01]  /*10c70*/  LDL.LU R10, [R1+0x2bc] ;  /* 0x0002bc00010a7983 */ /* 0x000ee20000300800 */
[----:B0-----:R-:W-:-:S04]  /*10c80*/  IMAD.MOV.U32 R22, RZ, RZ, R7 ;  /* 0x000000ffff167224 */ /* 0x001fc800078e0007 */
[----:B------:R-:W-:Y:S01]  /*10c90*/  @!P2 IMAD.MOV R22, RZ, RZ, -R22 ;  /* 0x000000ffff16a224 */ /* 0x000fe200078e0a16 */
[----:B-----5:R-:W-:Y:S01]  /*10ca0*/  ISETP.GT.U32.AND P5, PT, R27, R8, PT ;  /* 0x000000081b00720c */ /* 0x020fe20003fa4070 */
[----:B----4-:R-:W-:Y:S01]  /*10cb0*/  @!P1 IMAD.IADD R12, R12, 0x1, -R27 ;  /* 0x000000010c0c9824 */ /* 0x010fe200078e0a1b */
[----:B--2---:R-:W-:Y:S01]  /*10cc0*/  ISETP.GE.AND P1, PT, R0, RZ, PT ;  /* 0x000000ff0000720c */ /* 0x004fe20003f26270 */
[----:B------:R-:W-:-:S10]  /*10cd0*/  IMAD.MOV.U32 R0, RZ, RZ, R6 ;  /* 0x000000ffff007224 */ /* 0x000fd400078e0006 */
[----:B------:R-:W-:Y:S02]  /*10ce0*/  @!P5 IMAD.IADD R8, R8, 0x1, -R27 ;  /* 0x000000010808d824 */ /* 0x000fe400078e0a1b */
[----:B------:R-:W-:-:S03]  /*10cf0*/  @!P0 IMAD.MOV R0, RZ, RZ, -R0 ;  /* 0x000000ffff008224 */ /* 0x000fc600078e0a00 */
[----:B------:R-:W-:Y:S02]  /*10d00*/  ISETP.GT.U32.AND P0, PT, R27, R8, PT ;  /* 0x000000081b00720c */ /* 0x000fe40003f04070 */
[----:B------:R0:W-:Y:S04]  /*10d10*/  STL [R1+0x56c], R0 ;  /* 0x00056c0001007387 */ /* 0x0001e80000100800 */
[----:B------:R-:W2:Y:S01]  /*10d20*/  LDL.LU R7, [R1+0x2a8] ;  /* 0x0002a80001077983 */ /* 0x000ea20000300800 */
[----:B0-----:R-:W-:-:S03]  /*10d30*/  IMAD.MOV.U32 R0, RZ, RZ, R12 ;  /* 0x000000ffff007224 */ /* 0x001fc600078e000c */
[----:B------:R-:W4:Y:S01]  /*10d40*/  LDL.LU R12, [R1+0x2c4] ;  /* 0x0002c400010c7983 */ /* 0x000f220000300800 */
[----:B------:R-:W-:-:S03]  /*10d50*/  @!P6 IMAD.MOV R0, RZ, RZ, -R0 ;  /* 0x000000ffff00e224 */ /* 0x000fc600078e0a00 */
[----:B------:R0:W-:Y:S01]  /*10d60*/  STL [R1+0x568], R22 ;  /* 0x0005681601007387 */ /* 0x0001e20000100800 */
[----:B------:R-:W-:Y:S01]  /*10d70*/  @!P0 IMAD.IADD R8, R8, 0x1, -R27 ;  /* 0x0000000108088824 */ /* 0x000fe200078e0a1b */
[----:B------:R-:W-:Y:S02]  /*10d80*/  ISETP.GE.AND P0, PT, R11, RZ, PT ;  /* 0x000000ff0b00720c */ /* 0x000fe40003f06270 */
[----:B0-----:R-:W5:Y:S04]  /*10d90*/  LDL.LU R22, [R1+0x4344] ;  /* 0x0043440001167983 */ /* 0x001f680000300800 */
[----:B------:R0:W-:Y:S04]  /*10da0*/  STL [R1+0x560], R0 ;  /* 0x0005600001007387 */ /* 0x0001e80000100800 */
[----:B0-----:R-:W3:Y:S04]  /*10db0*/  LDL.LU R0, [R1+0x4340] ;  /* 0x0043400001007983 */ /* 0x001ee80000300800 */
[----:B------:R-:W2:Y:S01]  /*10dc0*/  LDL.LU R11, [R1+0x2cc] ;  /* 0x0002cc00010b7983 */ /* 0x000ea20000300800 */
[----:B------:R-:W-:-:S02]  /*10dd0*/  ISETP.GT.U32.AND P5, PT, R27, R9, PT ;  /* 0x000000091b00720c */ /* 0x000fc40003fa4070 */
[----:B------:R-:W-:Y:S02]  /*10de0*/  ISETP.GT.U32.AND P2, PT, R27, R2, PT ;  /* 0x000000021b00720c */ /* 0x000fe40003f44070 */
[----:B------:R-:W-:-:S09]  /*10df0*/  IABS R6, R13 ;  /* 0x0000000d00067213 */ /* 0x000fd20000000000 */
[--C-:B------:R-:W-:Y:S02]  /*10e00*/  @!P5 IMAD.IADD R9, R9, 0x1, -R27.reuse ;  /* 0x000000010909d824 */ /* 0x100fe400078e0a1b */
[----:B------:R-:W-:Y:S01]  /*10e10*/  @!P2 IMAD.IADD R2, R2, 0x1, -R27 ;  /* 0x000000010202a824 */ /* 0x000fe200078e0a1b */
[----:B------:R-:W-:Y:S01]  /*10e20*/  ISETP.GE.AND P2, PT, R13, RZ, PT ;  /* 0x000000ff0d00720c */ /* 0x000fe20003f46270 */
[----:B------:R-:W-:Y:S01]  /*10e30*/  IMAD.MOV.U32 R13, RZ, RZ, R14 ;  /* 0x000000ffff0d7224 */ /* 0x000fe200078e000e */
[----:B------:R-:W-:-:S13]  /*10e40*/  ISETP.GT.U32.AND P4, PT, R27, R4, PT ;  /* 0x000000041b00720c */ /* 0x000fda0003f84070 */
[----:B------:R-:W-:Y:S01]  /*10e50*/  @!P4 IMAD.IADD R4, R4, 0x1, -R27 ;  /* 0x000000010404c824 */ /* 0x000fe200078e0a1b */
[----:B--2---:R0:W-:Y:S02]  /*10e60*/  STL [R1+0x433c], R11 ;  /* 0x00433c0b01007387 */ /* 0x0041e40000100800 */
[----:B0-----:R-:W-:Y:S02]  /*10e70*/  IMAD.MOV.U32 R11, RZ, RZ, R9 ;  /* 0x000000ffff0b7224 */ /* 0x001fe400078e0009 */
[----:B------:R-:W2:Y:S04]  /*10e80*/  LDL.LU R9, [R1+0x2c8] ;  /* 0x0002c80001097983 */ /* 0x000ea80000300800 */
[----:B------:R-:W5:Y:S01]  /*10e90*/  LDL.LU R14, [R1+0x318] ;  /* 0x00031800010e7983 */ /* 0x000f620000300800 */
[----:B------:R-:W-:Y:S01]  /*10ea0*/  ISETP.GT.U32.AND P4, PT, R27, R4, PT ;  /* 0x000000041b00720c */ /* 0x000fe20003f84070 */
[----:B------:R-:W-:Y:S01]  /*10eb0*/  @!P1 IMAD.MOV R11, RZ, RZ, -R11 ;  /* 0x000000ffff0b9224 */ /* 0x000fe200078e0a0b */
[----:B------:R-:W-:Y:S01]  /*10ec0*/  ISETP.GE.AND P6, PT, R7, RZ, PT ;  /* 0x000000ff0700720c */ /* 0x000fe20003fc6270 */
[----:B---3--:R-:W-:Y:S01]  /*10ed0*/  IMAD.HI.U32 R7, R0, R6, RZ ;  /* 0x0000000600077227 */ /* 0x008fe200078e00ff */
[----:B------:R-:W-:-:S03]  /*10ee0*/  ISETP.GT.U32.AND P1, PT, R27, R2, PT ;  /* 0x000000021b00720c */ /* 0x000fc60003f24070 */
[----:B------:R-:W-:Y:S01]  /*10ef0*/  IMAD.MOV R7, RZ, RZ, -R7 ;  /* 0x000000ffff077224 */ /* 0x000fe200078e0a07 */
[----:B------:R0:W-:Y:S05]  /*10f00*/  STL [R1+0x55c], R11 ;  /* 0x00055c0b01007387 */ /* 0x0001ea0000100800 */
[----:B------:R-:W-:Y:S01]  /*10f10*/  @!P4 IMAD.IADD R4, R4, 0x1, -R27 ;  /* 0x000000010404c824 */ /* 0x000fe200078e0a1b */
[----:B------:R-:W-:Y:S02]  /*10f20*/  ISETP.GE.AND P4, PT, R10, RZ, PT ;  /* 0x000000ff0a00720c */ /* 0x000fe40003f86270 */
[----:B----4-:R-:W-:Y:S01]  /*10f30*/  IABS R10, R12 ;  /* 0x0000000c000a7213 */ /* 0x010fe20000000000 */
[----:B------:R-:W-:-:S02]  /*10f40*/  IMAD R7, R27, R7, R6 ;  /* 0x000000071b077224 */ /* 0x000fc400078e0206 */
[----:B0-----:R-:W-:Y:S02]  /*10f50*/  IMAD.MOV.U32 R11, RZ, RZ, R8 ;  /* 0x000000ffff0b7224 */ /* 0x001fe400078e0008 */
[----:B------:R-:W-:-:S04]  /*10f60*/  IMAD.HI.U32 R6, R0, R10, RZ ;  /* 0x0000000a00067227 */ /* 0x000fc800078e00ff */
[----:B------:R-:W-:Y:S01]  /*10f70*/  @!P3 IMAD.MOV R11, RZ, RZ, -R11 ;  /* 0x000000ffff0bb224 */ /* 0x000fe200078e0a0b */
[C---:B------:R-:W-:Y:S01]  /*10f80*/  ISETP.GT.U32.AND P3, PT, R27.reuse, R7, PT ;  /* 0x000000071b00720c */ /* 0x040fe20003f64070 */
[----:B------:R-:W-:Y:S02]  /*10f90*/  IMAD.MOV R6, RZ, RZ, -R6 ;  /* 0x000000ffff067224 */ /* 0x000fe400078e0a06 */
[--C-:B------:R-:W-:Y:S02]  /*10fa0*/  @!P1 IMAD.IADD R2, R2, 0x1, -R27.reuse ;  /* 0x0000000102029824 */ /* 0x100fe400078e0a1b */
[----:B------:R-:W-:Y:S02]  /*10fb0*/  IMAD R6, R27, R6, R10 ;  /* 0x000000061b067224 */ /* 0x000fe400078e020a */
[----:B------:R-:W-:Y:S02]  /*10fc0*/  IMAD.MOV.U32 R10, RZ, RZ, R2 ;  /* 0x000000ffff0a7224 */ /* 0x000fe400078e0002 */
[----:B------:R-:W-:Y:S01]  /*10fd0*/  @!P6 IMAD.MOV R4, RZ, RZ, -R4 ;  /* 0x000000ffff04e224 */ /* 0x000fe200078e0a04 */
[----:B------:R0:W-:Y:S01]  /*10fe0*/  STL [R1+0x558], R11 ;  /* 0x0005580b01007387 */ /* 0x0001e20000100800 */
[----:B------:R-:W-:Y:S01]  /*10ff0*/  @!P0 IMAD.MOV R10, RZ, RZ, -R10 ;  /* 0x000000ffff0a8224 */ /* 0x000fe200078e0a0a */
[----:B------:R-:W-:Y:S01]  /*11000*/  ISETP.GE.AND P6, PT, R12, RZ, PT ;  /* 0x000000ff0c00720c */ /* 0x000fe20003fc6270 */
[----:B------:R-:W-:Y:S01]  /*11010*/  @!P3 IMAD.IADD R7, R7, 0x1, -R27 ;  /* 0x000000010707b824 */ /* 0x000fe200078e0a1b */
[----:B0-----:R-:W3:Y:S04]  /*11020*/  LDL.LU R11, [R1+0x433c] ;  /* 0x00433c00010b7983 */ /* 0x001ee80000300800 */
[----:B------:R5:W-:Y:S04]  /*11030*/  STL [R1+0x554], R4 ;  /* 0x0005540401007387 */ /* 0x000be80000100800 */
[----:B------:R-:W4:Y:S04]  /*11040*/  LDL.LU R12, [R1+0x2d4] ;  /* 0x0002d400010c7983 */ /* 0x000f280000300800 */
[----:B------:R0:W-:Y:S01]  /*11050*/  STL [R1+0x550], R10 ;  /* 0x0005500a01007387 */ /* 0x0001e20000100800 */
[----:B-----5:R-:W-:-:S02]  /*11060*/  IABS R4, R14 ;  /* 0x0000000e00047213 */ /* 0x020fc40000000000 */
[----:B------:R-:W-:Y:S02]  /*11070*/  ISETP.GE.AND P3, PT, R14, RZ, PT ;  /* 0x000000ff0e00720c */ /* 0x000fe40003f66270 */
[----:B------:R-:W5:Y:S01]  /*11080*/  LDL.LU R14, [R1+0x2d8] ;  /* 0x0002d800010e7983 */ /* 0x000f620000300800 */
        /* <DEDUP_REMOVED lines=17> */
[----:B-----5:R0:W-:Y:S04]  /*111a0*/  STL [R1+0x4338], R14 ;  /* 0x0043380e01007387 */ /* 0x0201e80000100800 */
        /* <DEDUP_REMOVED lines=8> */
[----:B0-----:R-:W5:Y:S01]  /*11230*/  LDL.LU R14, [R1+0x4338] ;  /* 0x00433800010e7983 */ /* 0x001f620000300800 */
        /* <DEDUP_REMOVED lines=9> */
[----:B---3--:R-:W-:Y:S02]  /*112d0*/  IABS R2, R11 ;  /* 0x0000000b00027213 */ /* 0x008fe40000000000 */
[----:B------:R-:W-:Y:S01]  /*112e0*/  ISETP.GE.AND P0, PT, R11, RZ, PT ;  /* 0x000000ff0b00720c */ /* 0x000fe20003f06270 */
[----:B------:R-:W-:Y:S01]  /*112f0*/  @!P6 IMAD.MOV R6, RZ, RZ, -R6 ;  /* 0x000000ffff06e224 */ /* 0x000fe200078e0a06 */
[----:B----4-:R-:W-:Y:S01]  /*11300*/  IABS R11, R12 ;  /* 0x0000000c000b7213 */ /* 0x010fe20000000000 */
        /* <DEDUP_REMOVED lines=10> */
[----:B-----5:R-:W-:Y:S01]  /*113b0*/  IABS R6, R14 ;  /* 0x0000000e00067213 */ /* 0x020fe20000000000 */
        /* <DEDUP_REMOVED lines=23> */
[----:B------:R-:W-:Y:S02]  /*11530*/  IMAD R5, R27, R5, R10 ;  /* 0x000000051b057224 */ /* 0x000fe400078e020a */
[----:B------:R-:W-:-:S03]  /*11540*/  IMAD.HI.U32 R10, R0, R6, RZ ;  /* 0x00000006000a7227 */ /* 0x000fc600078e00ff */
[C---:B------:R-:W-:Y:S01]  /*11550*/  ISETP.GT.U32.AND P4, PT, R27.reuse, R5, PT ;  /* 0x000000051b00720c */ /* 0x040fe20003f84070 */
[----:B------:R-:W-:Y:S01]  /*11560*/  IMAD.MOV R10, RZ, RZ, -R10 ;  /* 0x000000ffff0a7224 */ /* 0x000fe200078e0a0a */
[----:B------:R-:W-:-:S03]  /*11570*/  ISETP.GT.U32.AND P1, PT, R27, R7, PT ;  /* 0x000000071b00720c */ /* 0x000fc60003f24070 */
[----:B------:R-:W-:-:S05]  /*11580*/  IMAD R6, R27, R10, R6 ;  /* 0x0000000a1b067224 */ /* 0x000fca00078e0206 */
[----:B------:R-:W-:-:S03]  /*11590*/  ISETP.GT.U32.AND P2, PT, R27, R6, PT ;  /* 0x000000061b00720c */ /* 0x000fc60003f44070 */
[--C-:B------:R-:W-:Y:S02]  /*115a0*/  @!P4 IMAD.IADD R5, R5, 0x1, -R27.reuse ;  /* 0x000000010505c824 */ /* 0x100fe400078e0a1b */
[----:B------:R-:W-:-:S03]  /*115b0*/  @!P1 IMAD.IADD R7, R7, 0x1, -R27 ;  /* 0x0000000107079824 */ /* 0x000fc600078e0a1b */
[C---:B------:R-:W-:Y:S02]  /*115c0*/  ISETP.GT.U32.AND P4, PT, R27.reuse, R5, PT ;  /* 0x000000051b00720c */ /* 0x040fe40003f84070 */
[----:B---3--:R-:W-:Y:S02]  /*115d0*/  IABS R9, R11 ;  /* 0x0000000b00097213 */ /* 0x008fe40000000000 */
[----:B------:R-:W-:Y:S01]  /*115e0*/  ISETP.GT.U32.AND P1, PT, R27, R7, PT ;  /* 0x000000071b00720c */ /* 0x000fe20003f24070 */
[----:B------:R-:W-:Y:S02]  /*115f0*/  @!P2 IMAD.IADD R6, R6, 0x1, -R27 ;  /* 0x000000010606a824 */ /* 0x000fe400078e0a1b */
[----:B------:R-:W-:-:S04]  /*11600*/  IMAD.HI.U32 R4, R0, R9, RZ ;  /* 0x0000000900047227 */ /* 0x000fc800078e00ff */
[----:B------:R-:W-:Y:S01]  /*11610*/  IMAD.HI.U32 R10, R0, R8, RZ ;  /* 0x00000008000a7227 */ /* 0x000fe200078e00ff */
[----:B------:R-:W-:-:S03]  /*11620*/  ISETP.GT.U32.AND P2, PT, R27, R6, PT ;  /* 0x000000061b00720c */ /* 0x000fc60003f44070 */
[----:B------:R-:W-:Y:S02]  /*11630*/  IMAD.MOV R4, RZ, RZ, -R4 ;  /* 0x000000ffff047224 */ /* 0x000fe400078e0a04 */
[----:B------:R-:W-:Y:S02]  /*11640*/  @!P4 IMAD.IADD R5, R5, 0x1, -R27 ;  /* 0x000000010505c824 */ /* 0x000fe400078e0a1b */
[----:B------:R-:W-:Y:S02]  /*11650*/  IMAD.MOV R10, RZ, RZ, -R10 ;  /* 0x000000ffff0a7224 */ /* 0x000fe400078e0a0a */
[----:B------:R-:W-:Y:S02]  /*11660*/  IMAD R4, R27, R4, R9 ;  /* 0x000000041b047224 */ /* 0x000fe400078e0209 */
[----:B------:R-:W-:Y:S01]  /*11670*/  IMAD.MOV.U32 R9, RZ, RZ, R5 ;  /* 0x000000ffff097224 */ /* 0x000fe200078e0005 */
[----:B------:R-:W-:Y:S01]  /*11680*/  STL [R1+0x534], R2 ;  /* 0x0005340201007387 */ /* 0x000fe20000100800 */
[----:B------:R-:W-:-:S02]  /*11690*/  @!P1 IMAD.IADD R7, R7, 0x1, -R27 ;  /* 0x0000000107079824 */ /* 0x000fc400078e0a1b */
[----:B------:R-:W-:Y:S01]  /*116a0*/  IMAD R8, R27, R10, R8 ;  /* 0x0000000a1b087224 */ /* 0x000fe200078e0208 */
[----:B------:R-:W-:Y:S01]  /*116b0*/  ISETP.GE.AND P4, PT, R11, RZ, PT ;  /* 0x000000ff0b00720c */ /* 0x000fe20003f86270 */
[----:B------:R-:W3:Y:S01]  /*116c0*/  LDL.LU R10, [R1+0x2e4] ;  /* 0x0002e400010a7983 */ /* 0x000ee20000300800 */
[----:B------:R-:W-:Y:S02]  /*116d0*/  @!P6 IMAD.MOV R9, RZ, RZ, -R9 ;  /* 0x000000ffff09e224 */ /* 0x000fe400078e0a09 */
[----:B------:R-:W-:Y:S02]  /*116e0*/  IMAD.MOV.U32 R11, RZ, RZ, R7 ;  /* 0x000000ffff0b7224 */ /* 0x000fe400078e0007 */
[----:B------:R-:W-:Y:S01]  /*116f0*/  @!P2 IMAD.IADD R6, R6, 0x1, -R27 ;  /* 0x000000010606a824 */ /* 0x000fe200078e0a1b */
[----:B------:R5:W-:Y:S01]  /*11700*/  STL [R1+0x530], R9 ;  /* 0x0005300901007387 */ /* 0x000be20000100800 */
[----:B------:R-:W-:-:S05]  /*11710*/  @!P5 IMAD.MOV R11, RZ, RZ, -R11 ;  /* 0x000000ffff0bd224 */ /* 0x000fca00078e0a0b */
[----:B------:R0:W-:Y:S01]  /*11720*/  STL [R1+0x52c], R11 ;  /* 0x00052c0b01007387 */ /* 0x0001e20000100800 */
[----:B-----5:R-:W-:Y:S02]  /*11730*/  IABS R9, R13 ;  /* 0x0000000d00097213 */ /* 0x020fe40000000000 */
[----:B------:R-:W-:Y:S01]  /*11740*/  ISETP.GE.AND P2, PT, R13, RZ, PT ;  /* 0x000000ff0d00720c */ /* 0x000fe20003f46270 */
[----:B------:R-:W-:Y:S02]  /*11750*/  IMAD.MOV.U32 R13, RZ, RZ, R6 ;  /* 0x000000ffff0d7224 */ /* 0x000fe400078e0006 */
[----:B0-----:R-:W-:Y:S01]  /*11760*/  IMAD.HI.U32 R11, R0, R9, RZ ;  /* 0x00000009000b7227 */ /* 0x001fe200078e00ff */
[----:B------:R-:W5:Y:S03]  /*11770*/  LDL R6, [R1+0x2f0] ;  /* 0x0002f00001067983 */ /* 0x000f660000100800 */
[----:B------:R-:W-:-:S02]  /*11780*/  @!P3 IMAD.MOV R13, RZ, RZ, -R13 ;  /* 0x000000ffff0db224 */ /* 0x000fc400078e0a0d */
[----:B------:R-:W-:-:S03]  /*11790*/  IMAD.MOV R11, RZ, RZ, -R11 ;  /* 0x000000ffff0b7224 */ /* 0x000fc600078e0a0b */
[----:B------:R0:W-:Y:S01]  /*117a0*/  STL [R1+0x528], R13 ;  /* 0x0005280d01007387 */ /* 0x0001e20000100800 */
[----:B------:R-:W-:-:S03]  /*117b0*/  IMAD R9, R27, R11, R9 ;  /* 0x0000000b1b097224 */ /* 0x000fc600078e0209 */
[----:B0-----:R-:W5:Y:S04]  /*117c0*/  LDL.LU R13, [R1+0x2f8] ;  /* 0x0002f800010d7983 */ /* 0x001f680000300800 */
[----:B------:R-:W5:Y:S01]  /*117d0*/  LDL R11, [R1+0x2f4] ;  /* 0x0002f400010b7983 */ /* 0x000f620000100800 */
[C---:B------:R-:W-:Y:S02]  /*117e0*/  ISETP.GT.U32.AND P1, PT, R27.reuse, R8, PT ;  /* 0x000000081b00720c */ /* 0x040fe40003f24070 */
[----:B------:R-:W-:-:S11]  /*117f0*/  ISETP.GT.U32.AND P5, PT, R27, R4, PT ;  /* 0x000000041b00720c */ /* 0x000fd60003fa4070 */
[--C-:B------:R-:W-:Y:S02]  /*11800*/  @!P1 IMAD.IADD R8, R8, 0x1, -R27.reuse ;  /* 0x0000000108089824 */ /* 0x100fe400078e0a1b */
[----:B------:R-:W-:-:S03]  /*11810*/  @!P5 IMAD.IADD R4, R4, 0x1, -R27 ;  /* 0x000000010404d824 */ /* 0x000fc600078e0a1b */
[----:B------:R-:W-:Y:S02]  /*11820*/  ISETP.GT.U32.AND P1, PT, R27, R8, PT ;  /* 0x000000081b00720c */ /* 0x000fe40003f24070 */
[----:B---3--:R-:W-:-:S05]  /*11830*/  IABS R2, R10 ;  /* 0x0000000a00027213 */ /* 0x008fca0000000000 */
[----:B------:R-:W-:Y:S01]  /*11840*/  IMAD.MOV.U32 R5, RZ, RZ, R2 ;  /* 0x000000ffff057224 */ /* 0x000fe200078e0002 */
[----:B----4-:R-:W-:Y:S02]  /*11850*/  IABS R2, R12 ;  /* 0x0000000c00027213 */ /* 0x010fe40000000000 */
[----:B------:R-:W-:Y:S01]  /*11860*/  ISETP.GT.U32.AND P5, PT, R27, R4, PT ;  /* 0x000000041b00720c */ /* 0x000fe20003fa4070 */
[----:B------:R-:W-:Y:S01]  /*11870*/  IMAD.HI.U32 R7, R0, R5, RZ ;  /* 0x0000000500077227 */ /* 0x000fe200078e00ff */
[----:B------:R-:W-:-:S03]  /*11880*/  ISETP.GE.AND P6, PT, R10, RZ, PT ;  /* 0x000000ff0a00720c */ /* 0x000fc60003fc6270 */
[----:B------:R-:W-:Y:S02]  /*11890*/  IMAD.MOV R7, RZ, RZ, -R7 ;  /* 0x000000ffff077224 */ /* 0x000fe400078e0a07 */
[----:B------:R-:W-:-:S04]  /*118a0*/  IMAD.HI.U32 R10, R0, R2, RZ ;  /* 0x00000002000a7227 */ /* 0x000fc800078e00ff */
[C---:B------:R-:W-:Y:S01]  /*118b0*/  IMAD R7, R27.reuse, R7, R5 ;  /* 0x000000071b077224 */ /* 0x040fe200078e0205 */
[----:B--2---:R-:W-:Y:S01]  /*118c0*/  IABS R5, R14 ;  /* 0x0000000e00057213 */ /* 0x004fe20000000000 */
[----:B------:R-:W-:Y:S02]  /*118d0*/  IMAD.MOV R10, RZ, RZ, -R10 ;  /* 0x000000ffff0a7224 */ /* 0x000fe400078e0a0a */
[--C-:B------:R-:W-:Y:S01]  /*118e0*/  @!P1 IMAD.IADD R8, R8, 0x1, -R27.reuse ;  /* 0x0000000108089824 */ /* 0x100fe200078e0a1b */
[C---:B------:R-:W-:Y:S01]  /*118f0*/  ISETP.GT.U32.AND P1, PT, R27.reuse, R9, PT ;  /* 0x000000091b00720c */ /* 0x040fe20003f24070 */
[----:B------:R-:W-:Y:S02]  /*11900*/  IMAD R2, R27, R10, R2 ;  /* 0x0000000a1b027224 */ /* 0x000fe400078e0202 */
[----:B------:R-:W-:Y:S02]  /*11910*/  @!P5 IMAD.IADD R4, R4, 0x1, -R27 ;  /* 0x000000010404d824 */ /* 0x000fe400078e0a1b */
[----:B------:R-:W-:-:S02]  /*11920*/  @!P0 IMAD.MOV R8, RZ, RZ, -R8 ;  /* 0x000000ffff088224 */ /* 0x000fc400078e0a08 */
[----:B------:R-:W-:-:S03]  /*11930*/  @!P4 IMAD.MOV R4, RZ, RZ, -R4 ;  /* 0x000000ffff04c224 */ /* 0x000fc600078e0a04 */
[----:B------:R0:W-:Y:S03]  /*11940*/  STL [R1+0x520], R8 ;  /* 0x0005200801007387 */ /* 0x0001e60000100800 */
[----:B------:R-:W-:Y:S01]  /*11950*/  @!P1 IMAD.IADD R9, R9, 0x1, -R27 ;  /* 0x0000000109099824 */ /* 0x000fe200078e0a1b */
[----:B------:R-:W-:Y:S01]  /*11960*/  STL [R1+0x51c], R4 ;  /* 0x00051c0401007387 */ /* 0x000fe20000100800 */
[----:B------:R-:W-:Y:S02]  /*11970*/  ISETP.GE.AND P1, PT, R14, RZ, PT ;  /* 0x000000ff0e00720c */ /* 0x000fe40003f26270 */
[----:B-----5:R-:W-:Y:S01]  /*11980*/  IABS R10, R11 ;  /* 0x0000000b000a7213 */ /* 0x020fe20000000000 */
[----:B------:R-:W-:-:S04]  /*11990*/  IMAD.HI.U32 R11, R0, R5, RZ ;  /* 0x00000005000b7227 */ /* 0x000fc800078e00ff */
[----:B------:R-:W-:-:S04]  /*119a0*/  IMAD.MOV R11, RZ, RZ, -R11 ;  /* 0x000000ffff0b7224 */ /* 0x000fc800078e0a0b */
[C---:B------:R-:W-:Y:S02]  /*119b0*/  IMAD R5, R27.reuse, R11, R5 ;  /* 0x0000000b1b057224 */ /* 0x040fe400078e0205 */
[----:B------:R-:W2:Y:S04]  /*119c0*/  LDL.LU R11, [R1+0x2f0] ;  /* 0x0002f000010b7983 */ /* 0x000ea80000300800 */
[----:B------:R-:W3:Y:S01]  /*119d0*/  LDL.LU R14, [R1+0x304] ;  /* 0x00030400010e7983 */ /* 0x000ee20000300800 */
[----:B------:R-:W-:Y:S02]  /*119e0*/  ISETP.GT.U32.AND P3, PT, R27, R7, PT ;  /* 0x000000071b00720c */ /* 0x000fe40003f64070 */
[----:B------:R-:W-:-:S11]  /*119f0*/  IABS R6, R6 ;  /* 0x0000000600067213 */ /* 0x000fd60000000000 */
[----:B------:R-:W-:-:S05]  /*11a00*/  @!P3 IMAD.IADD R7, R7, 0x1, -R27 ;  /* 0x000000010707b824 */ /* 0x000fca00078e0a1b */
[----:B------:R-:W-:Y:S01]  /*11a10*/  ISETP.GT.U32.AND P3, PT, R27, R7, PT ;  /* 0x000000071b00720c */ /* 0x000fe20003f64070 */
[----:B0-----:R-:W-:Y:S01]  /*11a20*/  IMAD.HI.U32 R8, R0, R6, RZ ;  /* 0x0000000600087227 */ /* 0x001fe200078e00ff */
[----:B------:R-:W-:-:S03]  /*11a30*/  ISETP.GE.AND P0, PT, R12, RZ, PT ;  /* 0x000000ff0c00720c */ /* 0x000fc60003f06270 */
[----:B------:R-:W-:-:S04]  /*11a40*/  IMAD.HI.U32 R12, R0, R10, RZ ;  /* 0x0000000a000c7227 */ /* 0x000fc800078e00ff */
[----:B------:R-:W-:Y:S02]  /*11a50*/  IMAD.MOV R8, RZ, RZ, -R8 ;  /* 0x000000ffff087224 */ /* 0x000fe400078e0a08 */
[----:B------:R-:W-:Y:S02]  /*11a60*/  IMAD.MOV R12, RZ, RZ, -R12 ;  /* 0x000000ffff0c7224 */ /* 0x000fe400078e0a0c */
[----:B------:R-:W-:Y:S02]  /*11a70*/  @!P3 IMAD.IADD R7, R7, 0x1, -R27 ;  /* 0x000000010707b824 */ /* 0x000fe400078e0a1b */
        /* <DEDUP_REMOVED lines=25> */
[----:B------:R-:W-:-:S02]  /*11c10*/  IABS R4, R13 ;  /* 0x0000000d00047213 */ /* 0x000fc40000000000 */
[----:B---3--:R-:W-:Y:S02]  /*11c20*/  IABS R7, R7 ;  /* 0x0000000700077213 */ /* 0x008fe40000000000 */
[----:B--2---:R-:W-:Y:S01]  /*11c30*/  ISETP.GE.AND P5, PT, R11, RZ, PT ;  /* 0x000000ff0b00720c */ /* 0x004fe20003fa6270 */
[C---:B------:R-:W-:Y:S01]  /*11c40*/  IMAD.HI.U32 R11, R0.reuse, R4, RZ ;  /* 0x00000004000b7227 */ /* 0x040fe200078e00ff */
[----:B------:R-:W-:Y:S02]  /*11c50*/  ISETP.GE.AND P2, PT, R13, RZ, PT ;  /* 0x000000ff0d00720c */ /* 0x000fe40003f46270 */
[----:B------:R-:W2:Y:S01]  /*11c60*/  LDL R13, [R1+0x30c] ;  /* 0x00030c00010d7983 */ /* 0x000ea20000100800 */
[----:B------:R-:W-:-:S04]  /*11c70*/  IMAD.HI.U32 R8, R0, R7, RZ ;  /* 0x0000000700087227 */ /* 0x000fc800078e00ff */
[----:B------:R-:W-:Y:S02]  /*11c80*/  IMAD.MOV R11, RZ, RZ, -R11 ;  /* 0x000000ffff0b7224 */ /* 0x000fe400078e0a0b */
[----:B------:R-:W-:Y:S02]  /*11c90*/  @!P0 IMAD.MOV R9, RZ, RZ, -R9 ;  /* 0x000000ffff098224 */ /* 0x000fe400078e0a09 */
[----:B------:R-:W-:Y:S02]  /*11ca0*/  IMAD.MOV R8, RZ, RZ, -R8 ;  /* 0x000000ffff087224 */ /* 0x000fe400078e0a08 */
[C---:B------:R-:W-:Y:S01]  /*11cb0*/  IMAD R4, R27.reuse, R11, R4 ;  /* 0x0000000b1b047224 */ /* 0x040fe200078e0204 */
[----:B------:R-:W-:Y:S01]  /*11cc0*/  STL [R1+0x510], R9 ;  /* 0x0005100901007387 */ /* 0x000fe20000100800 */
[----:B------:R-:W-:-:S03]  /*11cd0*/  IMAD R7, R27, R8, R7 ;  /* 0x000000081b077224 */ /* 0x000fc600078e0207 */
[----:B------:R-:W3:Y:S01]  /*11ce0*/  LDL.LU R11, [R1+0x2fc] ;  /* 0x0002fc00010b7983 */ /* 0x000ee20000300800 */
[C---:B------:R-:W-:Y:S02]  /*11cf0*/  ISETP.GT.U32.AND P6, PT, R27.reuse, R6, PT ;  /* 0x000000061b00720c */ /* 0x040fe40003fc4070 */
[----:B------:R-:W-:Y:S01]  /*11d00*/  ISETP.GT.U32.AND P4, PT, R27, R10, PT ;  /* 0x0000000a1b00720c */ /* 0x000fe20003f84070 */
[----:B-----5:R0:W-:Y:S01]  /*11d10*/  STL [R1+0x4328], R14 ;  /* 0x0043280e01007387 */ /* 0x0201e20000100800 */
[----:B------:R-:W-:-:S03]  /*11d20*/  IABS R8, R14 ;  /* 0x0000000e00087213 */ /* 0x000fc60000000000 */
[----:B------:R1:W-:Y:S04]  /*11d30*/  STL [R1+0x432c], R19 ;  /* 0x00432c1301007387 */ /* 0x0003e80000100800 */
[----:B0-----:R-:W5:Y:S02]  /*11d40*/  LDL.LU R14, [R1+0x300] ;  /* 0x00030000010e7983 */ /* 0x001f640000300800 */
[--C-:B------:R-:W-:Y:S02]  /*11d50*/  @!P6 IMAD.IADD R6, R6, 0x1, -R27.reuse ;  /* 0x000000010606e824 */ /* 0x100fe400078e0a1b */
[----:B------:R-:W-:Y:S01]  /*11d60*/  @!P4 IMAD.IADD R10, R10, 0x1, -R27 ;  /* 0x000000010a0ac824 */ /* 0x000fe200078e0a1b */
[C---:B------:R-:W-:Y:S02]  /*11d70*/  ISETP.GT.U32.AND P6, PT, R27.reuse, R5, PT ;  /* 0x000000051b00720c */ /* 0x040fe40003fc4070 */
[----:B------:R-:W-:Y:S01]  /*11d80*/  ISETP.GT.U32.AND P4, PT, R27, R6, PT ;  /* 0x000000061b00720c */ /* 0x000fe20003f84070 */
[----:B------:R-:W-:Y:S01]  /*11d90*/  IMAD.HI.U32 R9, R0, R12, RZ ;  /* 0x0000000c00097227 */ /* 0x000fe200078e00ff */
[----:B----4-:R-:W-:-:S03]  /*11da0*/  IABS R2, R2 ;  /* 0x0000000200027213 */ /* 0x010fc60000000000 */
[----:B------:R-:W-:-:S04]  /*11db0*/  IMAD.MOV R9, RZ, RZ, -R9 ;  /* 0x000000ffff097224 */ /* 0x000fc800078e0a09 */
[----:B------:R-:W-:Y:S02]  /*11dc0*/  IMAD R12, R27, R9, R12 ;  /* 0x000000091b0c7224 */ /* 0x000fe400078e020c */
[--C-:B------:R-:W-:Y:S02]  /*11dd0*/  @!P6 IMAD.IADD R5, R5, 0x1, -R27.reuse ;  /* 0x000000010505e824 */ /* 0x100fe400078e0a1b */
[----:B------:R-:W-:Y:S01]  /*11de0*/  @!P4 IMAD.IADD R6, R6, 0x1, -R27 ;  /* 0x000000010606c824 */ /* 0x000fe200078e0a1b */
[----:B------:R-:W-:Y:S02]  /*11df0*/  ISETP.GT.U32.AND P4, PT, R27, R7, PT ;  /* 0x000000071b00720c */ /* 0x000fe40003f84070 */
[----:B--2---:R-:W-:Y:S01]  /*11e00*/  IABS R9, R13 ;  /* 0x0000000d00097213 */ /* 0x004fe20000000000 */
[----:B------:R-:W-:-:S04]  /*11e10*/  IMAD.HI.U32 R13, R0, R2, RZ ;  /* 0x00000002000d7227 */ /* 0x000fc800078e00ff */
[----:B-1----:R-:W-:Y:S02]  /*11e20*/  IMAD.MOV.U32 R19, RZ, RZ, R5 ;  /* 0x000000ffff137224 */ /* 0x002fe400078e0005 */
[----:B------:R-:W-:Y:S01]  /*11e30*/  IMAD.MOV R13, RZ, RZ, -R13 ;  /* 0x000000ffff0d7224 */ /* 0x000fe200078e0a0d */
[----:B------:R-:W2:Y:S01]  /*11e40*/  LDL R5, [R1+0x310] ;  /* 0x0003100001057983 */ /* 0x000ea20000100800 */
[----:B------:R-:W-:Y:S02]  /*11e50*/  @!P1 IMAD.MOV R19, RZ, RZ, -R19 ;  /* 0x000000ffff139224 */ /* 0x000fe400078e0a13 */
[----:B------:R-:W-:Y:S02]  /*11e60*/  IMAD R2, R27, R13, R2 ;  /* 0x0000000d1b027224 */ /* 0x000fe400078e0202 */
[----:B------:R-:W-:Y:S01]  /*11e70*/  @!P4 IMAD.IADD R7, R7, 0x1, -R27 ;  /* 0x000000010707c824 */ /* 0x000fe200078e0a1b */
[----:B------:R0:W-:Y:S04]  /*11e80*/  STL [R1+0x50c], R19 ;  /* 0x00050c1301007387 */ /* 0x0001e80000100800 */
[----:B0-----:R-:W4:Y:S01]  /*11e90*/  LDL.LU R19, [R1+0x432c] ;  /* 0x00432c0001137983 */ /* 0x001f220000300800 */
[----:B-----5:R-:W-:-:S03]  /*11ea0*/  ISETP.GE.AND P4, PT, R14, RZ, PT ;  /* 0x000000ff0e00720c */ /* 0x020fc60003f86270 */
[----:B------:R-:W5:Y:S04]  /*11eb0*/  LDL.LU R14, [R1+0x4328] ;  /* 0x00432800010e7983 */ /* 0x000f680000300800 */
[----:B------:R-:W-:Y:S04]  /*11ec0*/  STL [R1+0x4324], R2 ;  /* 0x0043240201007387 */ /* 0x000fe80000100800 */
[----:B------:R-:W2:Y:S01]  /*11ed0*/  LDL.LU R13, [R1+0x314] ;  /* 0x00031400010d7983 */ /* 0x000ea20000300800 */
[----:B------:R-:W-:-:S13]  /*11ee0*/  ISETP.GT.U32.AND P0, PT, R27, R10, PT ;  /* 0x0000000a1b00720c */ /* 0x000fda0003f04070 */
[----:B------:R-:W-:Y:S01]  /*11ef0*/  @!P0 IMAD.IADD R10, R10, 0x1, -R27 ;  /* 0x000000010a0a8824 */ /* 0x000fe200078e0a1b */
[----:B---3--:R-:W-:Y:S01]  /*11f00*/  ISETP.GE.AND P0, PT, R11, RZ, PT ;  /* 0x000000ff0b00720c */ /* 0x008fe20003f06270 */
[----:B------:R-:W-:-:S04]  /*11f10*/  IMAD.HI.U32 R11, R0, R8, RZ ;  /* 0x00000008000b7227 */ /* 0x000fc800078e00ff */
[----:B------:R-:W-:-:S04]  /*11f20*/  IMAD.MOV R11, RZ, RZ, -R11 ;  /* 0x000000ffff0b7224 */ /* 0x000fc800078e0a0b */
[----:B------:R-:W-:Y:S02]  /*11f30*/  IMAD R8, R27, R11, R8 ;  /* 0x0000000b1b087224 */ /* 0x000fe400078e0208 */
[----:B------:R-:W-:Y:S02]  /*11f40*/  IMAD.MOV.U32 R11, RZ, RZ, R6 ;  /* 0x000000ffff0b7224 */ /* 0x000fe400078e0006 */
[----:B------:R-:W-:-:S04]  /*11f50*/  IMAD.HI.U32 R6, R0, R9, RZ ;  /* 0x0000000900067227 */ /* 0x000fc800078e00ff */
[----:B------:R-:W-:Y:S02]  /*11f60*/  @!P5 IMAD.MOV R11, RZ, RZ, -R11 ;  /* 0x000000ffff0bd224 */ /* 0x000fe400078e0a0b */
[----:B------:R-:W-:Y:S02]  /*11f70*/  @!P3 IMAD.MOV R10, RZ, RZ, -R10 ;  /* 0x000000ffff0ab224 */ /* 0x000fe400078e0a0a */
[----:B------:R-:W-:-:S04]  /*11f80*/  IMAD.MOV R6, RZ, RZ, -R6 ;  /* 0x000000ffff067224 */ /* 0x000fc800078e0a06 */
[C---:B------:R-:W-:Y:S01]  /*11f90*/  IMAD R6, R27.reuse, R6, R9 ;  /* 0x000000061b067224 */ /* 0x040fe200078e0209 */
[----:B-----5:R-:W-:Y:S01]  /*11fa0*/  ISETP.GE.AND P3, PT, R14, RZ, PT ;  /* 0x000000ff0e00720c */ /* 0x020fe20003f66270 */
[----:B--2---:R0:W-:Y:S04]  /*11fb0*/  STL [R1+0x4320], R13 ;  /* 0x0043200d01007387 */ /* 0x0041e80000100800 */
[----:B0-----:R-:W2:Y:S04]  /*11fc0*/  LDL.LU R13, [R1+0x308] ;  /* 0x00030800010d7983 */ /* 0x001ea80000300800 */
[----:B------:R0:W-:Y:S04]  /*11fd0*/  STL [R1+0x504], R11 ;  /* 0x0005040b01007387 */ /* 0x0001e80000100800 */
[----:B0-----:R-:W3:Y:S04]  /*11fe0*/  LDL.LU R11, [R1+0x30c] ;  /* 0x00030c00010b7983 */ /* 0x001ee80000300800 */
[----:B------:R0:W-:Y:S04]  /*11ff0*/  STL [R1+0x500], R10 ;  /* 0x0005000a01007387 */ /* 0x0001e80000100800 */
[----:B------:R-:W5:Y:S04]  /*12000*/  LDL R9, [R1+0x31c] ;  /* 0x00031c0001097983 */ /* 0x000f680000100800 */
[----:B------:R-:W4:Y:S04]  /*12010*/  LDL R14, [R1+0x324] ;  /* 0x00032400010e7983 */ /* 0x000f280000100800 */
[----:B0-----:R-:W3:Y:S01]  /*12020*/  LDL R10, [R1+0x320] ;  /* 0x00032000010a7983 */ /* 0x001ee20000100800 */
[----:B------:R-:W-:-:S13]  /*12030*/  ISETP.GT.U32.AND P6, PT, R27, R4, PT ;  /* 0x000000041b00720c */ /* 0x000fda0003fc4070 */
[----:B------:R-:W-:-:S05]  /*12040*/  @!P6 IMAD.IADD R4, R4, 0x1, -R27 ;  /* 0x000000010404e824 */ /* 0x000fca00078e0a1b */
[C---:B------:R-:W-:Y:S02]  /*12050*/  ISETP.GT.U32.AND P1, PT, R27.reuse, R4, PT ;  /* 0x000000041b00720c */ /* 0x040fe40003f24070 */
[----:B------:R-:W-:Y:S02]  /*12060*/  IABS R5, R5 ;  /* 0x0000000500057213 */ /* 0x000fe40000000000 */
        /* <DEDUP_REMOVED lines=9> */
[----:B0-----:R-:W4:Y:S01]  /*12100*/  LDL.LU R2, [R1+0x4324] ;  /* 0x0043240001027983 */ /* 0x001f220000300800 */
[----:B--2---:R-:W-:-:S03]  /*12110*/  ISETP.GE.AND P5, PT, R13, RZ, PT ;  /* 0x000000ff0d00720c */ /* 0x004fc60003fa6270 */
[----:B------:R-:W2:Y:S01]  /*12120*/  LDL.LU R13, [R1+0x4320] ;  /* 0x00432000010d7983 */ /* 0x000ea20000300800 */
[----:B-----5:R-:W-:Y:S02]  /*12130*/  IABS R4, R9 ;  /* 0x0000000900047213 */ /* 0x020fe40000000000 */
[----:B---3--:R-:W-:Y:S02]  /*12140*/  IABS R9, R10 ;  /* 0x0000000a00097213 */ /* 0x008fe40000000000 */
[----:B----4-:R-:W-:Y:S01]  /*12150*/  IABS R10, R14 ;  /* 0x0000000e000a7213 */ /* 0x010fe20000000000 */
[----:B------:R-:W-:-:S04]  /*12160*/  IMAD.MOV.U32 R14, RZ, RZ, R7 ;  /* 0x000000ffff0e7224 */ /* 0x000fc800078e0007 */
[----:B------:R-:W-:-:S05]  /*12170*/  @!P0 IMAD.MOV R14, RZ, RZ, -R14 ;  /* 0x000000ffff0e8224 */ /* 0x000fca00078e0a0e */
[----:B------:R0:W-:Y:S04]  /*12180*/  STL [R1+0x4f8], R14 ;  /* 0x0004f80e01007387 */ /* 0x0001e80000100800 */
[----:B0-----:R-:W3:Y:S01]  /*12190*/  LDL.LU R14, [R1+0x328] ;  /* 0x00032800010e7983 */ /* 0x001ee20000300800 */
[----:B------:R-:W-:-:S13]  /*121a0*/  ISETP.GT.U32.AND P6, PT, R27, R12, PT ;  /* 0x0000000c1b00720c */ /* 0x000fda0003fc4070 */
[----:B------:R-:W-:-:S05]  /*121b0*/  @!P6 IMAD.IADD R12, R12, 0x1, -R27 ;  /* 0x000000010c0ce824 */ /* 0x000fca00078e0a1b */
[----:B------:R-:W-:-:S13]  /*121c0*/  ISETP.GT.U32.AND P6, PT, R27, R12, PT ;  /* 0x0000000c1b00720c */ /* 0x000fda0003fc4070 */
[----:B------:R-:W-:Y:S01]  /*121d0*/  @!P6 IMAD.IADD R12, R12, 0x1, -R27 ;  /* 0x000000010c0ce824 */ /* 0x000fe200078e0a1b */
[----:B---3--:R0:W-:Y:S03]  /*121e0*/  STL [R1+0x431c], R14 ;  /* 0x00431c0e01007387 */ /* 0x0081e60000100800 */
[----:B0-----:R-:W-:Y:S02]  /*121f0*/  IMAD.MOV.U32 R14, RZ, RZ, R12 ;  /* 0x000000ffff0e7224 */ /* 0x001fe400078e000c */
[----:B------:R-:W3:Y:S02]  /*12200*/  LDL.LU R12, [R1+0x310] ;  /* 0x00031000010c7983 */ /* 0x000ee40000300800 */
        /* <DEDUP_REMOVED lines=11> */
[----:B--2---:R-:W-:Y:S01]  /*122c0*/  IABS R11, R13 ;  /* 0x0000000d000b7213 */ /* 0x004fe20000000000 */
[----:B------:R-:W-:-:S03]  /*122d0*/  @!P6 IMAD.IADD R6, R6, 0x1, -R27 ;  /* 0x000000010606e824 */ /* 0x000fc600078e0a1b */
[C---:B------:R-:W-:Y:S01]  /*122e0*/  ISETP.GT.U32.AND P6, PT, R27.reuse, R2, PT ;  /* 0x000000021b00720c */ /* 0x040fe20003fc4070 */
[----:B------:R-:W-:Y:S01]  /*122f0*/  IMAD.HI.U32 R7, R0, R11, RZ ;  /* 0x0000000b00077227 */ /* 0x000fe200078e00ff */
[----:B------:R-:W-:-:S03]  /*12300*/  ISETP.GT.U32.AND P2, PT, R27, R8, PT ;  /* 0x000000081b00720c */ /* 0x000fc60003f44070 */
[----:B------:R-:W-:Y:S01]  /*12310*/  IMAD.MOV R7, RZ, RZ, -R7 ;  /* 0x000000ffff077224 */ /* 0x000fe200078e0a07 */
[----:B----4-:R-:W-:Y:S02]  /*12320*/  ISETP.GE.AND P4, PT, R14, RZ, PT ;  /* 0x000000ff0e00720c */ /* 0x010fe40003f86270 */
[----:B------:R-:W2:Y:S01]  /*12330*/  LDL.LU R14, [R1+0x431c] ;  /* 0x00431c00010e7983 */ /* 0x000ea20000300800 */
[----:B------:R-:W-:-:S04]  /*12340*/  IMAD R7, R27, R7, R11 ;  /* 0x000000071b077224 */ /* 0x000fc800078e020b */
[--C-:B------:R-:W-:Y:S01]  /*12350*/  @!P6 IMAD.IADD R2, R2, 0x1, -R27.reuse ;  /* 0x000000010202e824 */ /* 0x100fe200078e0a1b */
[C---:B------:R-:W-:Y:S01]  /*12360*/  ISETP.GT.U32.AND P6, PT, R27.reuse, R7, PT ;  /* 0x000000071b00720c */ /* 0x040fe20003fc4070 */
[----:B------:R-:W-:Y:S01]  /*12370*/  @!P2 IMAD.IADD R8, R8, 0x1, -R27 ;  /* 0x000000010808a824 */ /* 0x000fe200078e0a1b */
[----:B---3--:R-:W-:Y:S01]  /*12380*/  ISETP.GE.AND P2, PT, R12, RZ, PT ;  /* 0x000000ff0c00720c */ /* 0x008fe20003f46270 */
[----:B------:R-:W-:Y:S01]  /*12390*/  IMAD.HI.U32 R12, R0, R4, RZ ;  /* 0x00000004000c7227 */ /* 0x000fe200078e00ff */
[----:B------:R-:W-:-:S03]  /*123a0*/  ISETP.GT.U32.AND P0, PT, R27, R6, PT ;  /* 0x000000061b00720c */ /* 0x000fc60003f04070 */
[----:B------:R-:W-:Y:S02]  /*123b0*/  IMAD.MOV R12, RZ, RZ, -R12 ;  /* 0x000000ffff0c7224 */ /* 0x000fe400078e0a0c */
[----:B------:R-:W-:-:S04]  /*123c0*/  IMAD.HI.U32 R11, R0, R9, RZ ;  /* 0x00000009000b7227 */ /* 0x000fc800078e00ff */
[----:B------:R-:W-:Y:S02]  /*123d0*/  IMAD R4, R27, R12, R4 ;  /* 0x0000000c1b047224 */ /* 0x000fe400078e0204 */
[----:B------:R-:W-:Y:S02]  /*123e0*/  IMAD.MOV.U32 R12, RZ, RZ, R2 ;  /* 0x000000ffff0c7224 */ /* 0x000fe400078e0002 */
[----:B------:R-:W-:Y:S01]  /*123f0*/  @!P6 IMAD.IADD R7, R7, 0x1, -R27 ;  /* 0x000000010707e824 */ /* 0x000fe200078e0a1b */
[----:B------:R-:W3:Y:S01]  /*12400*/  LDL R2, [R1+0x32c] ;  /* 0x00032c0001027983 */ /* 0x000ee20000100800 */
[----:B------:R-:W-:Y:S02]  /*12410*/  IMAD.MOV R11, RZ, RZ, -R11 ;  /* 0x000000ffff0b7224 */ /* 0x000fe400078e0a0b */
[----:B------:R-:W-:Y:S01]  /*12420*/  @!P5 IMAD.MOV R12, RZ, RZ, -R12 ;  /* 0x000000ffff0cd224 */ /* 0x000fe200078e0a0c */
[----:B------:R-:W-:Y:S01]  /*12430*/  ISETP.GT.U32.AND P5, PT, R27, R7, PT ;  /* 0x000000071b00720c */ /* 0x000fe20003fa4070 */
[----:B------:R-:W-:-:S02]  /*12440*/  @!P3 IMAD.MOV R8, RZ, RZ, -R8 ;  /* 0x000000ffff08b224 */ /* 0x000fc400078e0a08 */
[----:B------:R-:W-:Y:S02]  /*12450*/  @!P0 IMAD.IADD R6, R6, 0x1, -R27 ;  /* 0x0000000106068824 */ /* 0x000fe400078e0a1b */
[----:B------:R-:W-:Y:S02]  /*12460*/  IMAD R9, R27, R11, R9 ;  /* 0x0000000b1b097224 */ /* 0x000fe400078e0209 */
[----:B------:R-:W4:Y:S01]  /*12470*/  LDL R11, [R1+0x330] ;  /* 0x00033000010b7983 */ /* 0x000f220000100800 */
[----:B------:R-:W-:Y:S01]  /*12480*/  ISETP.GE.AND P0, PT, R13, RZ, PT ;  /* 0x000000ff0d00720c */ /* 0x000fe20003f06270 */
[----:B------:R-:W-:Y:S02]  /*12490*/  IMAD.HI.U32 R13, R0, R10, RZ ;  /* 0x0000000a000d7227 */ /* 0x000fe400078e00ff */
[----:B------:R0:W-:Y:S04]  /*124a0*/  STL [R1+0x4e8], R12 ;  /* 0x0004e80c01007387 */ /* 0x0001e80000100800 */
[----:B------:R1:W-:Y:S01]  /*124b0*/  STL [R1+0x4f0], R8 ;  /* 0x0004f00801007387 */ /* 0x0003e20000100800 */
[----:B------:R-:W-:-:S02]  /*124c0*/  IMAD.MOV R13, RZ, RZ, -R13 ;  /* 0x000000ffff0d7224 */ /* 0x000fc400078e0a0d */
[----:B------:R-:W-:Y:S01]  /*124d0*/  @!P5 IMAD.IADD R7, R7, 0x1, -R27 ;  /* 0x000000010707d824 */ /* 0x000fe200078e0a1b */
[----:B0-----:R-:W5:Y:S01]  /*124e0*/  LDL.LU R12, [R1+0x320] ;  /* 0x00032000010c7983 */ /* 0x001f620000300800 */
[----:B-1----:R-:W-:-:S04]  /*124f0*/  IMAD.MOV.U32 R8, RZ, RZ, R6 ;  /* 0x000000ffff087224 */ /* 0x002fc800078e0006 */
[----:B------:R-:W-:Y:S02]  /*12500*/  @!P1 IMAD.MOV R8, RZ, RZ, -R8 ;  /* 0x000000ffff089224 */ /* 0x000fe400078e0a08 */
[C---:B------:R-:W-:Y:S01]  /*12510*/  IMAD R10, R27.reuse, R13, R10 ;  /* 0x0000000d1b0a7224 */ /* 0x040fe200078e020a */
[----:B--2---:R-:W-:Y:S04]  /*12520*/  STL [R1+0x4318], R14 ;  /* 0x0043180e01007387 */ /* 0x004fe80000100800 */
[----:B------:R-:W-:Y:S04]  /*12530*/  STL [R1+0x4e4], R8 ;  /* 0x0004e40801007387 */ /* 0x000fe80000100800 */
[----:B------:R-:W2:Y:S04]  /*12540*/  LDL.LU R13, [R1+0x324] ;  /* 0x00032400010d7983 */ /* 0x000ea80000300800 */
[----:B------:R0:W-:Y:S04]  /*12550*/  STL [R1+0x4314], R7 ;  /* 0x0043140701007387 */ /* 0x0001e80000100800 */
[----:B0-----:R-:W4:Y:S01]  /*12560*/  LDL R7, [R1+0x33c] ;  /* 0x00033c0001077983 */ /* 0x001f220000100800 */
[----:B------:R-:W-:-:S02]  /*12570*/  ISETP.GT.U32.AND P3, PT, R27, R5, PT ;  /* 0x000000051b00720c */ /* 0x000fc40003f64070 */
[----:B------:R-:W-:-:S11]  /*12580*/  IABS R6, R14 ;  /* 0x0000000e00067213 */ /* 0x000fd60000000000 */
[----:B------:R-:W-:-:S04]  /*12590*/  @!P3 IMAD.IADD R5, R5, 0x1, -R27 ;  /* 0x000000010505b824 */ /* 0x000fc800078e0a1b */
[----:B------:R-:W-:Y:S01]  /*125a0*/  IMAD.MOV.U32 R14, RZ, RZ, R5 ;  /* 0x000000ffff0e7224 */ /* 0x000fe200078e0005 */
[----:B------:R-:W-:Y:S01]  /*125b0*/  ISETP.GT.U32.AND P3, PT, R27, R10, PT ;  /* 0x0000000a1b00720c */ /* 0x000fe20003f64070 */
[----:B------:R-:W5:Y:S02]  /*125c0*/  LDL R5, [R1+0x338] ;  /* 0x0003380001057983 */ /* 0x000f640000100800 */
[----:B------:R-:W-:Y:S01]  /*125d0*/  @!P2 IMAD.MOV R14, RZ, RZ, -R14 ;  /* 0x000000ffff0ea224 */ /* 0x000fe200078e0a0e */
[----:B---3--:R-:W-:-:S04]  /*125e0*/  IABS R2, R2 ;  /* 0x0000000200027213 */ /* 0x008fc80000000000 */
[----:B------:R0:W-:Y:S01]  /*125f0*/  STL [R1+0x4e0], R14 ;  /* 0x0004e00e01007387 */ /* 0x0001e20000100800 */
[----:B------:R-:W-:-:S04]  /*12600*/  IMAD.HI.U32 R8, R0, R2, RZ ;  /* 0x0000000200087227 */ /* 0x000fc800078e00ff */
[----:B------:R-:W-:Y:S01]  /*12610*/  IMAD.MOV R8, RZ, RZ, -R8 ;  /* 0x000000ffff087224 */ /* 0x000fe200078e0a08 */
[----:B0-----:R-:W3:Y:S01]  /*12620*/  LDL.LU R14, [R1+0x4318] ;  /* 0x00431800010e7983 */ /* 0x001ee20000300800 */
[----:B------:R-:W-:Y:S02]  /*12630*/  @!P3 IMAD.IADD R10, R10, 0x1, -R27 ;  /* 0x000000010a0ab824 */ /* 0x000fe400078e0a1b */
[----:B------:R-:W-:Y:S01]  /*12640*/  IMAD R2, R27, R8, R2 ;  /* 0x000000081b027224 */ /* 0x000fe200078e0202 */
[----:B--2---:R-:W-:Y:S02]  /*12650*/  ISETP.GE.AND P3, PT, R13, RZ, PT ;  /* 0x000000ff0d00720c */ /* 0x004fe40003f66270 */
[----:B------:R-:W2:Y:S01]  /*12660*/  LDL R13, [R1+0x340] ;  /* 0x00034000010d7983 */ /* 0x000ea20000100800 */
[----:B----4-:R-:W-:-:S03]  /*12670*/  IABS R8, R7 ;  /* 0x0000000700087213 */ /* 0x010fc60000000000 */
[----:B------:R-:W4:Y:S01]  /*12680*/  LDL.LU R7, [R1+0x32c] ;  /* 0x00032c0001077983 */ /* 0x000f220000300800 */
[C---:B------:R-:W-:Y:S02]  /*12690*/  ISETP.GT.U32.AND P1, PT, R27.reuse, R9, PT ;  /* 0x000000091b00720c */ /* 0x040fe40003f24070 */
[----:B------:R-:W-:-:S11]  /*126a0*/  ISETP.GT.U32.AND P2, PT, R27, R10, PT ;  /* 0x0000000a1b00720c */ /* 0x000fd60003f44070 */
[----:B------:R-:W-:-:S05]  /*126b0*/  @!P1 IMAD.IADD R9, R9, 0x1, -R27 ;  /* 0x0000000109099824 */ /* 0x000fca00078e0a1b */
[----:B------:R-:W-:Y:S02]  /*126c0*/  ISETP.GT.U32.AND P1, PT, R27, R9, PT ;  /* 0x000000091b00720c */ /* 0x000fe40003f24070 */
[----:B-----5:R-:W-:Y:S01]  /*126d0*/  ISETP.GE.AND P5, PT, R12, RZ, PT ;  /* 0x000000ff0c00720c */ /* 0x020fe20003fa6270 */
[----:B------:R-:W-:Y:S01]  /*126e0*/  IMAD.HI.U32 R12, R0, R6, RZ ;  /* 0x00000006000c7227 */ /* 0x000fe200078e00ff */
[----:B------:R-:W-:Y:S02]  /*126f0*/  IABS R5, R5 ;  /* 0x0000000500057213 */ /* 0x000fe40000000000 */
[----:B------:R-:W-:Y:S01]  /*12700*/  IABS R11, R11 ;  /* 0x0000000b000b7213 */ /* 0x000fe20000000000 */
[----:B------:R-:W-:Y:S02]  /*12710*/  IMAD.MOV R12, RZ, RZ, -R12 ;  /* 0x000000ffff0c7224 */ /* 0x000fe400078e0a0c */
[----:B------:R-:W-:-:S04]  /*12720*/  @!P2 IMAD.IADD R10, R10, 0x1, -R27 ;  /* 0x000000010a0aa824 */ /* 0x000fc800078e0a1b */
[----:B------:R-:W-:Y:S01]  /*12730*/  @!P1 IMAD.IADD R9, R9, 0x1, -R27 ;  /* 0x0000000109099824 */ /* 0x000fe200078e0a1b */
[----:B------:R-:W-:Y:S02]  /*12740*/  ISETP.GT.U32.AND P1, PT, R27, R2, PT ;  /* 0x000000021b00720c */ /* 0x000fe40003f24070 */
[----:B---3--:R-:W-:Y:S01]  /*12750*/  ISETP.GE.AND P2, PT, R14, RZ, PT ;  /* 0x000000ff0e00720c */ /* 0x008fe20003f46270 */
[----:B------:R-:W-:-:S04]  /*12760*/  IMAD.HI.U32 R14, R0, R5, RZ ;  /* 0x00000005000e7227 */ /* 0x000fc800078e00ff */
[----:B------:R-:W-:Y:S02]  /*12770*/  IMAD R6, R27, R12, R6 ;  /* 0x0000000c1b067224 */ /* 0x000fe400078e0206 */
[----:B------:R-:W-:-:S04]  /*12780*/  IMAD.HI.U32 R12, R0, R11, RZ ;  /* 0x0000000b000c7227 */ /* 0x000fc800078e00ff */
[----:B------:R-:W-:Y:S02]  /*12790*/  IMAD.MOV R14, RZ, RZ, -R14 ;  /* 0x000000ffff0e7224 */ /* 0x000fe400078e0a0e */
[----:B------:R-:W-:Y:S02]  /*127a0*/  IMAD.MOV R12, RZ, RZ, -R12 ;  /* 0x000000ffff0c7224 */ /* 0x000fe400078e0a0c */
[C---:B------:R-:W-:Y:S02]  /*127b0*/  IMAD R5, R27.reuse, R14, R5 ;  /* 0x0000000e1b057224 */ /* 0x040fe400078e0205 */
[----:B------:R-:W-:Y:S02]  /*127c0*/  @!P1 IMAD.IADD R2, R2, 0x1, -R27 ;  /* 0x0000000102029824 */ /* 0x000fe400078e0a1b */
[----:B------:R-:W-:Y:S02]  /*127d0*/  IMAD R11, R27, R12, R11 ;  /* 0x0000000c1b0b7224 */ /* 0x000fe400078e020b */
[----:B------:R-:W-:-:S04]  /*127e0*/  IMAD.HI.U32 R12, R0, R8, RZ ;  /* 0x00000008000c7227 */ /* 0x000fc800078e00ff */
[----:B------:R-:W-:-:S04]  /*127f0*/  IMAD.MOV R12, RZ, RZ, -R12 ;  /* 0x000000ffff0c7224 */ /* 0x000fc800078e0a0c */
[----:B------:R-:W-:Y:S01]  /*12800*/  IMAD R12, R27, R12, R8 ;  /* 0x0000000c1b0c7224 */ /* 0x000fe200078e0208 */
[----:B----4-:R-:W-:Y:S02]  /*12810*/  ISETP.GE.AND P1, PT, R7, RZ, PT ;  /* 0x000000ff0700720c */ /* 0x010fe40003f26270 */
[----:B------:R-:W3:Y:S04]  /*12820*/  LDL.LU R7, [R1+0x4314] ;  /* 0x0043140001077983 */ /* 0x000ee80000300800 */
[----:B------:R-:W4:Y:S04]  /*12830*/  LDL.LU R14, [R1+0x3c8] ;  /* 0x0003c800010e7983 */ /* 0x000f280000300800 */
[----:B------:R0:W-:Y:S04]  /*12840*/  STL [R1+0x4310], R5 ;  /* 0x0043100501007387 */ /* 0x0001e80000100800 */
[----:B0-----:R-:W5:Y:S04]  /*12850*/  LDL R5, [R1+0x344] ;  /* 0x0003440001057983 */ /* 0x001f680000100800 */
[----:B------:R0:W-:Y:S04]  /*12860*/  STL [R1+0x430c], R12 ;  /* 0x00430c0c01007387 */ /* 0x0001e80000100800 */
[----:B0-----:R-:W2:Y:S01]  /*12870*/  LDL.LU R12, [R1+0x348] ;  /* 0x00034800010c7983 */ /* 0x001ea20000300800 */
[----:B------:R-:W-:-:S13]  /*12880*/  ISETP.GT.U32.AND P6, PT, R27, R4, PT ;  /* 0x000000041b00720c */ /* 0x000fda0003fc4070 */
[----:B------:R-:W-:-:S05]  /*12890*/  @!P6 IMAD.IADD R4, R4, 0x1, -R27 ;  /* 0x000000010404e824 */ /* 0x000fca00078e0a1b */
[----:B------:R-:W-:-:S13]  /*128a0*/  ISETP.GT.U32.AND P6, PT, R27, R4, PT ;  /* 0x000000041b00720c */ /* 0x000fda0003fc4070 */
[----:B------:R-:W-:-:S04]  /*128b0*/  @!P6 IMAD.IADD R4, R4, 0x1, -R27 ;  /* 0x000000010404e824 */ /* 0x000fc800078e0a1b */
[----:B------:R-:W-:-:S05]  /*128c0*/  @!P4 IMAD.MOV R4, RZ, RZ, -R4 ;  /* 0x000000ffff04c224 */ /* 0x000fca00078e0a04 */
[----:B------:R0:W-:Y:S01]  /*128d0*/  STL [R1+0x4d0], R4 ;  /* 0x0004d00401007387 */ /* 0x0001e20000100800 */
[----:B-----5:R-:W-:Y:S01]  /*128e0*/  IABS R8, R5 ;  /* 0x0000000500087213 */ /* 0x020fe20000000000 */
[----:B---3--:R-:W-:-:S04]  /*128f0*/  IMAD.MOV.U32 R5, RZ, RZ, R7 ;  /* 0x000000ffff057224 */ /* 0x008fc800078e0007 */
[----:B------:R-:W-:-:S05]  /*12900*/  @!P0 IMAD.MOV R5, RZ, RZ, -R5 ;  /* 0x000000ffff058224 */ /* 0x000fca00078e0a05 */
[----:B------:R1:W-:Y:S04]  /*12910*/  STL [R1+0x4d4], R5 ;  /* 0x0004d40501007387 */ /* 0x0003e80000100800 */
[----:B0-----:R-:W3:Y:S01]  /*12920*/  LDL.LU R4, [R1+0x338] ;  /* 0x0003380001047983 */ /* 0x001ee20000300800 */
[----:B-1----:R-:W-:Y:S02]  /*12930*/  IMAD.MOV.U32 R5, RZ, RZ, R9 ;  /* 0x000000ffff057224 */ /* 0x002fe400078e0009 */
[----:B--2---:R-:W-:Y:S02]  /*12940*/  IMAD.MOV.U32 R9, RZ, RZ, R12 ;  /* 0x000000ffff097224 */ /* 0x004fe400078e000c */
[----:B------:R-:W-:Y:S02]  /*12950*/  IMAD.MOV.U32 R12, RZ, RZ, R10 ;  /* 0x000000ffff0c7224 */ /* 0x000fe400078e000a */
[----:B------:R-:W2:Y:S01]  /*12960*/  LDL.LU R10, [R1+0x330] ;  /* 0x00033000010a7983 */ /* 0x000ea20000300800 */
[----:B------:R-:W-:-:S02]  /*12970*/  @!P5 IMAD.MOV R5, RZ, RZ, -R5 ;  /* 0x000000ffff05d224 */ /* 0x000fc400078e0a05 */
[----:B------:R-:W-:-:S03]  /*12980*/  @!P3 IMAD.MOV R12, RZ, RZ, -R12 ;  /* 0x000000ffff0cb224 */ /* 0x000fc600078e0a0c */
[----:B------:R0:W-:Y:S04]  /*12990*/  STL [R1+0x4cc], R5 ;  /* 0x0004cc0501007387 */ /* 0x0001e80000100800 */
[----:B0-----:R-:W5:Y:S04]  /*129a0*/  LDL.LU R5, [R1+0x4310] ;  /* 0x0043100001057983 */ /* 0x001f680000300800 */
[----:B------:R0:W-:Y:S04]  /*129b0*/  STL [R1+0x4c8], R12 ;  /* 0x0004c80c01007387 */ /* 0x0001e80000100800 */
[----:B0-----:R-:W3:Y:S04]  /*129c0*/  LDL.LU R12, [R1+0x430c] ;  /* 0x00430c00010c7983 */ /* 0x001ee80000300800 */
[----:B----4-:R0:W-:Y:S01]  /*129d0*/  STL [R1+0x4308], R14 ;  /* 0x0043080e01007387 */ /* 0x0101e20000100800 */
[----:B------:R-:W-:-:S02]  /*129e0*/  ISETP.GT.U32.AND P6, PT, R27, R6, PT ;  /* 0x000000061b00720c */ /* 0x000fc40003fc4070 */
[----:B--2---:R-:W-:Y:S02]  /*129f0*/  ISETP.GE.AND P3, PT, R10, RZ, PT ;  /* 0x000000ff0a00720c */ /* 0x004fe40003f66270 */
[----:B------:R-:W2:Y:S09]  /*12a00*/  LDL.LU R10, [R1+0x340] ;  /* 0x00034000010a7983 */ /* 0x000eb20000300800 */
[----:B------:R-:W-:Y:S01]  /*12a10*/  @!P6 IMAD.IADD R6, R6, 0x1, -R27 ;  /* 0x000000010606e824 */ /* 0x000fe200078e0a1b */
[----:B------:R-:W-:-:S04]  /*12a20*/  IABS R13, R13 ;  /* 0x0000000d000d7213 */ /* 0x000fc80000000000 */
[----:B------:R-:W-:Y:S01]  /*12a30*/  ISETP.GT.U32.AND P0, PT, R27, R6, PT ;  /* 0x000000061b00720c */ /* 0x000fe20003f04070 */
[----:B------:R-:W-:-:S04]  /*12a40*/  IMAD.HI.U32 R7, R0, R13, RZ ;  /* 0x0000000d00077227 */ /* 0x000fc800078e00ff */
[----:B------:R-:W-:-:S04]  /*12a50*/  IMAD.MOV R7, RZ, RZ, -R7 ;  /* 0x000000ffff077224 */ /* 0x000fc800078e0a07 */
[----:B------:R-:W-:-:S04]  /*12a60*/  IMAD R7, R27, R7, R13 ;  /* 0x000000071b077224 */ /* 0x000fc800078e020d */
[----:B------:R-:W-:Y:S02]  /*12a70*/  @!P0 IMAD.IADD R6, R6, 0x1, -R27 ;  /* 0x0000000106068824 */ /* 0x000fe400078e0a1b */
[----:B------:R-:W-:Y:S02]  /*12a80*/  IMAD.MOV.U32 R13, RZ, RZ, R9 ;  /* 0x000000ffff0d7224 */ /* 0x000fe400078e0009 */
[----:B------:R-:W4:Y:S01]  /*12a90*/  LDL R9, [R1+0x34c] ;  /* 0x00034c0001097983 */ /* 0x000f220000100800 */
[----:B0-----:R-:W-:-:S03]  /*12aa0*/  IMAD.MOV.U32 R14, RZ, RZ, R6 ;  /* 0x000000ffff0e7224 */ /* 0x001fc600078e0006 */
[----:B------:R-:W4:Y:S01]  /*12ab0*/  LDL.LU R6, [R1+0x33c] ;  /* 0x00033c0001067983 */ /* 0x000f220000300800 */
[----:B---3--:R-:W-:Y:S01]  /*12ac0*/  ISETP.GT.U32.AND P0, PT, R27, R12, PT ;  /* 0x0000000c1b00720c */ /* 0x008fe20003f04070 */
[----:B------:R-:W-:-:S05]  /*12ad0*/  @!P2 IMAD.MOV R14, RZ, RZ, -R14 ;  /* 0x000000ffff0ea224 */ /* 0x000fca00078e0a0e */
[----:B------:R0:W-:Y:S07]  /*12ae0*/  STL [R1+0x4c4], R14 ;  /* 0x0004c40e01007387 */ /* 0x0001ee0000100800 */
[----:B------:R-:W-:Y:S01]  /*12af0*/  @!P0 IMAD.IADD R12, R12, 0x1, -R27 ;  /* 0x000000010c0c8824 */ /* 0x000fe200078e0a1b */
[----:B0-----:R-:W3:Y:S01]  /*12b00*/  LDL.LU R14, [R1+0x4308] ;  /* 0x00430800010e7983 */ /* 0x001ee20000300800 */
[----:B--2---:R-:W-:-:S03]  /*12b10*/  ISETP.GE.AND P0, PT, R10, RZ, PT ;  /* 0x000000ff0a00720c */ /* 0x004fc60003f06270 */
[----:B------:R-:W2:Y:S01]  /*12b20*/  LDL.LU R10, [R1+0x344] ;  /* 0x00034400010a7983 */ /* 0x000ea20000300800 */
[C---:B-----5:R-:W-:Y:S02]  /*12b30*/  ISETP.GT.U32.AND P5, PT, R27.reuse, R5, PT ;  /* 0x000000051b00720c */ /* 0x060fe40003fa4070 */
[C---:B------:R-:W-:Y:S02]  /*12b40*/  ISETP.GT.U32.AND P6, PT, R27.reuse, R11, PT ;  /* 0x0000000b1b00720c */ /* 0x040fe40003fc4070 */
[----:B------:R-:W-:-:S09]  /*12b50*/  ISETP.GT.U32.AND P4, PT, R27, R2, PT ;  /* 0x000000021b00720c */ /* 0x000fd20003f84070 */
[--C-:B------:R-:W-:Y:S02]  /*12b60*/  @!P5 IMAD.IADD R5, R5, 0x1, -R27.reuse ;  /* 0x000000010505d824 */ /* 0x100fe400078e0a1b */
[--C-:B------:R-:W-:Y:S02]  /*12b70*/  @!P6 IMAD.IADD R11, R11, 0x1, -R27.reuse ;  /* 0x000000010b0be824 */ /* 0x100fe400078e0a1b */
[----:B------:R-:W-:Y:S01]  /*12b80*/  @!P4 IMAD.IADD R2, R2, 0x1, -R27 ;  /* 0x000000010202c824 */ /* 0x000fe200078e0a1b */
[C---:B------:R-:W-:Y:S02]  /*12b90*/  ISETP.GT.U32.AND P2, PT, R27.reuse, R5, PT ;  /* 0x000000051b00720c */ /* 0x040fe40003f44070 */
[----:B------:R-:W-:Y:S02]  /*12ba0*/  ISETP.GT.U32.AND P6, PT, R27, R11, PT ;  /* 0x0000000b1b00720c */ /* 0x000fe40003fc4070 */
[----:B------:R-:W-:Y:S01]  /*12bb0*/  ISETP.GE.AND P4, PT, R4, RZ, PT ;  /* 0x000000ff0400720c */ /* 0x000fe20003f86270 */
[----:B------:R-:W-:Y:S01]  /*12bc0*/  IMAD.HI.U32 R4, R0, R8, RZ ;  /* 0x0000000800047227 */ /* 0x000fe200078e00ff */
[----:B----4-:R-:W-:-:S03]  /*12bd0*/  ISETP.GE.AND P5, PT, R6, RZ, PT ;  /* 0x000000ff0600720c */ /* 0x010fc60003fa6270 */
[----:B------:R-:W-:Y:S01]  /*12be0*/  IMAD.MOV R4, RZ, RZ, -R4 ;  /* 0x000000ffff047224 */ /* 0x000fe200078e0a04 */
[----:B------:R-:W-:-:S03]  /*12bf0*/  IABS R6, R13 ;  /* 0x0000000d00067213 */ /* 0x000fc60000000000 */
[----:B------:R-:W-:Y:S02]  /*12c00*/  IMAD R4, R27, R4, R8 ;  /* 0x000000041b047224 */ /* 0x000fe400078e0208 */
[----:B------:R-:W-:Y:S02]  /*12c10*/  IMAD.MOV.U32 R8, RZ, RZ, R2 ;  /* 0x000000ffff087224 */ /* 0x000fe400078e0002 */
[--C-:B------:R-:W-:Y:S01]  /*12c20*/  @!P2 IMAD.IADD R5, R5, 0x1, -R27.reuse ;  /* 0x000000010505a824 */ /* 0x100fe200078e0a1b */
[----:B------:R0:W-:Y:S01]  /*12c30*/  STL [R1+0x4304], R6 ;  /* 0x0043040601007387 */ /* 0x0001e20000100800 */
[----:B------:R-:W-:Y:S02]  /*12c40*/  @!P6 IMAD.IADD R11, R11, 0x1, -R27 ;  /* 0x000000010b0be824 */ /* 0x000fe400078e0a1b */
[----:B------:R-:W-:-:S04]  /*12c50*/  IMAD.HI.U32 R2, R0, R6, RZ ;  /* 0x0000000600027227 */ /* 0x000fc800078e00ff */
[----:B------:R-:W-:Y:S02]  /*12c60*/  @!P1 IMAD.MOV R8, RZ, RZ, -R8 ;  /* 0x000000ffff089224 */ /* 0x000fe400078e0a08 */
[----:B0-----:R-:W-:Y:S02]  /*12c70*/  IMAD.MOV.U32 R6, RZ, RZ, R13 ;  /* 0x000000ffff067224 */ /* 0x001fe400078e000d */
[----:B------:R-:W-:Y:S02]  /*12c80*/  IMAD.MOV.U32 R13, RZ, RZ, R5 ;  /* 0x000000ffff0d7224 */ /* 0x000fe400078e0005 */
[----:B------:R-:W-:Y:S01]  /*12c90*/  @!P3 IMAD.MOV R11, RZ, RZ, -R11 ;  /* 0x000000ffff0bb224 */ /* 0x000fe200078e0a0b */
[----:B------:R0:W-:Y:S01]  /*12ca0*/  STL [R1+0x4c0], R8 ;  /* 0x0004c00801007387 */ /* 0x0001e20000100800 */
[----:B------:R-:W-:Y:S01]  /*12cb0*/  @!P4 IMAD.MOV R13, RZ, RZ, -R13 ;  /* 0x000000ffff0dc224 */ /* 0x000fe200078e0a0d */
[----:B------:R-:W-:Y:S02]  /*12cc0*/  ISETP.GE.AND P4, PT, R6, RZ, PT ;  /* 0x000000ff0600720c */ /* 0x000fe40003f86270 */
[----:B0-----:R-:W4:Y:S01]  /*12cd0*/  LDL.LU R8, [R1+0x34c] ;  /* 0x00034c0001087983 */ /* 0x001f220000300800 */
[----:B--2---:R-:W-:-:S03]  /*12ce0*/  ISETP.GE.AND P3, PT, R10, RZ, PT ;  /* 0x000000ff0a00720c */ /* 0x004fc60003f66270 */
[----:B------:R-:W2:Y:S04]  /*12cf0*/  LDL R10, [R1+0x350] ;  /* 0x00035000010a7983 */ /* 0x000ea80000100800 */
[----:B------:R0:W-:Y:S04]  /*12d00*/  STL [R1+0x4bc], R11 ;  /* 0x0004bc0b01007387 */ /* 0x0001e80000100800 */
[----:B0-----:R-:W5:Y:S04]  /*12d10*/  LDL R11, [R1+0x354] ;  /* 0x00035400010b7983 */ /* 0x001f680000100800 */
[----:B------:R0:W-:Y:S04]  /*12d20*/  STL [R1+0x4b8], R13 ;  /* 0x0004b80d01007387 */ /* 0x0001e80000100800 */
[----:B0-----:R-:W3:Y:S04]  /*12d30*/  LDL R13, [R1+0x358] ;  /* 0x00035800010d7983 */ /* 0x001ee80000100800 */
[----:B------:R-:W4:Y:S01]  /*12d40*/  LDL.LU R6, [R1+0x4304] ;  /* 0x0043040001067983 */ /* 0x000f220000300800 */
[----:B------:R-:W-:Y:S01]  /*12d50*/  IMAD.MOV R2, RZ, RZ, -R2 ;  /* 0x000000ffff027224 */ /* 0x000fe200078e0a02 */
[----:B------:R-:W-:-:S02]  /*12d60*/  ISETP.GT.U32.AND P6, PT, R27, R7, PT ;  /* 0x000000071b00720c */ /* 0x000fc40003fc4070 */
[C---:B------:R-:W-:Y:S02]  /*12d70*/  ISETP.GT.U32.AND P1, PT, R27.reuse, R12, PT ;  /* 0x0000000c1b00720c */ /* 0x040fe40003f24070 */
[----:B------:R-:W-:Y:S01]  /*12d80*/  IABS R9, R9 ;  /* 0x0000000900097213 */ /* 0x000fe20000000000 */
[----:B----4-:R-:W-:Y:S02]  /*12d90*/  IMAD R2, R27, R2, R6 ;  /* 0x000000021b027224 */ /* 0x010fe400078e0206 */
[----:B------:R-:W4:Y:S06]  /*12da0*/  LDL.LU R6, [R1+0x380] ;  /* 0x0003800001067983 */ /* 0x000f2c0000300800 */
[----:B------:R-:W-:-:S02]  /*12db0*/  @!P6 IMAD.IADD R7, R7, 0x1, -R27 ;  /* 0x000000010707e824 */ /* 0x000fc400078e0a1b */
[----:B------:R-:W-:-:S04]  /*12dc0*/  IMAD.HI.U32 R5, R0, R9, RZ ;  /* 0x0000000900057227 */ /* 0x000fc800078e00ff */
[----:B------:R-:W-:Y:S01]  /*12dd0*/  @!P1 IMAD.IADD R12, R12, 0x1, -R27 ;  /* 0x000000010c0c9824 */ /* 0x000fe200078e0a1b */
[----:B------:R-:W-:Y:S01]  /*12de0*/  ISETP.GE.AND P1, PT, R8, RZ, PT ;  /* 0x000000ff0800720c */ /* 0x000fe20003f26270 */
[----:B------:R-:W-:Y:S01]  /*12df0*/  IMAD.MOV R8, RZ, RZ, -R5 ;  /* 0x000000ffff087224 */ /* 0x000fe200078e0a05 */
[----:B------:R-:W-:-:S03]  /*12e00*/  ISETP.GT.U32.AND P6, PT, R27, R7, PT ;  /* 0x000000071b00720c */ /* 0x000fc60003fc4070 */
[----:B------:R-:W-:Y:S01]  /*12e10*/  IMAD R8, R27, R8, R9 ;  /* 0x000000081b087224 */ /* 0x000fe200078e0209 */
[----:B--2---:R-:W-:-:S09]  /*12e20*/  IABS R10, R10 ;  /* 0x0000000a000a7213 */ /* 0x004fd20000000000 */
[----:B------:R-:W-:Y:S01]  /*12e30*/  @!P6 IMAD.IADD R7, R7, 0x1, -R27 ;  /* 0x000000010707e824 */ /* 0x000fe200078e0a1b */
[----:B----4-:R-:W-:-:S05]  /*12e40*/  IABS R5, R6 ;  /* 0x0000000600057213 */ /* 0x010fca0000000000 */
[----:B------:R-:W-:Y:S01]  /*12e50*/  IMAD.MOV.U32 R9, RZ, RZ, R5 ;  /* 0x000000ffff097224 */ /* 0x000fe200078e0005 */
[----:B---3--:R-:W-:Y:S01]  /*12e60*/  IABS R5, R13 ;  /* 0x0000000d00057213 */ /* 0x008fe20000000000 */
[----:B------:R-:W-:-:S04]  /*12e70*/  IMAD.MOV.U32 R13, RZ, RZ, R12 ;  /* 0x000000ffff0d7224 */ /* 0x000fc800078e000c */
[----:B------:R-:W-:Y:S02]  /*12e80*/  @!P5 IMAD.MOV R13, RZ, RZ, -R13 ;  /* 0x000000ffff0dd224 */ /* 0x000fe400078e0a0d */
[----:B------:R-:W-:-:S03]  /*12e90*/  IMAD.HI.U32 R12, R0, R10, RZ ;  /* 0x0000000a000c7227 */ /* 0x000fc600078e00ff */
[----:B------:R0:W-:Y:S02]  /*12ea0*/  STL [R1+0x4b4], R13 ;  /* 0x0004b40d01007387 */ /* 0x0001e40000100800 */
[----:B0-----:R-:W-:Y:S02]  /*12eb0*/  IMAD.MOV.U32 R13, RZ, RZ, R7 ;  /* 0x000000ffff0d7224 */ /* 0x001fe400078e0007 */
[----:B------:R-:W-:Y:S02]  /*12ec0*/  IMAD.MOV R7, RZ, RZ, -R12 ;  /* 0x000000ffff077224 */ /* 0x000fe400078e0a0c */
[----:B------:R-:W2:Y:S01]  /*12ed0*/  LDL R12, [R1+0x35c] ;  /* 0x00035c00010c7983 */ /* 0x000ea20000100800 */
[----:B------:R-:W-:-:S03]  /*12ee0*/  @!P0 IMAD.MOV R13, RZ, RZ, -R13 ;  /* 0x000000ffff0d8224 */ /* 0x000fc600078e0a0d */
[----:B------:R0:W-:Y:S04]  /*12ef0*/  STL [R1+0x4300], R23 ;  /* 0x0043001701007387 */ /* 0x0001e80000100800 */
[----:B0-----:R-:W3:Y:S04]  /*12f00*/  LDL.LU R23, [R1+0x350] ;  /* 0x0003500001177983 */ /* 0x001ee80000300800 */
[----:B------:R0:W-:Y:S04]  /*12f10*/  STL [R1+0x4b0], R13 ;  /* 0x0004b00d01007387 */ /* 0x0001e80000100800 */
[----:B0-----:R-:W4:Y:S01]  /*12f20*/  LDL R13, [R1+0x360] ;  /* 0x00036000010d7983 */ /* 0x001f220000100800 */
[----:B------:R-:W-:-:S02]  /*12f30*/  ISETP.GT.U32.AND P2, PT, R27, R4, PT ;  /* 0x000000041b00720c */ /* 0x000fc40003f44070 */
[----:B------:R-:W-:-:S11]  /*12f40*/  ISETP.GT.U32.AND P6, PT, R27, R2, PT ;  /* 0x000000021b00720c */ /* 0x000fd60003fc4070 */
[--C-:B------:R-:W-:Y:S02]  /*12f50*/  @!P2 IMAD.IADD R4, R4, 0x1, -R27.reuse ;  /* 0x000000010404a824 */ /* 0x100fe400078e0a1b */
[----:B------:R-:W-:-:S03]  /*12f60*/  @!P6 IMAD.IADD R2, R2, 0x1, -R27 ;  /* 0x000000010202e824 */ /* 0x000fc600078e0a1b */
[C---:B------:R-:W-:Y:S02]  /*12f70*/  ISETP.GT.U32.AND P5, PT, R27.reuse, R4, PT ;  /* 0x000000041b00720c */ /* 0x040fe40003fa4070 */
[----:B------:R-:W-:Y:S02]  /*12f80*/  ISETP.GE.AND P2, PT, R6, RZ, PT ;  /* 0x000000ff0600720c */ /* 0x000fe40003f46270 */
[----:B-----5:R-:W-:Y:S01]  /*12f90*/  IABS R6, R11 ;  /* 0x0000000b00067213 */ /* 0x020fe20000000000 */
[----:B------:R-:W-:Y:S01]  /*12fa0*/  IMAD.HI.U32 R11, R0, R9, RZ ;  /* 0x00000009000b7227 */ /* 0x000fe200078e00ff */
[C---:B------:R-:W-:Y:S02]  /*12fb0*/  ISETP.GT.U32.AND P6, PT, R27.reuse, R2, PT ;  /* 0x000000021b00720c */ /* 0x040fe40003fc4070 */
[----:B------:R-:W-:Y:S01]  /*12fc0*/  ISETP.GT.U32.AND P0, PT, R27, R8, PT ;  /* 0x000000081b00720c */ /* 0x000fe20003f04070 */
[----:B------:R-:W-:-:S04]  /*12fd0*/  IMAD.MOV R11, RZ, RZ, -R11 ;  /* 0x000000ffff0b7224 */ /* 0x000fc800078e0a0b */
[----:B------:R-:W-:Y:S02]  /*12fe0*/  @!P5 IMAD.IADD R4, R4, 0x1, -R27 ;  /* 0x000000010404d824 */ /* 0x000fe400078e0a1b */
[----:B------:R-:W-:Y:S02]  /*12ff0*/  IMAD R9, R27, R11, R9 ;  /* 0x0000000b1b097224 */ /* 0x000fe400078e0209 */
[----:B------:R-:W-:-:S04]  /*13000*/  IMAD.HI.U32 R11, R0, R5, RZ ;  /* 0x00000005000b7227 */ /* 0x000fc800078e00ff */
[----:B------:R-:W-:Y:S02]  /*13010*/  @!P3 IMAD.MOV R4, RZ, RZ, -R4 ;  /* 0x000000ffff04b224 */ /* 0x000fe400078e0a04 */
[----:B------:R-:W-:Y:S02]  /*13020*/  @!P6 IMAD.IADD R2, R2, 0x1, -R27 ;  /* 0x000000010202e824 */ /* 0x000fe400078e0a1b */
[----:B------:R-:W-:Y:S02]  /*13030*/  IMAD.MOV R11, RZ, RZ, -R11 ;  /* 0x000000ffff0b7224 */ /* 0x000fe400078e0a0b */
[----:B------:R-:W-:Y:S02]  /*13040*/  @!P0 IMAD.IADD R8, R8, 0x1, -R27 ;  /* 0x0000000108088824 */ /* 0x000fe400078e0a1b */
[----:B------:R-:W-:Y:S01]  /*13050*/  IMAD R5, R27, R11, R5 ;  /* 0x0000000b1b057224 */ /* 0x000fe200078e0205 */
[----:B---3--:R-:W-:Y:S02]  /*13060*/  ISETP.GE.AND P0, PT, R23, RZ, PT ;  /* 0x000000ff1700720c */ /* 0x008fe40003f06270 */
[----:B------:R-:W3:Y:S04]  /*13070*/  LDL.LU R23, [R1+0x4300] ;  /* 0x0043000001177983 */ /* 0x000ee80000300800 */
[----:B------:R0:W-:Y:S01]  /*13080*/  STL [R1+0x230], R4 ;  /* 0x0002300401007387 */ /* 0x0001e20000100800 */
[----:B----4-:R-:W-:Y:S01]  /*13090*/  IABS R11, R13 ;  /* 0x0000000d000b7213 */ /* 0x010fe20000000000 */
[----:B0-----:R-:W-:-:S04]  /*130a0*/  IMAD.MOV.U32 R4, RZ, RZ, R2 ;  /* 0x000000ffff047224 */ /* 0x001fc800078e0002 */
[----:B------:R-:W-:Y:S02]  /*130b0*/  @!P4 IMAD.MOV R4, RZ, RZ, -R4 ;  /* 0x000000ffff04c224 */ /* 0x000fe400078e0a04 */
[----:B------:R-:W-:Y:S02]  /*130c0*/  IMAD.MOV.U32 R2, RZ, RZ, R11 ;  /* 0x000000ffff027224 */ /* 0x000fe400078e000b */
[----:B------:R-:W4:Y:S04]  /*130d0*/  LDL R11, [R1+0x364] ;  /* 0x00036400010b7983 */ /* 0x000f280000100800 */
[----:B------:R0:W-:Y:S04]  /*130e0*/  STL [R1+0x42fc], R20 ;  /* 0x0042fc1401007387 */ /* 0x0001e80000100800 */
[----:B------:R-:W-:Y:S04]  /*130f0*/  STL [R1+0x204], R4 ;  /* 0x0002040401007387 */ /* 0x000fe80000100800 */
[----:B0-----:R-:W5:Y:S04]  /*13100*/  LDL.LU R20, [R1+0x358] ;  /* 0x0003580001147983 */ /* 0x001f680000300800 */
[----:B------:R-:W3:Y:S01]  /*13110*/  LDL.LU R13, [R1+0x36c] ;  /* 0x00036c00010d7983 */ /* 0x000ee20000300800 */
[C---:B------:R-:W-:Y:S01]  /*13120*/  IMAD R7, R27.reuse, R7, R10 ;  /* 0x000000071b077224 */ /* 0x040fe200078e020a */
[----:B------:R-:W-:-:S02]  /*13130*/  ISETP.GT.U32.AND P5, PT, R27, R9, PT ;  /* 0x000000091b00720c */ /* 0x000fc40003fa4070 */
[----:B--2---:R-:W-:Y:S02]  /*13140*/  IABS R10, R12 ;  /* 0x0000000c000a7213 */ /* 0x004fe40000000000 */
[----:B------:R-:W-:Y:S01]  /*13150*/  ISETP.GT.U32.AND P6, PT, R27, R7, PT ;  /* 0x000000071b00720c */ /* 0x000fe20003fc4070 */
[----:B------:R-:W-:-:S04]  /*13160*/  IMAD.HI.U32 R12, R0, R6, RZ ;  /* 0x00000006000c7227 */ /* 0x000fc800078e00ff */
[----:B------:R-:W-:-:S04]  /*13170*/  IMAD.MOV R12, RZ, RZ, -R12 ;  /* 0x000000ffff0c7224 */ /* 0x000fc800078e0a0c */
[----:B------:R-:W-:Y:S02]  /*13180*/  @!P5 IMAD.IADD R9, R9, 0x1, -R27 ;  /* 0x000000010909d824 */ /* 0x000fe400078e0a1b */
[----:B------:R-:W-:Y:S01]  /*13190*/  IMAD R6, R27, R12, R6 ;  /* 0x0000000c1b067224 */ /* 0x000fe200078e0206 */
[----:B---3--:R0:W-:Y:S04]  /*131a0*/  STL [R1+0x42f8], R13 ;  /* 0x0042f80d01007387 */ /* 0x0081e80000100800 */
[----:B0-----:R-:W2:Y:S01]  /*131b0*/  LDL R13, [R1+0x368] ;  /* 0x00036800010d7983 */ /* 0x001ea20000100800 */
[----:B------:R-:W-:-:S04]  /*131c0*/  IMAD.HI.U32 R12, R0, R10, RZ ;  /* 0x0000000a000c7227 */ /* 0x000fc800078e00ff */
[----:B------:R-:W-:Y:S01]  /*131d0*/  @!P6 IMAD.IADD R7, R7, 0x1, -R27 ;  /* 0x000000010707e824 */ /* 0x000fe200078e0a1b */
[C---:B------:R-:W-:Y:S01]  /*131e0*/  ISETP.GT.U32.AND P6, PT, R27.reuse, R9, PT ;  /* 0x000000091b00720c */ /* 0x040fe20003fc4070 */
[----:B------:R-:W-:Y:S01]  /*131f0*/  IMAD.MOV R12, RZ, RZ, -R12 ;  /* 0x000000ffff0c7224 */ /* 0x000fe200078e0a0c */
[----:B------:R-:W-:-:S03]  /*13200*/  ISETP.GT.U32.AND P4, PT, R27, R6, PT ;  /* 0x000000061b00720c */ /* 0x000fc60003f84070 */
[----:B------:R-:W-:Y:S01]  /*13210*/  IMAD R4, R27, R12, R10 ;  /* 0x0000000c1b047224 */ /* 0x000fe200078e020a */
[----:B----4-:R-:W-:Y:S01]  /*13220*/  IABS R10, R11 ;  /* 0x0000000b000a7213 */ /* 0x010fe20000000000 */
[----:B------:R-:W-:Y:S01]  /*13230*/  IMAD.HI.U32 R11, R0, R2, RZ ;  /* 0x00000002000b7227 */ /* 0x000fe200078e00ff */
[----:B------:R-:W3:Y:S03]  /*13240*/  LDL.LU R12, [R1+0x354] ;  /* 0x00035400010c7983 */ /* 0x000ee60000300800 */
[----:B------:R-:W-:Y:S02]  /*13250*/  IMAD.MOV R11, RZ, RZ, -R11 ;  /* 0x000000ffff0b7224 */ /* 0x000fe400078e0a0b */
[--C-:B------:R-:W-:Y:S02]  /*13260*/  @!P6 IMAD.IADD R9, R9, 0x1, -R27.reuse ;  /* 0x000000010909e824 */ /* 0x100fe400078e0a1b */
[----:B------:R-:W-:Y:S01]  /*13270*/  @!P4 IMAD.IADD R6, R6, 0x1, -R27 ;  /* 0x000000010606c824 */ /* 0x000fe200078e0a1b */
[----:B-----5:R-:W-:Y:S01]  /*13280*/  ISETP.GE.AND P4, PT, R20, RZ, PT ;  /* 0x000000ff1400720c */ /* 0x020fe20003f86270 */
[C---:B------:R-:W-:Y:S01]  /*13290*/  IMAD R2, R27.reuse, R11, R2 ;  /* 0x0000000b1b027224 */ /* 0x040fe200078e0202 */
[----:B------:R-:W4:Y:S01]  /*132a0*/  LDL.LU R20, [R1+0x42fc] ;  /* 0x0042fc0001147983 */ /* 0x000f220000300800 */
[----:B------:R-:W-:-:S02]  /*132b0*/  ISETP.GT.U32.AND P5, PT, R27, R8, PT ;  /* 0x000000081b00720c */ /* 0x000fc40003fa4070 */
[----:B--2---:R-:W-:Y:S01]  /*132c0*/  IABS R11, R13 ;  /* 0x0000000d000b7213 */ /* 0x004fe20000000000 */
[----:B------:R-:W-:Y:S02]  /*132d0*/  IMAD.MOV.U32 R13, RZ, RZ, R9 ;  /* 0x000000ffff0d7224 */ /* 0x000fe400078e0009 */
[----:B------:R-:W2:Y:S01]  /*132e0*/  LDL.LU R9, [R1+0x35c] ;  /* 0x00035c0001097983 */ /* 0x000ea20000300800 */
[----:B------:R-:W-:-:S07]  /*132f0*/  ISETP.GT.U32.AND P3, PT, R27, R7, PT ;  /* 0x000000071b00720c */ /* 0x000fce0003f64070 */
[----:B------:R-:W-:-:S04]  /*13300*/  @!P5 IMAD.IADD R8, R8, 0x1, -R27 ;  /* 0x000000010808d824 */ /* 0x000fc800078e0a1b */
[----:B------:R-:W-:Y:S02]  /*13310*/  @!P1 IMAD.MOV R8, RZ, RZ, -R8 ;  /* 0x000000ffff089224 */ /* 0x000fe400078e0a08 */
[----:B------:R-:W-:-:S03]  /*13320*/  @!P2 IMAD.MOV R13, RZ, RZ, -R13 ;  /* 0x000000ffff0da224 */ /* 0x000fc600078e0a0d */
[----:B------:R0:W-:Y:S01]  /*13330*/  STL [R1+0x1c4], R8 ;  /* 0x0001c40801007387 */ /* 0x0001e20000100800 */
[----:B------:R-:W-:Y:S01]  /*13340*/  @!P3 IMAD.IADD R7, R7, 0x1, -R27 ;  /* 0x000000010707b824 */ /* 0x000fe200078e0a1b */
[----:B---3--:R-:W-:Y:S01]  /*13350*/  ISETP.GE.AND P3, PT, R12, RZ, PT ;  /* 0x000000ff0c00720c */ /* 0x008fe20003f66270 */
[----:B------:R-:W-:-:S04]  /*13360*/  IMAD.HI.U32 R12, R0, R10, RZ ;  /* 0x0000000a000c7227 */ /* 0x000fc800078e00ff */
[----:B0-----:R-:W-:Y:S02]  /*13370*/  IMAD.MOV.U32 R8, RZ, RZ, R7 ;  /* 0x000000ffff087224 */ /* 0x001fe400078e0007 */
[----:B------:R-:W3:Y:S01]  /*13380*/  LDL.LU R7, [R1+0x360] ;  /* 0x0003600001077983 */ /* 0x000ee20000300800 */
[----:B------:R-:W-:Y:S02]  /*13390*/  IMAD.MOV R12, RZ, RZ, -R12 ;  /* 0x000000ffff0c7224 */ /* 0x000fe400078e0a0c */
[----:B------:R-:W-:Y:S01]  /*133a0*/  @!P0 IMAD.MOV R8, RZ, RZ, -R8 ;  /* 0x000000ffff088224 */ /* 0x000fe200078e0a08 */
[----:B------:R0:W-:Y:S04]  /*133b0*/  STL [R1+0x1c0], R13 ;  /* 0x0001c00d01007387 */ /* 0x0001e80000100800 */
[----:B0-----:R-:W5:Y:S04]  /*133c0*/  LDL.LU R13, [R1+0x42f8] ;  /* 0x0042f800010d7983 */ /* 0x001f680000300800 */
[----:B------:R0:W-:Y:S04]  /*133d0*/  STL [R1+0x42f4], R17 ;  /* 0x0042f41101007387 */ /* 0x0001e80000100800 */
[----:B0-----:R-:W4:Y:S01]  /*133e0*/  LDL.LU R17, [R1+0x364] ;  /* 0x0003640001117983 */ /* 0x001f220000300800 */
[----:B--2---:R-:W-:-:S03]  /*133f0*/  ISETP.GE.AND P2, PT, R9, RZ, PT ;  /* 0x000000ff0900720c */ /* 0x004fc60003f46270 */
[----:B------:R-:W2:Y:S04]  /*13400*/  LDL R9, [R1+0x370] ;  /* 0x0003700001097983 */ /* 0x000ea80000100800 */
[----:B------:R0:W-:Y:S02]  /*13410*/  STL [R1+0x4ac], R8 ;  /* 0x0004ac0801007387 */ /* 0x0001e40000100800 */
[C---:B0-----:R-:W-:Y:S02]  /*13420*/  IMAD R8, R27.reuse, R12, R10 ;  /* 0x0000000c1b087224 */ /* 0x041fe400078e020a */
[----:B------:R-:W2:Y:S04]  /*13430*/  LDL R12, [R1+0x374] ;  /* 0x00037400010c7983 */ /* 0x000ea80000100800 */
[----:B------:R0:W-:Y:S04]  /*13440*/  STL [R1+0x42f0], R22 ;  /* 0x0042f01601007387 */ /* 0x0001e80000100800 */
[----:B0-----:R-:W2:Y:S01]  /*13450*/  LDL.LU R22, [R1+0x368] ;  /* 0x0003680001167983 */ /* 0x001ea20000300800 */
[----:B------:R-:W-:-:S02]  /*13460*/  ISETP.GT.U32.AND P5, PT, R27, R5, PT ;  /* 0x000000051b00720c */ /* 0x000fc40003fa4070 */
[C---:B------:R-:W-:Y:S02]  /*13470*/  ISETP.GT.U32.AND P6, PT, R27.reuse, R4, PT ;  /* 0x000000041b00720c */ /* 0x040fe40003fc4070 */
[----:B------:R-:W-:-:S09]  /*13480*/  ISETP.GT.U32.AND P0, PT, R27, R2, PT ;  /* 0x000000021b00720c */ /* 0x000fd20003f04070 */
[--C-:B------:R-:W-:Y:S01]  /*13490*/  @!P5 IMAD.IADD R5, R5, 0x1, -R27.reuse ;  /* 0x000000010505d824 */ /* 0x100fe200078e0a1b */
[----:B------:R-:W-:Y:S01]  /*134a0*/  ISETP.GT.U32.AND P5, PT, R27, R6, PT ;  /* 0x000000061b00720c */ /* 0x000fe20003fa4070 */
[----:B------:R-:W-:-:S03]  /*134b0*/  @!P6 IMAD.IADD R4, R4, 0x1, -R27 ;  /* 0x000000010404e824 */ /* 0x000fc600078e0a1b */
[C---:B------:R-:W-:Y:S02]  /*134c0*/  ISETP.GT.U32.AND P6, PT, R27.reuse, R5, PT ;  /* 0x000000051b00720c */ /* 0x040fe40003fc4070 */
[----:B------:R-:W-:Y:S01]  /*134d0*/  ISETP.GT.U32.AND P1, PT, R27, R4, PT ;  /* 0x000000041b00720c */ /* 0x000fe20003f24070 */
[----:B------:R-:W-:-:S06]  /*134e0*/  @!P0 IMAD.IADD R2, R2, 0x1, -R27 ;  /* 0x0000000102028824 */ /* 0x000fcc00078e0a1b */
[----:B------:R-:W-:Y:S01]  /*134f0*/  @!P5 IMAD.IADD R6, R6, 0x1, -R27 ;  /* 0x000000010606d824 */ /* 0x000fe200078e0a1b */
[----:B---3--:R-:W-:Y:S01]  /*13500*/  ISETP.GE.AND P5, PT, R7, RZ, PT ;  /* 0x000000ff0700720c */ /* 0x008fe20003fa6270 */
[----:B------:R-:W-:-:S04]  /*13510*/  IMAD.HI.U32 R7, R0, R11, RZ ;  /* 0x0000000b00077227 */ /* 0x000fc800078e00ff */
[----:B------:R-:W-:Y:S02]  /*13520*/  @!P6 IMAD.IADD R5, R5, 0x1, -R27 ;  /* 0x000000010505e824 */ /* 0x000fe400078e0a1b */
[----:B------:R-:W-:Y:S02]  /*13530*/  IMAD.MOV R7, RZ, RZ, -R7 ;  /* 0x000000ffff077224 */ /* 0x000fe400078e0a07 */
[----:B------:R-:W-:Y:S01]  /*13540*/  @!P1 IMAD.IADD R4, R4, 0x1, -R27 ;  /* 0x0000000104049824 */ /* 0x000fe200078e0a1b */
[----:B----4-:R-:W-:Y:S01]  /*13550*/  ISETP.GE.AND P1, PT, R17, RZ, PT ;  /* 0x000000ff1100720c */ /* 0x010fe20003f26270 */
[----:B------:R-:W-:Y:S01]  /*13560*/  IMAD R7, R27, R7, R11 ;  /* 0x000000071b077224 */ /* 0x000fe200078e020b */
[----:B------:R-:W3:Y:S01]  /*13570*/  LDL.LU R17, [R1+0x42f4] ;  /* 0x0042f40001117983 */ /* 0x000ee20000300800 */
[----:B------:R-:W-:Y:S01]  /*13580*/  @!P4 IMAD.MOV R5, RZ, RZ, -R5 ;  /* 0x000000ffff05c224 */ /* 0x000fe200078e0a05 */
[----:B-----5:R-:W-:Y:S02]  /*13590*/  IABS R10, R13 ;  /* 0x0000000d000a7213 */ /* 0x020fe40000000000 */
[----:B--2---:R-:W-:-:S02]  /*135a0*/  IABS R9, R9 ;  /* 0x0000000900097213 */ /* 0x004fc40000000000 */
[----:B------:R-:W-:Y:S02]  /*135b0*/  IABS R11, R12 ;  /* 0x0000000c000b7213 */ /* 0x000fe40000000000 */
[----:B------:R-:W-:Y:S01]  /*135c0*/  ISETP.GE.AND P0, PT, R22, RZ, PT ;  /* 0x000000ff1600720c */ /* 0x000fe20003f06270 */
[----:B------:R-:W-:-:S04]  /*135d0*/  IMAD.MOV.U32 R22, RZ, RZ, R6 ;  /* 0x000000ffff167224 */ /* 0x000fc800078e0006 */
[----:B------:R-:W-:-:S05]  /*135e0*/  @!P3 IMAD.MOV R22, RZ, RZ, -R22 ;  /* 0x000000ffff16b224 */ /* 0x000fca00078e0a16 */
[----:B------:R0:W-:Y:S01]  /*135f0*/  STL [R1+0x1ac], R22 ;  /* 0x0001ac1601007387 */ /* 0x0001e20000100800 */
[----:B------:R-:W-:-:S03]  /*13600*/  IMAD.HI.U32 R12, R0, R10, RZ ;  /* 0x0000000a000c7227 */ /* 0x000fc600078e00ff */
[----:B0-----:R-:W2:Y:S04]  /*13610*/  LDL.LU R22, [R1+0x42f0] ;  /* 0x0042f00001167983 */ /* 0x001ea80000300800 */
[----:B------:R0:W-:Y:S04]  /*13620*/  STL [R1+0x42ec], R28 ;  /* 0x0042ec1c01007387 */ /* 0x0001e80000100800 */
[----:B------:R1:W-:Y:S01]  /*13630*/  STL [R1+0x1a8], R5 ;  /* 0x0001a80501007387 */ /* 0x0003e20000100800 */
[----:B------:R-:W-:-:S04]  /*13640*/  IMAD.HI.U32 R6, R0, R9, RZ ;  /* 0x0000000900067227 */ /* 0x000fc800078e00ff */
[----:B------:R-:W-:Y:S01]  /*13650*/  IMAD.MOV R12, RZ, RZ, -R12 ;  /* 0x000000ffff0c7224 */ /* 0x000fe200078e0a0c */
[----:B0-----:R-:W4:Y:S01]  /*13660*/  LDL.LU R28, [R1+0x370] ;  /* 0x00037000011c7983 */ /* 0x001f220000300800 */
[----:B-1----:R-:W-:Y:S02]  /*13670*/  IMAD.MOV.U32 R5, RZ, RZ, R11 ;  /* 0x000000ffff057224 */ /* 0x002fe400078e000b */
[----:B------:R-:W-:-:S04]  /*13680*/  IMAD.MOV.U32 R11, RZ, RZ, R4 ;  /* 0x000000ffff0b7224 */ /* 0x000fc800078e0004 */
[----:B------:R-:W-:Y:S02]  /*13690*/  @!P2 IMAD.MOV R11, RZ, RZ, -R11 ;  /* 0x000000ffff0ba224 */ /* 0x000fe400078e0a0b */
[----:B------:R-:W-:Y:S02]  /*136a0*/  IMAD.MOV R4, RZ, RZ, -R6 ;  /* 0x000000ffff047224 */ /* 0x000fe400078e0a06 */
[C---:B------:R-:W-:Y:S01]  /*136b0*/  IMAD R6, R27.reuse, R12, R10 ;  /* 0x0000000c1b067224 */ /* 0x040fe200078e020a */
[----:B------:R0:W-:Y:S04]  /*136c0*/  STL [R1+0x1a4], R11 ;  /* 0x0001a40b01007387 */ /* 0x0001e80000100800 */
[----:B------:R-:W5:Y:S01]  /*136d0*/  LDL R12, [R1+0x384] ;  /* 0x00038400010c7983 */ /* 0x000f620000100800 */
[----:B------:R-:W-:Y:S01]  /*136e0*/  ISETP.GT.U32.AND P6, PT, R27, R8, PT ;  /* 0x000000081b00720c */ /* 0x000fe20003fc4070 */
[----:B------:R-:W-:Y:S01]  /*136f0*/  IMAD.HI.U32 R10, R0, R5, RZ ;  /* 0x00000005000a7227 */ /* 0x000fe200078e00ff */
[----:B------:R-:W-:-:S02]  /*13700*/  ISETP.GE.AND P2, PT, R13, RZ, PT ;  /* 0x000000ff0d00720c */ /* 0x000fc40003f46270 */
[----:B------:R-:W3:Y:S01]  /*13710*/  LDL R13, [R1+0x388] ;  /* 0x00038800010d7983 */ /* 0x000ee20000100800 */
[----:B------:R-:W-:-:S03]  /*13720*/  IMAD R4, R27, R4, R9 ;  /* 0x000000041b047224 */ /* 0x000fc600078e0209 */
[----:B0-----:R-:W3:Y:S05]  /*13730*/  LDL R11, [R1+0x37c] ;  /* 0x00037c00010b7983 */ /* 0x001eea0000100800 */
[----:B------:R-:W-:Y:S01]  /*13740*/  @!P6 IMAD.IADD R8, R8, 0x1, -R27 ;  /* 0x000000010808e824 */ /* 0x000fe200078e0a1b */
[----:B------:R-:W3:Y:S04]  /*13750*/  LDL R9, [R1+0x378] ;  /* 0x0003780001097983 */ /* 0x000ee80000100800 */
[----:B------:R-:W-:Y:S01]  /*13760*/  ISETP.GT.U32.AND P4, PT, R27, R8, PT ;  /* 0x000000081b00720c */ /* 0x000fe20003f84070 */
[----:B------:R-:W-:-:S04]  /*13770*/  IMAD.MOV R10, RZ, RZ, -R10 ;  /* 0x000000ffff0a7224 */ /* 0x000fc800078e0a0a */
[----:B------:R-:W-:-:S08]  /*13780*/  IMAD R5, R27, R10, R5 ;  /* 0x0000000a1b057224 */ /* 0x000fd000078e0205 */
[----:B------:R-:W-:Y:S01]  /*13790*/  @!P4 IMAD.IADD R8, R8, 0x1, -R27 ;  /* 0x000000010808c824 */ /* 0x000fe200078e0a1b */
[----:B----4-:R-:W-:Y:S02]  /*137a0*/  ISETP.GE.AND P4, PT, R28, RZ, PT ;  /* 0x000000ff1c00720c */ /* 0x010fe40003f86270 */
[----:B------:R-:W4:Y:S04]  /*137b0*/  LDL.LU R28, [R1+0x42ec] ;  /* 0x0042ec00011c7983 */ /* 0x000f280000300800 */
[----:B------:R-:W-:Y:S01]  /*137c0*/  STL [R1+0x42e8], R5 ;  /* 0x0042e80501007387 */ /* 0x000fe20000100800 */
[----:B-----5:R-:W-:-:S05]  /*137d0*/  IABS R12, R12 ;  /* 0x0000000c000c7213 */ /* 0x020fca0000000000 */
[----:B------:R0:W-:Y:S04]  /*137e0*/  STL [R1+0x42e4], R12 ;  /* 0x0042e40c01007387 */ /* 0x0001e80000100800 */
[----:B0-----:R-:W5:Y:S01]  /*137f0*/  LDL.LU R12, [R1+0x374] ;  /* 0x00037400010c7983 */ /* 0x001f620000300800 */
[C---:B------:R-:W-:Y:S02]  /*13800*/  ISETP.GT.U32.AND P3, PT, R27.reuse, R2, PT ;  /* 0x000000021b00720c */ /* 0x040fe40003f64070 */
[----:B------:R-:W-:-:S11]  /*13810*/  ISETP.GT.U32.AND P6, PT, R27, R7, PT ;  /* 0x000000071b00720c */ /* 0x000fd60003fc4070 */
[--C-:B------:R-:W-:Y:S01]  /*13820*/  @!P3 IMAD.IADD R2, R2, 0x1, -R27.reuse ;  /* 0x000000010202b824 */ /* 0x100fe200078e0a1b */
[----:B------:R-:W-:Y:S01]  /*13830*/  ISETP.GT.U32.AND P3, PT, R27, R6, PT ;  /* 0x000000061b00720c */ /* 0x000fe20003f64070 */
[----:B------:R-:W-:Y:S02]  /*13840*/  @!P6 IMAD.IADD R7, R7, 0x1, -R27 ;  /* 0x000000010707e824 */ /* 0x000fe400078e0a1b */
[----:B------:R-:W-:-:S04]  /*13850*/  IMAD.MOV.U32 R5, RZ, RZ, R2 ;  /* 0x000000ffff057224 */ /* 0x000fc800078e0002 */
[----:B------:R-:W-:-:S06]  /*13860*/  @!P5 IMAD.MOV R5, RZ, RZ, -R5 ;  /* 0x000000ffff05d224 */ /* 0x000fcc00078e0a05 */
[----:B------:R-:W-:Y:S01]  /*13870*/  @!P3 IMAD.IADD R6, R6, 0x1, -R27 ;  /* 0x000000010606b824 */ /* 0x000fe200078e0a1b */
[----:B------:R-:W-:Y:S01]  /*13880*/  ISETP.GT.U32.AND P3, PT, R27, R7, PT ;  /* 0x000000071b00720c */ /* 0x000fe20003f64070 */
[----:B------:R0:W-:Y:S02]  /*13890*/  STL [R1+0x1a0], R5 ;  /* 0x0001a00501007387 */ /* 0x0001e40000100800 */
[----:B0-----:R-:W-:Y:S02]  /*138a0*/  IMAD.MOV.U32 R5, RZ, RZ, R8 ;  /* 0x000000ffff057224 */ /* 0x001fe400078e0008 */
[----:B------:R-:W4:Y:S02]  /*138b0*/  LDL.LU R8, [R1+0x3a0] ;  /* 0x0003a00001087983 */ /* 0x000f240000300800 */
[----:B------:R-:W-:-:S06]  /*138c0*/  @!P1 IMAD.MOV R5, RZ, RZ, -R5 ;  /* 0x000000ffff059224 */ /* 0x000fcc00078e0a05 */
[----:B------:R-:W-:Y:S01]  /*138d0*/  @!P3 IMAD.IADD R7, R7, 0x1, -R27 ;  /* 0x000000010707b824 */ /* 0x000fe200078e0a1b */
[----:B------:R0:W-:Y:S04]  /*138e0*/  STL [R1+0x17c], R5 ;  /* 0x00017c0501007387 */ /* 0x0001e80000100800 */
[----:B0-----:R-:W4:Y:S01]  /*138f0*/  LDL.LU R5, [R1+0x42e8] ;  /* 0x0042e80001057983 */ /* 0x001f220000300800 */
[----:B-----5:R-:W-:-:S03]  /*13900*/  ISETP.GE.AND P3, PT, R12, RZ, PT ;  /* 0x000000ff0c00720c */ /* 0x020fc60003f66270 */
[----:B------:R-:W5:Y:S04]  /*13910*/  LDL.LU R12, [R1+0x42e4] ;  /* 0x0042e400010c7983 */ /* 0x000f680000300800 */
[----:B------:R-:W-:Y:S04]  /*13920*/  STL [R1+0x42d8], R14 ;  /* 0x0042d80e01007387 */ /* 0x000fe80000100800 */
[----:B--2---:R0:W-:Y:S04]  /*13930*/  STL [R1+0x42dc], R22 ;  /* 0x0042dc1601007387 */ /* 0x0041e80000100800 */
[----:B0-----:R-:W2:Y:S01]  /*13940*/  LDL.LU R22, [R1+0x378] ;  /* 0x0003780001167983 */ /* 0x001ea20000300800 */
[----:B------:R-:W-:-:S02]  /*13950*/  ISETP.GT.U32.AND P6, PT, R27, R4, PT ;  /* 0x000000041b00720c */ /* 0x000fc40003fc4070 */
[----:B---3--:R-:W-:Y:S02]  /*13960*/  IABS R10, R9 ;  /* 0x00000009000a7213 */ /* 0x008fe40000000000 */
[----:B------:R-:W-:-:S03]  /*13970*/  IABS R9, R13 ;  /* 0x0000000d00097213 */ /* 0x000fc60000000000 */
[----:B------:R-:W-:-:S06]  /*13980*/  IMAD.HI.U32 R13, R0, R10, RZ ;  /* 0x0000000a000d7227 */ /* 0x000fcc00078e00ff */
[----:B------:R-:W-:Y:S01]  /*13990*/  @!P6 IMAD.IADD R4, R4, 0x1, -R27 ;  /* 0x000000010404e824 */ /* 0x000fe200078e0a1b */
[----:B------:R-:W-:Y:S01]  /*139a0*/  ISETP.GT.U32.AND P6, PT, R27, R6, PT ;  /* 0x000000061b00720c */ /* 0x000fe20003fc4070 */
[----:B--2---:R0:W-:Y:S04]  /*139b0*/  STL [R1+0x42e0], R22 ;  /* 0x0042e01601007387 */ /* 0x0041e80000100800 */
[----:B------:R-:W2:Y:S01]  /*139c0*/  LDL.LU R14, [R1+0x37c] ;  /* 0x00037c00010e7983 */ /* 0x000ea20000300800 */
[----:B0-----:R-:W-:-:S03]  /*139d0*/  IMAD.MOV.U32 R22, RZ, RZ, R7 ;  /* 0x000000ffff167224 */ /* 0x001fc600078e0007 */
[----:B------:R-:W3:Y:S01]  /*139e0*/  LDL R7, [R1+0x38c] ;  /* 0x00038c0001077983 */ /* 0x000ee20000100800 */
[----:B------:R-:W-:-:S05]  /*139f0*/  @!P0 IMAD.MOV R22, RZ, RZ, -R22 ;  /* 0x000000ffff168224 */ /* 0x000fca00078e0a16 */
[----:B------:R0:W-:Y:S04]  /*13a00*/  STL [R1+0x170], R22 ;  /* 0x0001701601007387 */ /* 0x0001e80000100800 */
[----:B0-----:R-:W3:Y:S01]  /*13a10*/  LDL.LU R22, [R1+0x42e0] ;  /* 0x0042e00001167983 */ /* 0x001ee20000300800 */
[----:B------:R-:W-:Y:S01]  /*13a20*/  IMAD.MOV R13, RZ, RZ, -R13 ;  /* 0x000000ffff0d7224 */ /* 0x000fe200078e0a0d */
[----:B------:R-:W-:-:S03]  /*13a30*/  IABS R11, R11 ;  /* 0x0000000b000b7213 */ /* 0x000fc60000000000 */
[----:B------:R-:W-:Y:S02]  /*13a40*/  IMAD R10, R27, R13, R10 ;  /* 0x0000000d1b0a7224 */ /* 0x000fe400078e020a */
[----:B------:R-:W-:-:S04]  /*13a50*/  IMAD.HI.U32 R2, R0, R11, RZ ;  /* 0x0000000b00027227 */ /* 0x000fc800078e00ff */
[----:B------:R-:W-:Y:S01]  /*13a60*/  @!P6 IMAD.IADD R6, R6, 0x1, -R27 ;  /* 0x000000010606e824 */ /* 0x000fe200078e0a1b */
[C---:B------:R-:W-:Y:S01]  /*13a70*/  ISETP.GT.U32.AND P6, PT, R27.reuse, R10, PT ;  /* 0x0000000a1b00720c */ /* 0x040fe20003fc4070 */
[----:B------:R-:W-:Y:S02]  /*13a80*/  IMAD.MOV R2, RZ, RZ, -R2 ;  /* 0x000000ffff027224 */ /* 0x000fe400078e0a02 */
[----:B----4-:R-:W-:Y:S02]  /*13a90*/  IMAD.MOV.U32 R13, RZ, RZ, R8 ;  /* 0x000000ffff0d7224 */ /* 0x010fe400078e0008 */
[----:B------:R-:W-:Y:S02]  /*13aa0*/  IMAD R2, R27, R2, R11 ;  /* 0x000000021b027224 */ /* 0x000fe400078e020b */
[----:B-----5:R-:W-:-:S04]  /*13ab0*/  IMAD.HI.U32 R8, R0, R12, RZ ;  /* 0x0000000c00087227 */ /* 0x020fc800078e00ff */
[----:B------:R-:W-:-:S04]  /*13ac0*/  IMAD.HI.U32 R11, R0, R9, RZ ;  /* 0x00000009000b7227 */ /* 0x000fc800078e00ff */
[----:B------:R-:W-:Y:S02]  /*13ad0*/  IMAD.MOV R8, RZ, RZ, -R8 ;  /* 0x000000ffff087224 */ /* 0x000fe400078e0a08 */
[----:B------:R-:W-:Y:S02]  /*13ae0*/  IMAD.MOV R11, RZ, RZ, -R11 ;  /* 0x000000ffff0b7224 */ /* 0x000fe400078e0a0b */
[----:B------:R-:W-:Y:S02]  /*13af0*/  @!P6 IMAD.IADD R10, R10, 0x1, -R27 ;  /* 0x000000010a0ae824 */ /* 0x000fe400078e0a1b */
[C---:B------:R-:W-:Y:S02]  /*13b00*/  IMAD R8, R27.reuse, R8, R12 ;  /* 0x000000081b087224 */ /* 0x040fe400078e020c */
[----:B------:R-:W-:Y:S01]  /*13b10*/  IMAD R9, R27, R11, R9 ;  /* 0x0000000b1b097224 */ /* 0x000fe200078e0209 */
[----:B--2---:R-:W-:Y:S02]  /*13b20*/  ISETP.GE.AND P6, PT, R14, RZ, PT ;  /* 0x000000ff0e00720c */ /* 0x004fe40003fc6270 */
[----:B---3--:R-:W-:-:S02]  /*13b30*/  ISETP.GE.AND P0, PT, R22, RZ, PT ;  /* 0x000000ff1600720c */ /* 0x008fc40003f06270 */
[----:B------:R-:W2:Y:S04]  /*13b40*/  LDL.LU R22, [R1+0x42dc] ;  /* 0x0042dc0001167983 */ /* 0x000ea80000300800 */
[----:B------:R-:W3:Y:S04]  /*13b50*/  LDL.LU R14, [R1+0x42d8] ;  /* 0x0042d800010e7983 */ /* 0x000ee80000300800 */
[----:B------:R0:W-:Y:S04]  /*13b60*/  STL [R1+0x42d4], R13 ;  /* 0x0042d40d01007387 */ /* 0x0001e80000100800 */
[----:B------:R-:W4:Y:S04]  /*13b70*/  LDL.LU R12, [R1+0x390] ;  /* 0x00039000010c7983 */ /* 0x000f280000300800 */
[----:B------:R-:W5:Y:S01]  /*13b80*/  LDL.LU R11, [R1+0x384] ;  /* 0x00038400010b7983 */ /* 0x000f620000300800 */
[----:B------:R-:W-:-:S02]  /*13b90*/  ISETP.GT.U32.AND P5, PT, R27, R4, PT ;  /* 0x000000041b00720c */ /* 0x000fc40003fa4070 */
[----:B------:R-:W-:-:S11]  /*13ba0*/  ISETP.GT.U32.AND P1, PT, R27, R5, PT ;  /* 0x000000051b00720c */ /* 0x000fd60003f24070 */
[--C-:B------:R-:W-:Y:S01]  /*13bb0*/  @!P5 IMAD.IADD R4, R4, 0x1, -R27.reuse ;  /* 0x000000010404d824 */ /* 0x100fe200078e0a1b */
[----:B------:R-:W-:Y:S01]  /*13bc0*/  ISETP.GT.U32.AND P5, PT, R27, R2, PT ;  /* 0x000000021b00720c */ /* 0x000fe20003fa4070 */
[----:B------:R-:W-:-:S05]  /*13bd0*/  @!P1 IMAD.IADD R5, R5, 0x1, -R27 ;  /* 0x0000000105059824 */ /* 0x000fca00078e0a1b */
[----:B------:R-:W-:Y:S01]  /*13be0*/  ISETP.GT.U32.AND P1, PT, R27, R5, PT ;  /* 0x000000051b00720c */ /* 0x000fe20003f24070 */
[----:B0-----:R-:W-:Y:S01]  /*13bf0*/  IMAD.MOV.U32 R13, RZ, RZ, R6 ;  /* 0x000000ffff0d7224 */ /* 0x001fe200078e0006 */
[----:B------:R-:W-:-:S05]  /*13c00*/  IABS R7, R7 ;  /* 0x0000000700077213 */ /* 0x000fca0000000000 */
[----:B------:R-:W-:Y:S02]  /*13c10*/  @!P5 IMAD.IADD R2, R2, 0x1, -R27 ;  /* 0x000000010202d824 */ /* 0x000fe400078e0a1b */
[----:B------:R-:W-:-:S03]  /*13c20*/  @!P2 IMAD.MOV R13, RZ, RZ, -R13 ;  /* 0x000000ffff0da224 */ /* 0x000fc600078e0a0d */
[----:B------:R-:W-:Y:S01]  /*13c30*/  ISETP.GT.U32.AND P2, PT, R27, R2, PT ;  /* 0x000000021b00720c */ /* 0x000fe20003f44070 */
[----:B------:R-:W-:Y:S01]  /*13c40*/  @!P1 IMAD.IADD R5, R5, 0x1, -R27 ;  /* 0x0000000105059824 */ /* 0x000fe200078e0a1b */
[----:B------:R0:W-:Y:S01]  /*13c50*/  STL [R1+0x42d0], R0 ;  /* 0x0042d00001007387 */ /* 0x0001e20000100800 */
[----:B------:R-:W-:-:S04]  /*13c60*/  IMAD.HI.U32 R6, R0, R7, RZ ;  /* 0x0000000700067227 */ /* 0x000fc800078e00ff */
[----:B------:R-:W-:Y:S01]  /*13c70*/  @!P4 IMAD.MOV R4, RZ, RZ, -R4 ;  /* 0x000000ffff04c224 */ /* 0x000fe200078e0a04 */
[----:B------:R1:W-:Y:S01]  /*13c80*/  STL [R1+0x16c], R13 ;  /* 0x00016c0d01007387 */ /* 0x0003e20000100800 */
[----:B------:R-:W-:Y:S02]  /*13c90*/  IMAD.MOV R6, RZ, RZ, -R6 ;  /* 0x000000ffff067224 */ /* 0x000fe400078e0a06 */
[----:B0-----:R-:W-:Y:S02]  /*13ca0*/  IMAD.MOV.U32 R0, RZ, RZ, R5 ;  /* 0x000000ffff007224 */ /* 0x001fe400078e0005 */
[----:B------:R-:W-:Y:S02]  /*13cb0*/  @!P2 IMAD.IADD R2, R2, 0x1, -R27 ;  /* 0x000000010202a824 */ /* 0x000fe400078e0a1b */
[----:B------:R-:W-:Y:S01]  /*13cc0*/  @!P3 IMAD.MOV R0, RZ, RZ, -R0 ;  /* 0x000000ffff00b224 */ /* 0x000fe200078e0a00 */
[----:B-1----:R-:W2:Y:S04]  /*13cd0*/  LDL.LU R13, [R1+0x42d4] ;  /* 0x0042d400010d7983 */ /* 0x002ea80000300800 */
[----:B------:R-:W3:Y:S04]  /*13ce0*/  LDL.LU R5, [R1+0x388] ;  /* 0x0003880001057983 */ /* 0x000ee80000300800 */
[----:B------:R0:W-:Y:S02]  /*13cf0*/  STL [R1+0x434], R4 ;  /* 0x0004340401007387 */ /* 0x0001e40000100800 */
[----:B0-----:R-:W-:Y:S01]  /*13d00*/  IMAD R4, R27, R6, R7 ;  /* 0x000000061b047224 */ /* 0x001fe200078e0207 */
[----:B-----5:R-:W-:-:S02]  /*13d10*/  ISETP.GE.AND P4, PT, R11, RZ, PT ;  /* 0x000000ff0b00720c */ /* 0x020fc40003f86270 */
[----:B------:R-:W5:Y:S04]  /*13d20*/  LDL R11, [R1+0x398] ;  /* 0x00039800010b7983 */ /* 0x000f680000100800 */
[----:B------:R-:W5:Y:S04]  /*13d30*/  LDL.LU R7, [R1+0x38c] ;  /* 0x00038c0001077983 */ /* 0x000f680000300800 */
[----:B----4-:R-:W-:Y:S04]  /*13d40*/  STL [R1+0x42c8], R12 ;  /* 0x0042c80c01007387 */ /* 0x010fe80000100800 */
[----:B------:R0:W-:Y:S04]  /*13d50*/  STL [R1+0x46c], R0 ;  /* 0x00046c0001007387 */ /* 0x0001e80000100800 */
[----:B0-----:R-:W4:Y:S04]  /*13d60*/  LDL.LU R0, [R1+0x42d0] ;  /* 0x0042d00001007983 */ /* 0x001f280000300800 */
[----:B------:R0:W-:Y:S04]  /*13d70*/  STL [R1+0x42cc], R2 ;  /* 0x0042cc0201007387 */ /* 0x0001e80000100800 */
[----:B0-----:R-:W2:Y:S01]  /*13d80*/  LDL.LU R2, [R1+0x394] ;  /* 0x0003940001027983 */ /* 0x001ea20000300800 */
[----:B------:R-:W-:-:S02]  /*13d90*/  ISETP.GT.U32.AND P5, PT, R27, R10, PT ;  /* 0x0000000a1b00720c */ /* 0x000fc40003fa4070 */
[----:B------:R-:W-:-:S11]  /*13da0*/  IABS R6, R12 ;  /* 0x0000000c00067213 */ /* 0x000fd60000000000 */
[----:B------:R-:W-:Y:S01]  /*13db0*/  @!P5 IMAD.IADD R10, R10, 0x1, -R27 ;  /* 0x000000010a0ad824 */ /* 0x000fe200078e0a1b */
[----:B---3--:R-:W-:-:S03]  /*13dc0*/  ISETP.GE.AND P2, PT, R5, RZ, PT ;  /* 0x000000ff0500720c */ /* 0x008fc60003f46270 */
[----:B------:R-:W-:Y:S01]  /*13dd0*/  IMAD.MOV.U32 R12, RZ, RZ, R10 ;  /* 0x000000ffff0c7224 */ /* 0x000fe200078e000a */
[----:B--2---:R-:W-:Y:S01]  /*13de0*/  IABS R5, R2 ;  /* 0x0000000200057213 */ /* 0x004fe20000000000 */
[----:B------:R-:W-:Y:S02]  /*13df0*/  IMAD.MOV.U32 R10, RZ, RZ, R2 ;  /* 0x000000ffff0a7224 */ /* 0x000fe400078e0002 */
[----:B------:R-:W2:Y:S01]  /*13e00*/  LDL.LU R2, [R1+0x42cc] ;  /* 0x0042cc0001027983 */ /* 0x000ea20000300800 */
[----:B------:R-:W-:-:S05]  /*13e10*/  @!P0 IMAD.MOV R12, RZ, RZ, -R12 ;  /* 0x000000ffff0c8224 */ /* 0x000fca00078e0a0c */
[----:B------:R0:W-:Y:S04]  /*13e20*/  STL [R1+0x498], R12 ;  /* 0x0004980c01007387 */ /* 0x0001e80000100800 */
[----:B0-----:R-:W3:Y:S04]  /*13e30*/  LDL.LU R12, [R1+0x42c8] ;  /* 0x0042c800010c7983 */ /* 0x001ee80000300800 */
[----:B------:R-:W-:Y:S04]  /*13e40*/  STL [R1+0x42c4], R29 ;  /* 0x0042c41d01007387 */ /* 0x000fe80000100800 */
[----:B------:R0:W-:Y:S01]  /*13e50*/  STL [R1+0x42c0], R13 ;  /* 0x0042c00d01007387 */ /* 0x0001e20000100800 */
[----:B------:R-:W-:Y:S01]  /*13e60*/  ISETP.GT.U32.AND P1, PT, R27, R8, PT ;  /* 0x000000081b00720c */ /* 0x000fe20003f24070 */
[----:B--2---:R-:W-:-:S05]  /*13e70*/  @!P6 IMAD.MOV R2, RZ, RZ, -R2 ;  /* 0x000000ffff02e224 */ /* 0x004fca00078e0a02 */
[----:B------:R1:W-:Y:S04]  /*13e80*/  STL [R1+0x4a8], R2 ;  /* 0x0004a80201007387 */ /* 0x0003e80000100800 */
[----:B0-----:R-:W2:Y:S01]  /*13e90*/  LDL.LU R13, [R1+0x398] ;  /* 0x00039800010d7983 */ /* 0x001ea20000300800 */
[C---:B------:R-:W-:Y:S02]  /*13ea0*/  ISETP.GT.U32.AND P5, PT, R27.reuse, R4, PT ;  /* 0x000000041b00720c */ /* 0x040fe40003fa4070 */
[----:B------:R-:W-:Y:S01]  /*13eb0*/  ISETP.GT.U32.AND P3, PT, R27, R9, PT ;  /* 0x000000091b00720c */ /* 0x000fe20003f64070 */
[----:B------:R-:W-:Y:S01]  /*13ec0*/  @!P1 IMAD.IADD R8, R8, 0x1, -R27 ;  /* 0x0000000108089824 */ /* 0x000fe200078e0a1b */
[----:B-----5:R-:W-:Y:S01]  /*13ed0*/  ISETP.GE.AND P1, PT, R7, RZ, PT ;  /* 0x000000ff0700720c */ /* 0x020fe20003f26270 */
[----:B----4-:R-:W-:-:S08]  /*13ee0*/  IMAD.HI.U32 R7, R0, R6, RZ ;  /* 0x0000000600077227 */ /* 0x010fd000078e00ff */
[--C-:B------:R-:W-:Y:S02]  /*13ef0*/  @!P5 IMAD.IADD R4, R4, 0x1, -R27.reuse ;  /* 0x000000010404d824 */ /* 0x100fe400078e0a1b */
[----:B------:R-:W-:Y:S01]  /*13f00*/  @!P3 IMAD.IADD R9, R9, 0x1, -R27 ;  /* 0x000000010909b824 */ /* 0x000fe200078e0a1b */
[C---:B------:R-:W-:Y:S02]  /*13f10*/  ISETP.GT.U32.AND P3, PT, R27.reuse, R8, PT ;  /* 0x000000081b00720c */ /* 0x040fe40003f64070 */
[----:B------:R-:W-:Y:S01]  /*13f20*/  ISETP.GT.U32.AND P0, PT, R27, R4, PT ;  /* 0x000000041b00720c */ /* 0x000fe20003f04070 */
[----:B------:R-:W-:Y:S02]  /*13f30*/  IMAD.MOV.U32 R29, RZ, RZ, R10 ;  /* 0x000000ffff1d7224 */ /* 0x000fe400078e000a */
[----:B-1----:R-:W-:-:S04]  /*13f40*/  IMAD.HI.U32 R2, R0, R5, RZ ;  /* 0x0000000500027227 */ /* 0x002fc800078e00ff */
[----:B------:R-:W-:Y:S02]  /*13f50*/  IMAD.MOV R10, RZ, RZ, -R7 ;  /* 0x000000ffff0a7224 */ /* 0x000fe400078e0a07 */
[----:B------:R-:W-:Y:S01]  /*13f60*/  IMAD.MOV R2, RZ, RZ, -R2 ;  /* 0x000000ffff027224 */ /* 0x000fe200078e0a02 */
[----:B---3--:R-:W-:Y:S01]  /*13f70*/  ISETP.GE.AND P6, PT, R12, RZ, PT ;  /* 0x000000ff0c00720c */ /* 0x008fe20003fc6270 */
[----:B------:R-:W-:Y:S01]  /*13f80*/  IMAD R6, R27, R10, R6 ;  /* 0x0000000a1b067224 */ /* 0x000fe200078e0206 */
[----:B------:R-:W3:Y:S01]  /*13f90*/  LDL R12, [R1+0x39c] ;  /* 0x00039c00010c7983 */ /* 0x000ee20000100800 */
[--C-:B------:R-:W-:Y:S01]  /*13fa0*/  @!P3 IMAD.IADD R8, R8, 0x1, -R27.reuse ;  /* 0x000000010808b824 */ /* 0x100fe200078e0a1b */
[----:B------:R-:W-:Y:S01]  /*13fb0*/  ISETP.GE.AND P3, PT, R29, RZ, PT ;  /* 0x000000ff1d00720c */ /* 0x000fe20003f66270 */
[----:B------:R-:W-:Y:S01]  /*13fc0*/  @!P0 IMAD.IADD R4, R4, 0x1, -R27 ;  /* 0x0000000104048824 */ /* 0x000fe200078e0a1b */
[----:B------:R-:W4:Y:S01]  /*13fd0*/  LDL R10, [R1+0x3a4] ;  /* 0x0003a400010a7983 */ /* 0x000f220000100800 */
[----:B------:R-:W-:-:S03]  /*13fe0*/  IMAD R5, R27, R2, R5 ;  /* 0x000000021b057224 */ /* 0x000fc600078e0205 */
[----:B------:R-:W5:Y:S01]  /*13ff0*/  LDL.LU R29, [R1+0x42c4] ;  /* 0x0042c400011d7983 */ /* 0x000f620000300800 */
[----:B--2---:R-:W-:-:S03]  /*14000*/  ISETP.GE.AND P0, PT, R13, RZ, PT ;  /* 0x000000ff0d00720c */ /* 0x004fc60003f06270 */
[----:B------:R-:W2:Y:S04]  /*14010*/  LDL.LU R13, [R1+0x42c0] ;  /* 0x0042c000010d7983 */ /* 0x000ea80000300800 */
[----:B------:R-:W3:Y:S01]  /*14020*/  LDL R2, [R1+0x3a8] ;  /* 0x0003a80001027983 */ /* 0x000ee20000100800 */
[----:B------:R-:W-:-:S05]  /*14030*/  IABS R11, R11 ;  /* 0x0000000b000b7213 */ /* 0x000fca0000000000 */
[----:B------:R-:W-:Y:S01]  /*14040*/  IMAD.HI.U32 R7, R0, R11, RZ ;  /* 0x0000000b00077227 */ /* 0x000fe200078e00ff */
[----:B------:R-:W-:-:S03]  /*14050*/  ISETP.GT.U32.AND P5, PT, R27, R9, PT ;  /* 0x000000091b00720c */ /* 0x000fc60003fa4070 */
[----:B------:R-:W-:-:S04]  /*14060*/  IMAD.MOV R7, RZ, RZ, -R7 ;  /* 0x000000ffff077224 */ /* 0x000fc800078e0a07 */
[----:B------:R-:W-:-:S05]  /*14070*/  IMAD R11, R27, R7, R11 ;  /* 0x000000071b0b7224 */ /* 0x000fca00078e020b */
[----:B------:R0:W-:Y:S01]  /*14080*/  STL [R1+0x42bc], R11 ;  /* 0x0042bc0b01007387 */ /* 0x0001e20000100800 */
[----:B------:R-:W-:Y:S02]  /*14090*/  @!P5 IMAD.IADD R9, R9, 0x1, -R27 ;  /* 0x000000010909d824 */ /* 0x000fe400078e0a1b */
[----:B0-----:R-:W-:-:S04]  /*140a0*/  IMAD.MOV.U32 R11, RZ, RZ, R8 ;  /* 0x000000ffff0b7224 */ /* 0x001fc800078e0008 */
[----:B------:R-:W-:Y:S01]  /*140b0*/  @!P4 IMAD.MOV R11, RZ, RZ, -R11 ;  /* 0x000000ffff0bc224 */ /* 0x000fe200078e0a0b */
[----:B---3--:R-:W-:-:S05]  /*140c0*/  IABS R2, R2 ;  /* 0x0000000200027213 */ /* 0x008fca0000000000 */
[----:B------:R2:W-:Y:S04]  /*140d0*/  STL [R1+0x42b8], R2 ;  /* 0x0042b80201007387 */ /* 0x0005e80000100800 */
[----:B------:R0:W-:Y:S01]  /*140e0*/  STL [R1+0x4a4], R11 ;  /* 0x0004a40b01007387 */ /* 0x0001e20000100800 */
[----:B--2---:R-:W-:Y:S02]  /*140f0*/  IMAD.MOV.U32 R2, RZ, RZ, R13 ;  /* 0x000000ffff027224 */ /* 0x004fe400078e000d */
[----:B0-----:R-:W-:Y:S02]  /*14100*/  IMAD.MOV.U32 R11, RZ, RZ, R9 ;  /* 0x000000ffff0b7224 */ /* 0x001fe400078e0009 */
[----:B------:R-:W-:Y:S02]  /*14110*/  IMAD.MOV.U32 R9, RZ, RZ, R2 ;  /* 0x000000ffff097224 */ /* 0x000fe400078e0002 */
[----:B------:R-:W-:-:S02]  /*14120*/  IMAD.MOV.U32 R2, RZ, RZ, R4 ;  /* 0x000000ffff027224 */ /* 0x000fc400078e0004 */
[----:B------:R-:W-:Y:S01]  /*14130*/  @!P2 IMAD.MOV R11, RZ, RZ, -R11 ;  /* 0x000000ffff0ba224 */ /* 0x000fe200078e0a0b */
[----:B------:R-:W2:Y:S01]  /*14140*/  LDL.LU R4, [R1+0x39c] ;  /* 0x00039c0001047983 */ /* 0x000ea20000300800 */
[----:B------:R-:W-:-:S03]  /*14150*/  @!P1 IMAD.MOV R2, RZ, RZ, -R2 ;  /* 0x000000ffff029224 */ /* 0x000fc600078e0a02 */
[----:B------:R0:W-:Y:S04]  /*14160*/  STL [R1+0x4a0], R11 ;  /* 0x0004a00b01007387 */ /* 0x0001e80000100800 */
[----:B0-----:R-:W3:Y:S04]  /*14170*/  LDL.LU R11, [R1+0x42bc] ;  /* 0x0042bc00010b7983 */ /* 0x001ee80000300800 */
[----:B------:R0:W-:Y:S04]  /*14180*/  STL [R1+0x49c], R2 ;  /* 0x00049c0201007387 */ /* 0x0001e80000100800 */
[----:B0-----:R-:W5:Y:S01]  /*14190*/  LDL.LU R2, [R1+0x42b8] ;  /* 0x0042b80001027983 */ /* 0x001f620000300800 */
[----:B------:R-:W-:-:S02]  /*141a0*/  ISETP.GT.U32.AND P5, PT, R27, R6, PT ;  /* 0x000000061b00720c */ /* 0x000fc40003fa4070 */
[----:B------:R-:W-:-:S11]  /*141b0*/  IABS R12, R12 ;  /* 0x0000000c000c7213 */ /* 0x000fd60000000000 */
[----:B------:R-:W-:-:S05]  /*141c0*/  @!P5 IMAD.IADD R6, R6, 0x1, -R27 ;  /* 0x000000010606d824 */ /* 0x000fca00078e0a1b */
[----:B------:R-:W-:Y:S02]  /*141d0*/  ISETP.GT.U32.AND P5, PT, R27, R6, PT ;  /* 0x000000061b00720c */ /* 0x000fe40003fa4070 */
[----:B------:R-:W-:Y:S01]  /*141e0*/  IABS R7, R13 ;  /* 0x0000000d00077213 */ /* 0x000fe20000000000 */
[----:B------:R-:W-:Y:S01]  /*141f0*/  IMAD.HI.U32 R13, R0, R12, RZ ;  /* 0x0000000c000d7227 */ /* 0x000fe200078e00ff */
[----:B----4-:R-:W-:-:S03]  /*14200*/  IABS R10, R10 ;  /* 0x0000000a000a7213 */ /* 0x010fc60000000000 */
[----:B------:R-:W-:Y:S02]  /*14210*/  IMAD.MOV R13, RZ, RZ, -R13 ;  /* 0x000000ffff0d7224 */ /* 0x000fe400078e0a0d */
[----:B------:R-:W-:Y:S01]  /*14220*/  IMAD.HI.U32 R8, R0, R7, RZ ;  /* 0x0000000700087227 */ /* 0x000fe200078e00ff */
[----:B------:R0:W-:Y:S03]  /*14230*/  STL [R1+0x42b4], R16 ;  /* 0x0042b41001007387 */ /* 0x0001e60000100800 */
[----:B------:R-:W-:-:S04]  /*14240*/  @!P5 IMAD.IADD R6, R6, 0x1, -R27 ;  /* 0x000000010606d824 */ /* 0x000fc800078e0a1b */
[----:B0-----:R-:W-:Y:S02]  /*14250*/  IMAD.MOV.U32 R16, RZ, RZ, R6 ;  /* 0x000000ffff107224 */ /* 0x001fe400078e0006 */
[----:B------:R-:W4:Y:S02]  /*14260*/  LDL R6, [R1+0x3ac] ;  /* 0x0003ac0001067983 */ /* 0x000f240000100800 */
[----:B------:R-:W-:Y:S01]  /*14270*/  @!P6 IMAD.MOV R16, RZ, RZ, -R16 ;  /* 0x000000ffff10e224 */ /* 0x000fe200078e0a10 */
[----:B--2---:R-:W-:Y:S01]  /*14280*/  ISETP.GE.AND P1, PT, R4, RZ, PT ;  /* 0x000000ff0400720c */ /* 0x004fe20003f26270 */
[----:B------:R-:W-:Y:S02]  /*14290*/  IMAD R4, R27, R13, R12 ;  /* 0x0000000d1b047224 */ /* 0x000fe400078e020c */
[----:B------:R-:W-:Y:S01]  /*142a0*/  IMAD.MOV.U32 R13, RZ, RZ, R9 ;  /* 0x000000ffff0d7224 */ /* 0x000fe200078e0009 */
[----:B------:R-:W2:Y:S04]  /*142b0*/  LDL R12, [R1+0x3b0] ;  /* 0x0003b000010c7983 */ /* 0x000ea80000100800 */
[----:B------:R0:W-:Y:S04]  /*142c0*/  STL [R1+0x474], R16 ;  /* 0x0004741001007387 */ /* 0x0001e80000100800 */
[----:B0-----:R-:W3:Y:S01]  /*142d0*/  LDL.LU R16, [R1+0x42b4] ;  /* 0x0042b40001107983 */ /* 0x001ee20000300800 */
[----:B-----5:R-:W-:-:S02]  /*142e0*/  IMAD.MOV.U32 R9, RZ, RZ, R2 ;  /* 0x000000ffff097224 */ /* 0x020fc400078e0002 */
[----:B------:R-:W-:Y:S02]  /*142f0*/  IMAD.MOV R2, RZ, RZ, -R8 ;  /* 0x000000ffff027224 */ /* 0x000fe400078e0a08 */
[----:B------:R-:W-:-:S04]  /*14300*/  IMAD.HI.U32 R8, R0, R10, RZ ;  /* 0x0000000a00087227 */ /* 0x000fc800078e00ff */
[----:B------:R-:W-:-:S04]  /*14310*/  IMAD.MOV R8, RZ, RZ, -R8 ;  /* 0x000000ffff087224 */ /* 0x000fc800078e0a08 */
[C---:B------:R-:W-:Y:S02]  /*14320*/  IMAD R10, R27.reuse, R8, R10 ;  /* 0x000000081b0a7224 */ /* 0x040fe400078e020a */
[----:B------:R-:W-:Y:S02]  /*14330*/  IMAD.MOV.U32 R8, RZ, RZ, R13 ;  /* 0x000000ffff087224 */ /* 0x000fe400078e000d */
[----:B------:R-:W5:Y:S01]  /*14340*/  LDL.LU R13, [R1+0x3b4] ;  /* 0x0003b400010d7983 */ /* 0x000f620000300800 */
[----:B------:R-:W-:Y:S02]  /*14350*/  IMAD R2, R27, R2, R7 ;  /* 0x000000021b027224 */ /* 0x000fe400078e0207 */
[----:B------:R-:W-:-:S04]  /*14360*/  IMAD.HI.U32 R7, R0, R9, RZ ;  /* 0x0000000900077227 */ /* 0x000fc800078e00ff */
[----:B------:R-:W-:-:S04]  /*14370*/  IMAD.MOV R7, RZ, RZ, -R7 ;  /* 0x000000ffff077224 */ /* 0x000fc800078e0a07 */
[C---:B------:R-:W-:Y:S01]  /*14380*/  IMAD R9, R27.reuse, R7, R9 ;  /* 0x000000071b097224 */ /* 0x040fe200078e0209 */
[----:B----4-:R-:W-:Y:S02]  /*14390*/  IABS R7, R6 ;  /* 0x0000000600077213 */ /* 0x010fe40000000000 */
[----:B--2---:R-:W-:Y:S01]  /*143a0*/  IABS R6, R12 ;  /* 0x0000000c00067213 */ /* 0x004fe20000000000 */
[----:B-----5:R0:W-:Y:S04]  /*143b0*/  STL [R1+0x42b0], R13 ;  /* 0x0042b00d01007387 */ /* 0x0201e80000100800 */
[----:B0-----:R-:W2:Y:S04]  /*143c0*/  LDL.LU R13, [R1+0x3a4] ;  /* 0x0003a400010d7983 */ /* 0x001ea80000300800 */
[----:B------:R-:W4:Y:S01]  /*143d0*/  LDL.LU R12, [R1+0x3a8] ;  /* 0x0003a800010c7983 */ /* 0x000f220000300800 */
[----:B------:R-:W-:-:S02]  /*143e0*/  ISETP.GT.U32.AND P4, PT, R27, R5, PT ;  /* 0x000000051b00720c */ /* 0x000fc40003f84070 */
[C---:B---3--:R-:W-:Y:S02]  /*143f0*/  ISETP.GT.U32.AND P2, PT, R27.reuse, R11, PT ;  /* 0x0000000b1b00720c */ /* 0x048fe40003f44070 */
[----:B------:R-:W-:-:S09]  /*14400*/  ISETP.GT.U32.AND P5, PT, R27, R4, PT ;  /* 0x000000041b00720c */ /* 0x000fd20003fa4070 */
[--C-:B------:R-:W-:Y:S02]  /*14410*/  @!P4 IMAD.IADD R5, R5, 0x1, -R27.reuse ;  /* 0x000000010505c824 */ /* 0x100fe400078e0a1b */
[----:B------:R-:W-:-:S03]  /*14420*/  @!P2 IMAD.IADD R11, R11, 0x1, -R27 ;  /* 0x000000010b0ba824 */ /* 0x000fc600078e0a1b */
[C---:B------:R-:W-:Y:S01]  /*14430*/  ISETP.GT.U32.AND P4, PT, R27.reuse, R5, PT ;  /* 0x000000051b00720c */ /* 0x040fe20003f84070 */
[----:B------:R-:W-:Y:S01]  /*14440*/  @!P5 IMAD.IADD R4, R4, 0x1, -R27 ;  /* 0x000000010404d824 */ /* 0x000fe200078e0a1b */
[----:B------:R-:W-:-:S04]  /*14450*/  ISETP.GT.U32.AND P2, PT, R27, R11, PT ;  /* 0x0000000b1b00720c */ /* 0x000fc80003f44070 */
[----:B------:R-:W-:-:S07]  /*14460*/  ISETP.GT.U32.AND P5, PT, R27, R4, PT ;  /* 0x000000041b00720c */ /* 0x000fce0003fa4070 */
[--C-:B------:R-:W-:Y:S01]  /*14470*/  @!P4 IMAD.IADD R5, R5, 0x1, -R27.reuse ;  /* 0x000000010505c824 */ /* 0x100fe200078e0a1b */
[----:B------:R-:W-:Y:S01]  /*14480*/  ISETP.GT.U32.AND P4, PT, R27, R10, PT ;  /* 0x0000000a1b00720c */ /* 0x000fe20003f84070 */
[----:B------:R-:W-:Y:S02]  /*14490*/  @!P2 IMAD.IADD R11, R11, 0x1, -R27 ;  /* 0x000000010b0ba824 */ /* 0x000fe400078e0a1b */
[----:B------:R-:W-:Y:S02]  /*144a0*/  @!P3 IMAD.MOV R5, RZ, RZ, -R5 ;  /* 0x000000ffff05b224 */ /* 0x000fe400078e0a05 */
[----:B------:R-:W-:Y:S02]  /*144b0*/  @!P0 IMAD.MOV R11, RZ, RZ, -R11 ;  /* 0x000000ffff0b8224 */ /* 0x000fe400078e0a0b */
[--C-:B------:R-:W-:Y:S01]  /*144c0*/  @!P5 IMAD.IADD R4, R4, 0x1, -R27.reuse ;  /* 0x000000010404d824 */ /* 0x100fe200078e0a1b */
[----:B------:R-:W-:Y:S05]  /*144d0*/  STL [R1+0x480], R5 ;  /* 0x0004800501007387 */ /* 0x000fea0000100800 */
[----:B------:R-:W-:Y:S01]  /*144e0*/  @!P4 IMAD.IADD R10, R10, 0x1, -R27 ;  /* 0x000000010a0ac824 */ /* 0x000fe200078e0a1b */
[----:B--2---:R-:W-:-:S02]  /*144f0*/  ISETP.GE.AND P5, PT, R13, RZ, PT ;  /* 0x000000ff0d00720c */ /* 0x004fc40003fa6270 */
[----:B------:R-:W2:Y:S01]  /*14500*/  LDL.LU R13, [R1+0x42b0] ;  /* 0x0042b000010d7983 */ /* 0x000ea20000300800 */
[----:B----4-:R-:W-:-:S03]  /*14510*/  ISETP.GE.AND P4, PT, R12, RZ, PT ;  /* 0x000000ff0c00720c */ /* 0x010fc60003f86270 */
[----:B------:R-:W3:Y:S04]  /*14520*/  LDL.LU R12, [R1+0x3b8] ;  /* 0x0003b800010c7983 */ /* 0x000ee80000300800 */
[----:B------:R0:W-:Y:S04]  /*14530*/  STL [R1+0x484], R11 ;  /* 0x0004840b01007387 */ /* 0x0001e80000100800 */
[----:B0-----:R-:W4:Y:S04]  /*14540*/  LDL.LU R11, [R1+0x3b0] ;  /* 0x0003b000010b7983 */ /* 0x001f280000300800 */
[----:B------:R0:W-:Y:S04]  /*14550*/  STL [R1+0x42ac], R19 ;  /* 0x0042ac1301007387 */ /* 0x0001e80000100800 */
[----:B0-----:R-:W5:Y:S01]  /*14560*/  LDL.LU R19, [R1+0x3ac] ;  /* 0x0003ac0001137983 */ /* 0x001f620000300800 */
[----:B------:R-:W-:-:S02]  /*14570*/  ISETP.GT.U32.AND P6, PT, R27, R2, PT ;  /* 0x000000021b00720c */ /* 0x000fc40003fc4070 */
[C---:B------:R-:W-:Y:S02]  /*14580*/  ISETP.GT.U32.AND P2, PT, R27.reuse, R9, PT ;  /* 0x000000091b00720c */ /* 0x040fe40003f44070 */
[----:B------:R-:W-:-:S09]  /*14590*/  ISETP.GT.U32.AND P0, PT, R27, R10, PT ;  /* 0x0000000a1b00720c */ /* 0x000fd20003f04070 */
[----:B------:R-:W-:Y:S01]  /*145a0*/  @!P6 IMAD.IADD R2, R2, 0x1, -R27 ;  /* 0x000000010202e824 */ /* 0x000fe200078e0a1b */
[----:B------:R-:W-:Y:S01]  /*145b0*/  ISETP.GE.AND P6, PT, R8, RZ, PT ;  /* 0x000000ff0800720c */ /* 0x000fe20003fc6270 */
[----:B------:R-:W-:-:S03]  /*145c0*/  IMAD.HI.U32 R8, R0, R7, RZ ;  /* 0x0000000700087227 */ /* 0x000fc600078e00ff */
[----:B------:R-:W-:Y:S01]  /*145d0*/  ISETP.GT.U32.AND P3, PT, R27, R2, PT ;  /* 0x000000021b00720c */ /* 0x000fe20003f64070 */
[----:B------:R-:W-:Y:S02]  /*145e0*/  IMAD.MOV R8, RZ, RZ, -R8 ;  /* 0x000000ffff087224 */ /* 0x000fe400078e0a08 */
[----:B------:R-:W-:-:S04]  /*145f0*/  IMAD.HI.U32 R5, R0, R6, RZ ;  /* 0x0000000600057227 */ /* 0x000fc800078e00ff */
[----:B------:R-:W-:Y:S02]  /*14600*/  IMAD R7, R27, R8, R7 ;  /* 0x000000081b077224 */ /* 0x000fe400078e0207 */
[----:B------:R-:W-:Y:S02]  /*14610*/  @!P2 IMAD.IADD R9, R9, 0x1, -R27 ;  /* 0x000000010909a824 */ /* 0x000fe400078e0a1b */
[----:B------:R-:W-:Y:S02]  /*14620*/  IMAD.MOV R5, RZ, RZ, -R5 ;  /* 0x000000ffff057224 */ /* 0x000fe400078e0a05 */
[----:B------:R-:W-:Y:S01]  /*14630*/  @!P3 IMAD.IADD R2, R2, 0x1, -R27 ;  /* 0x000000010202b824 */ /* 0x000fe200078e0a1b */
[C---:B------:R-:W-:Y:S02]  /*14640*/  ISETP.GT.U32.AND P2, PT, R27.reuse, R9, PT ;  /* 0x000000091b00720c */ /* 0x040fe40003f44070 */
[C---:B------:R-:W-:Y:S01]  /*14650*/  ISETP.GT.U32.AND P3, PT, R27.reuse, R7, PT ;  /* 0x000000071b00720c */ /* 0x040fe20003f64070 */
[----:B------:R-:W-:-:S02]  /*14660*/  IMAD R6, R27, R5, R6 ;  /* 0x000000051b067224 */ /* 0x000fc400078e0206 */
[----:B------:R-:W-:Y:S02]  /*14670*/  IMAD.MOV.U32 R5, RZ, RZ, R2 ;  /* 0x000000ffff057224 */ /* 0x000fe400078e0002 */
[----:B------:R-:W-:Y:S02]  /*14680*/  @!P0 IMAD.IADD R10, R10, 0x1, -R27 ;  /* 0x000000010a0a8824 */ /* 0x000fe400078e0a1b */
[----:B------:R-:W-:Y:S02]  /*14690*/  @!P1 IMAD.MOV R4, RZ, RZ, -R4 ;  /* 0x000000ffff049224 */ /* 0x000fe400078e0a04 */
[----:B------:R-:W-:-:S03]  /*146a0*/  @!P6 IMAD.MOV R5, RZ, RZ, -R5 ;  /* 0x000000ffff05e224 */ /* 0x000fc600078e0a05 */
[----:B------:R-:W-:Y:S01]  /*146b0*/  STL [R1+0x48c], R4 ;  /* 0x00048c0401007387 */ /* 0x000fe20000100800 */
[--C-:B------:R-:W-:Y:S02]  /*146c0*/  @!P2 IMAD.IADD R9, R9, 0x1, -R27.reuse ;  /* 0x000000010909a824 */ /* 0x100fe400078e0a1b */
[----:B------:R-:W-:Y:S01]  /*146d0*/  @!P3 IMAD.IADD R7, R7, 0x1, -R27 ;  /* 0x000000010707b824 */ /* 0x000fe200078e0a1b */
[----:B------:R-:W-:Y:S04]  /*146e0*/  STL [R1+0x494], R5 ;  /* 0x0004940501007387 */ /* 0x000fe80000100800 */
[----:B------:R0:W-:Y:S02]  /*146f0*/  STL [R1+0x42a8], R26 ;  /* 0x0042a81a01007387 */ /* 0x0001e40000100800 */
[----:B0-----:R-:W-:-:S02]  /*14700*/  IMAD.MOV.U32 R26, RZ, RZ, R14 ;  /* 0x000000ffff1a7224 */ /* 0x001fc400078e000e */
[----:B------:R-:W4:Y:S01]  /*14710*/  LDL R14, [R1+0x3cc] ;  /* 0x0003cc00010e7983 */ /* 0x000f220000100800 */
[----:B--2---:R-:W-:Y:S02]  /*14720*/  IABS R8, R13 ;  /* 0x0000000d00087213 */ /* 0x004fe40000000000 */
[----:B------:R-:W-:Y:S02]  /*14730*/  ISETP.GE.AND P2, PT, R13, RZ, PT ;  /* 0x000000ff0d00720c */ /* 0x000fe40003f46270 */
[----:B---3--:R-:W-:Y:S01]  /*14740*/  IABS R4, R12 ;  /* 0x0000000c00047213 */ /* 0x008fe20000000000 */
[----:B------:R-:W2:Y:S01]  /*14750*/  LDL R13, [R1+0x3bc] ;  /* 0x0003bc00010d7983 */ /* 0x000ea20000100800 */
[----:B------:R-:W-:-:S03]  /*14760*/  ISETP.GE.AND P3, PT, R12, RZ, PT ;  /* 0x000000ff0c00720c */ /* 0x000fc60003f66270 */
[----:B------:R-:W3:Y:S01]  /*14770*/  LDL R12, [R1+0x3c4] ;  /* 0x0003c400010c7983 */ /* 0x000ee20000100800 */
[----:B-----5:R-:W-:Y:S01]  /*14780*/  ISETP.GE.AND P1, PT, R19, RZ, PT ;  /* 0x000000ff1300720c */ /* 0x020fe20003f26270 */
[----:B------:R-:W-:-:S04]  /*14790*/  IMAD.MOV.U32 R19, RZ, RZ, R10 ;  /* 0x000000ffff137224 */ /* 0x000fc800078e000a */
[----:B------:R-:W-:-:S05]  /*147a0*/  @!P5 IMAD.MOV R19, RZ, RZ, -R19 ;  /* 0x000000ffff13d224 */ /* 0x000fca00078e0a13 */
[----:B------:R0:W-:Y:S04]  /*147b0*/  STL [R1+0x490], R19 ;  /* 0x0004901301007387 */ /* 0x0001e80000100800 */
[----:B0-----:R-:W5:Y:S01]  /*147c0*/  LDL.LU R19, [R1+0x42ac] ;  /* 0x0042ac0001137983 */ /* 0x001f620000300800 */
[----:B------:R-:W-:Y:S01]  /*147d0*/  ISETP.GT.U32.AND P6, PT, R27, R6, PT ;  /* 0x000000061b00720c */ /* 0x000fe20003fc4070 */
[----:B------:R-:W-:Y:S01]  /*147e0*/  IMAD.MOV.U32 R10, RZ, RZ, R26 ;  /* 0x000000ffff0a7224 */ /* 0x000fe200078e001a */
[----:B------:R-:W-:Y:S01]  /*147f0*/  IABS R2, R26 ;  /* 0x0000001a00027213 */ /* 0x000fe20000000000 */
[----:B------:R-:W-:Y:S02]  /*14800*/  IMAD.MOV.U32 R26, RZ, RZ, R9 ;  /* 0x000000ffff1a7224 */ /* 0x000fe400078e0009 */
[----:B------:R-:W-:-:S08]  /*14810*/  IMAD.HI.U32 R5, R0, R4, RZ ;  /* 0x0000000400057227 */ /* 0x000fd000078e00ff */
[----:B------:R-:W-:Y:S01]  /*14820*/  @!P6 IMAD.IADD R6, R6, 0x1, -R27 ;  /* 0x000000010606e824 */ /* 0x000fe200078e0a1b */
[----:B------:R-:W-:-:S04]  /*14830*/  ISETP.GT.U32.AND P6, PT, R27, R7, PT ;  /* 0x000000071b00720c */ /* 0x000fc80003fc4070 */
[----:B------:R-:W-:Y:S01]  /*14840*/  ISETP.GT.U32.AND P5, PT, R27, R6, PT ;  /* 0x000000061b00720c */ /* 0x000fe20003fa4070 */
[----:B------:R-:W-:Y:S02]  /*14850*/  @!P4 IMAD.MOV R26, RZ, RZ, -R26 ;  /* 0x000000ffff1ac224 */ /* 0x000fe400078e0a1a */
[----:B------:R-:W-:Y:S01]  /*14860*/  IMAD.MOV R9, RZ, RZ, -R5 ;  /* 0x000000ffff097224 */ /* 0x000fe200078e0a05 */
[----:B----4-:R-:W-:Y:S02]  /*14870*/  ISETP.GE.AND P0, PT, R11, RZ, PT ;  /* 0x000000ff0b00720c */ /* 0x010fe40003f06270 */
[----:B------:R0:W-:Y:S01]  /*14880*/  STL [R1+0x488], R26 ;  /* 0x0004881a01007387 */ /* 0x0001e20000100800 */
[----:B------:R-:W-:Y:S02]  /*14890*/  IMAD R4, R27, R9, R4 ;  /* 0x000000091b047224 */ /* 0x000fe400078e0204 */
[----:B------:R-:W-:-:S04]  /*148a0*/  @!P6 IMAD.IADD R7, R7, 0x1, -R27 ;  /* 0x000000010707e824 */ /* 0x000fc800078e0a1b */
[----:B------:R-:W-:Y:S01]  /*148b0*/  @!P5 IMAD.IADD R6, R6, 0x1, -R27 ;  /* 0x000000010606d824 */ /* 0x000fe200078e0a1b */
[----:B0-----:R-:W4:Y:S01]  /*148c0*/  LDL.LU R26, [R1+0x42a8] ;  /* 0x0042a800011a7983 */ /* 0x001f220000300800 */
[----:B-----5:R-:W-:-:S03]  /*148d0*/  IABS R9, R19 ;  /* 0x0000001300097213 */ /* 0x020fc60000000000 */
[----:B------:R0:W-:Y:S04]  /*148e0*/  STL [R1+0x42a0], R19 ;  /* 0x0042a01301007387 */ /* 0x0001e80000100800 */
[----:B------:R1:W-:Y:S01]  /*148f0*/  STL [R1+0x42a4], R3 ;  /* 0x0042a40301007387 */ /* 0x0003e20000100800 */
[----:B0-----:R-:W-:Y:S02]  /*14900*/  IMAD.MOV.U32 R19, RZ, RZ, R15 ;  /* 0x000000ffff137224 */ /* 0x001fe400078e000f */
[----:B-1----:R-:W-:Y:S02]  /*14910*/  IMAD.MOV.U32 R3, RZ, RZ, R7 ;  /* 0x000000ffff037224 */ /* 0x002fe400078e0007 */
[----:B------:R-:W-:Y:S02]  /*14920*/  IMAD.MOV.U32 R7, RZ, RZ, R19 ;  /* 0x000000ffff077224 */ /* 0x000fe400078e0013 */
[----:B------:R-:W-:-:S02]  /*14930*/  IMAD.MOV.U32 R19, RZ, RZ, R6 ;  /* 0x000000ffff137224 */ /* 0x000fc400078e0006 */
[----:B------:R-:W-:Y:S01]  /*14940*/  @!P1 IMAD.MOV R3, RZ, RZ, -R3 ;  /* 0x000000ffff039224 */ /* 0x000fe200078e0a03 */
[----:B------:R-:W5:Y:S01]  /*14950*/  LDL.LU R6, [R1+0x3bc] ;  /* 0x0003bc0001067983 */ /* 0x000f620000300800 */
[----:B------:R-:W-:-:S03]  /*14960*/  @!P0 IMAD.MOV R19, RZ, RZ, -R19 ;  /* 0x000000ffff138224 */ /* 0x000fc600078e0a13 */
[----:B------:R0:W-:Y:S04]  /*14970*/  STL [R1+0x47c], R3 ;  /* 0x00047c0301007387 */ /* 0x0001e80000100800 */
[----:B0-----:R-:W4:Y:S04]  /*14980*/  LDL.LU R3, [R1+0x42a4] ;  /* 0x0042a40001037983 */ /* 0x001f280000300800 */
[----:B------:R0:W-:Y:S04]  /*14990*/  STL [R1+0x478], R19 ;  /* 0x0004781301007387 */ /* 0x0001e80000100800 */
[----:B0-----:R-:W5:Y:S01]  /*149a0*/  LDL.LU R19, [R1+0x42a0] ;  /* 0x0042a00001137983 */ /* 0x001f620000300800 */
[----:B------:R-:W-:Y:S01]  /*149b0*/  IMAD.HI.U32 R11, R0, R8, RZ ;  /* 0x00000008000b7227 */ /* 0x000fe200078e00ff */
[----:B------:R-:W-:-:S02]  /*149c0*/  ISETP.GE.AND P4, PT, R10, RZ, PT ;  /* 0x000000ff0a00720c */ /* 0x000fc40003f86270 */
[----:B---3--:R-:W-:Y:S01]  /*149d0*/  IABS R10, R12 ;  /* 0x0000000c000a7213 */ /* 0x008fe20000000000 */
[----:B------:R-:W-:Y:S02]  /*149e0*/  IMAD.MOV R11, RZ, RZ, -R11 ;  /* 0x000000ffff0b7224 */ /* 0x000fe400078e0a0b */
[----:B------:R-:W-:-:S04]  /*149f0*/  IMAD.HI.U32 R12, R0, R2, RZ ;  /* 0x00000002000c7227 */ /* 0x000fc800078e00ff */
[----:B------:R-:W-:Y:S01]  /*14a00*/  IMAD R5, R27, R11, R8 ;  /* 0x0000000b1b057224 */ /* 0x000fe200078e0208 */
[----:B--2---:R-:W-:Y:S01]  /*14a10*/  IABS R8, R13 ;  /* 0x0000000d00087213 */ /* 0x004fe20000000000 */
[----:B------:R-:W-:-:S04]  /*14a20*/  IMAD.MOV R12, RZ, RZ, -R12 ;  /* 0x000000ffff0c7224 */ /* 0x000fc800078e0a0c */
[----:B------:R-:W-:Y:S02]  /*14a30*/  IMAD R2, R27, R12, R2 ;  /* 0x0000000c1b027224 */ /* 0x000fe400078e0202 */
[----:B------:R-:W-:Y:S01]  /*14a40*/  IMAD.HI.U32 R12, R0, R8, RZ ;  /* 0x00000008000c7227 */ /* 0x000fe200078e00ff */
[----:B------:R5:W-:Y:S03]  /*14a50*/  STL [R1+0x429c], R16 ;  /* 0x00429c1001007387 */ /* 0x000be60000100800 */
[----:B------:R-:W-:-:S04]  /*14a60*/  IMAD.MOV R12, RZ, RZ, -R12 ;  /* 0x000000ffff0c7224 */ /* 0x000fc800078e0a0c */
[----:B------:R-:W-:Y:S02]  /*14a70*/  IMAD R8, R27, R12, R8 ;  /* 0x0000000c1b087224 */ /* 0x000fe400078e0208 */
[----:B------:R-:W-:Y:S01]  /*14a80*/  IMAD.HI.U32 R13, R0, R9, RZ ;  /* 0x00000009000d7227 */ /* 0x000fe200078e00ff */
[----:B------:R-:W-:-:S03]  /*14a90*/  IABS R11, R14 ;  /* 0x0000000e000b7213 */ /* 0x000fc60000000000 */
[----:B------:R-:W-:Y:S02]  /*14aa0*/  IMAD.MOV R13, RZ, RZ, -R13 ;  /* 0x000000ffff0d7224 */ /* 0x000fe400078e0a0d */
[----:B------:R-:W-:-:S04]  /*14ab0*/  IMAD.HI.U32 R15, R0, R11, RZ ;  /* 0x0000000b000f7227 */ /* 0x000fc800078e00ff */
[----:B------:R-:W-:Y:S02]  /*14ac0*/  IMAD R9, R27, R13, R9 ;  /* 0x0000000d1b097224 */ /* 0x000fe400078e0209 */
[----:B------:R-:W-:-:S04]  /*14ad0*/  IMAD.MOV R15, RZ, RZ, -R15 ;  /* 0x000000ffff0f7224 */ /* 0x000fc800078e0a0f */
[C---:B------:R-:W-:Y:S02]  /*14ae0*/  IMAD R11, R27.reuse, R15, R11 ;  /* 0x0000000f1b0b7224 */ /* 0x040fe400078e020b */
[----:B-----5:R-:W-:Y:S02]  /*14af0*/  IMAD.MOV.U32 R16, RZ, RZ, R19 ;  /* 0x000000ffff107224 */ /* 0x020fe400078e0013 */
[----:B------:R-:W2:Y:S04]  /*14b00*/  LDL.LU R19, [R1+0x3d8] ;  /* 0x0003d80001137983 */ /* 0x000ea80000300800 */
[----:B------:R-:W3:Y:S04]  /*14b10*/  LDL.LU R12, [R1+0x3d0] ;  /* 0x0003d000010c7983 */ /* 0x000ee80000300800 */
[----:B------:R-:W5:Y:S04]  /*14b20*/  LDL R13, [R1+0x3d4] ;  /* 0x0003d400010d7983 */ /* 0x000f680000100800 */
[----:B------:R-:W4:Y:S01]  /*14b30*/  LDL.LU R15, [R1+0x3c4] ;  /* 0x0003c400010f7983 */ /* 0x000f220000300800 */
[----:B------:R-:W-:-:S02]  /*14b40*/  ISETP.GT.U32.AND P6, PT, R27, R5, PT ;  /* 0x000000051b00720c */ /* 0x000fc40003fc4070 */
[----:B------:R-:W-:-:S11]  /*14b50*/  ISETP.GT.U32.AND P5, PT, R27, R4, PT ;  /* 0x000000041b00720c */ /* 0x000fd60003fa4070 */
[--C-:B------:R-:W-:Y:S02]  /*14b60*/  @!P6 IMAD.IADD R5, R5, 0x1, -R27.reuse ;  /* 0x000000010505e824 */ /* 0x100fe400078e0a1b */
[----:B------:R-:W-:Y:S01]  /*14b70*/  @!P5 IMAD.IADD R4, R4, 0x1, -R27 ;  /* 0x000000010404d824 */ /* 0x000fe200078e0a1b */
[C---:B------:R-:W-:Y:S02]  /*14b80*/  ISETP.GT.U32.AND P6, PT, R27.reuse, R2, PT ;  /* 0x000000021b00720c */ /* 0x040fe40003fc4070 */
[C---:B------:R-:W-:Y:S02]  /*14b90*/  ISETP.GT.U32.AND P5, PT, R27.reuse, R5, PT ;  /* 0x000000051b00720c */ /* 0x040fe40003fa4070 */
[----:B------:R-:W-:Y:S01]  /*14ba0*/  ISETP.GT.U32.AND P1, PT, R27, R4, PT ;  /* 0x000000041b00720c */ /* 0x000fe20003f24070 */
[----:B------:R-:W-:-:S04]  /*14bb0*/  IMAD.HI.U32 R14, R0, R10, RZ ;  /* 0x0000000a000e7227 */ /* 0x000fc800078e00ff */
[----:B------:R-:W-:Y:S01]  /*14bc0*/  IMAD.MOV R14, RZ, RZ, -R14 ;  /* 0x000000ffff0e7224 */ /* 0x000fe200078e0a0e */
[----:B------:R-:W-:-:S03]  /*14bd0*/  ISETP.GE.AND P0, PT, R6, RZ, PT ;  /* 0x000000ff0600720c */ /* 0x000fc60003f06270 */
[--C-:B------:R-:W-:Y:S02]  /*14be0*/  @!P6 IMAD.IADD R2, R2, 0x1, -R27.reuse ;  /* 0x000000010202e824 */ /* 0x100fe400078e0a1b */
[--C-:B------:R-:W-:Y:S02]  /*14bf0*/  @!P5 IMAD.IADD R5, R5, 0x1, -R27.reuse ;  /* 0x000000010505d824 */ /* 0x100fe400078e0a1b */
[C---:B------:R-:W-:Y:S02]  /*14c00*/  IMAD R10, R27.reuse, R14, R10 ;  /* 0x0000000e1b0a7224 */ /* 0x040fe400078e020a */
[----:B------:R-:W-:Y:S02]  /*14c10*/  @!P1 IMAD.IADD R4, R4, 0x1, -R27 ;  /* 0x0000000104049824 */ /* 0x000fe400078e0a1b */
[----:B------:R-:W-:Y:S02]  /*14c20*/  IMAD.MOV.U32 R14, RZ, RZ, R5 ;  /* 0x000000ffff0e7224 */ /* 0x000fe400078e0005 */
[----:B------:R-:W-:Y:S01]  /*14c30*/  IMAD.MOV.U32 R5, RZ, RZ, R16 ;  /* 0x000000ffff057224 */ /* 0x000fe200078e0010 */
[----:B------:R-:W-:Y:S01]  /*14c40*/  ISETP.GT.U32.AND P6, PT, R27, R2, PT ;  /* 0x000000021b00720c */ /* 0x000fe20003fc4070 */
[----:B------:R-:W-:-:S02]  /*14c50*/  IMAD.MOV.U32 R16, RZ, RZ, R4 ;  /* 0x000000ffff107224 */ /* 0x000fc400078e0004 */
[----:B------:R-:W-:Y:S02]  /*14c60*/  IMAD.MOV.U32 R4, RZ, RZ, R5 ;  /* 0x000000ffff047224 */ /* 0x000fe400078e0005 */
[----:B------:R-:W-:Y:S01]  /*14c70*/  @!P2 IMAD.MOV R14, RZ, RZ, -R14 ;  /* 0x000000ffff0ea224 */ /* 0x000fe200078e0a0e */
[----:B------:R-:W-:Y:S01]  /*14c80*/  ISETP.GT.U32.AND P5, PT, R27, R8, PT ;  /* 0x000000081b00720c */ /* 0x000fe20003fa4070 */
[----:B------:R0:W-:Y:S06]  /*14c90*/  STL [R1+0x464], R16 ;  /* 0x0004641001007387 */ /* 0x0001ec0000100800 */
[----:B------:R-:W-:-:S06]  /*14ca0*/  @!P6 IMAD.IADD R2, R2, 0x1, -R27 ;  /* 0x000000010202e824 */ /* 0x000fcc00078e0a1b */
[----:B------:R-:W-:Y:S01]  /*14cb0*/  @!P5 IMAD.IADD R8, R8, 0x1, -R27 ;  /* 0x000000010808d824 */ /* 0x000fe200078e0a1b */
[----:B---3--:R-:W-:-:S05]  /*14cc0*/  IABS R6, R12 ;  /* 0x0000000c00067213 */ /* 0x008fca0000000000 */
[----:B------:R-:W-:Y:S02]  /*14cd0*/  IMAD.MOV.U32 R5, RZ, RZ, R6 ;  /* 0x000000ffff057224 */ /* 0x000fe400078e0006 */
[----:B------:R-:W-:Y:S02]  /*14ce0*/  IMAD.MOV.U32 R6, RZ, RZ, R16 ;  /* 0x000000ffff067224 */ /* 0x000fe400078e0010 */
[----:B0-----:R-:W3:Y:S02]  /*14cf0*/  LDL.LU R16, [R1+0x429c] ;  /* 0x00429c0001107983 */ /* 0x001ee40000300800 */
[----:B------:R-:W-:Y:S02]  /*14d00*/  @!P3 IMAD.MOV R6, RZ, RZ, -R6 ;  /* 0x000000ffff06b224 */ /* 0x000fe400078e0a06 */
[----:B------:R0:W-:Y:S04]  /*14d10*/  STL [R1+0x468], R14 ;  /* 0x0004680e01007387 */ /* 0x0001e80000100800 */
[----:B0-----:R-:W3:Y:S04]  /*14d20*/  LDL.LU R14, [R1+0x3e0] ;  /* 0x0003e000010e7983 */ /* 0x001ee80000300800 */
[----:B------:R0:W-:Y:S01]  /*14d30*/  @!P3 STL [R1+0x464], R6 ;  /* 0x000464060100b387 */ /* 0x0001e20000100800 */
[----:B------:R-:W-:-:S02]  /*14d40*/  ISETP.GE.AND P3, PT, R4, RZ, PT ;  /* 0x000000ff0400720c */ /* 0x000fc40003f66270 */
[----:B-----5:R-:W-:Y:S01]  /*14d50*/  IABS R4, R13 ;  /* 0x0000000d00047213 */ /* 0x020fe20000000000 */
[----:B------:R-:W-:Y:S02]  /*14d60*/  IMAD.MOV.U32 R13, RZ, RZ, R7 ;  /* 0x000000ffff0d7224 */ /* 0x000fe400078e0007 */
[----:B------:R-:W-:Y:S02]  /*14d70*/  IMAD.MOV.U32 R7, RZ, RZ, R2 ;  /* 0x000000ffff077224 */ /* 0x000fe400078e0002 */
[----:B0-----:R-:W-:-:S04]  /*14d80*/  IMAD.HI.U32 R6, R0, R5, RZ ;  /* 0x0000000500067227 */ /* 0x001fc800078e00ff */
[----:B------:R-:W-:Y:S02]  /*14d90*/  IMAD.MOV R6, RZ, RZ, -R6 ;  /* 0x000000ffff067224 */ /* 0x000fe400078e0a06 */
[----:B------:R-:W-:Y:S01]  /*14da0*/  @!P4 IMAD.MOV R7, RZ, RZ, -R7 ;  /* 0x000000ffff07c224 */ /* 0x000fe200078e0a07 */
[----:B----4-:R-:W-:Y:S01]  /*14db0*/  ISETP.GE.AND P5, PT, R15, RZ, PT ;  /* 0x000000ff0f00720c */ /* 0x010fe20003fa6270 */
[----:B------:R-:W-:Y:S01]  /*14dc0*/  IMAD R5, R27, R6, R5 ;  /* 0x000000061b057224 */ /* 0x000fe200078e0205 */
[----:B------:R-:W4:Y:S04]  /*14dd0*/  LDL R15, [R1+0x3dc] ;  /* 0x0003dc00010f7983 */ /* 0x000f280000100800 */
[----:B------:R-:W5:Y:S04]  /*14de0*/  LDL.LU R6, [R1+0x3cc] ;  /* 0x0003cc0001067983 */ /* 0x000f680000300800 */
[----:B------:R0:W-:Y:S04]  /*14df0*/  STL [R1+0x460], R7 ;  /* 0x0004600701007387 */ /* 0x0001e80000100800 */
[----:B--2---:R1:W-:Y:S01]  /*14e00*/  STL [R1+0x4298], R19 ;  /* 0x0042981301007387 */ /* 0x0043e20000100800 */
[----:B0-----:R-:W-:-:S03]  /*14e10*/  IABS R7, R19 ;  /* 0x0000001300077213 */ /* 0x001fc60000000000 */
[----:B-1----:R-:W2:Y:S01]  /*14e20*/  LDL.LU R19, [R1+0x3d4] ;  /* 0x0003d40001137983 */ /* 0x002ea20000300800 */
[C---:B------:R-:W-:Y:S02]  /*14e30*/  ISETP.GT.U32.AND P1, PT, R27.reuse, R9, PT ;  /* 0x000000091b00720c */ /* 0x040fe40003f24070 */
[----:B------:R-:W-:-:S11]  /*14e40*/  ISETP.GT.U32.AND P2, PT, R27, R10, PT ;  /* 0x0000000a1b00720c */ /* 0x000fd60003f44070 */
[--C-:B------:R-:W-:Y:S02]  /*14e50*/  @!P1 IMAD.IADD R9, R9, 0x1, -R27.reuse ;  /* 0x0000000109099824 */ /* 0x100fe400078e0a1b */
[----:B------:R-:W-:-:S03]  /*14e60*/  @!P2 IMAD.IADD R10, R10, 0x1, -R27 ;  /* 0x000000010a0aa824 */ /* 0x000fc600078e0a1b */
[----:B------:R-:W-:-:S13]  /*14e70*/  ISETP.GT.U32.AND P2, PT, R27, R9, PT ;  /* 0x000000091b00720c */ /* 0x000fda0003f44070 */
[----:B------:R-:W-:Y:S01]  /*14e80*/  @!P2 IMAD.IADD R9, R9, 0x1, -R27 ;  /* 0x000000010909a824 */ /* 0x000fe200078e0a1b */
[----:B------:R-:W-:-:S13]  /*14e90*/  ISETP.GT.U32.AND P2, PT, R27, R5, PT ;  /* 0x000000051b00720c */ /* 0x000fda0003f44070 */
[----:B------:R-:W-:Y:S01]  /*14ea0*/  @!P2 IMAD.IADD R5, R5, 0x1, -R27 ;  /* 0x000000010505a824 */ /* 0x000fe200078e0a1b */
[----:B--2---:R-:W-:Y:S02]  /*14eb0*/  ISETP.GE.AND P2, PT, R19, RZ, PT ;  /* 0x000000ff1300720c */ /* 0x004fe40003f46270 */
[----:B------:R-:W2:Y:S01]  /*14ec0*/  LDL.LU R19, [R1+0x4298] ;  /* 0x0042980001137983 */ /* 0x000ea20000300800 */
[----:B------:R-:W-:-:S13]  /*14ed0*/  ISETP.GT.U32.AND P1, PT, R27, R8, PT ;  /* 0x000000081b00720c */ /* 0x000fda0003f24070 */
[----:B------:R-:W-:Y:S01]  /*14ee0*/  @!P1 IMAD.IADD R8, R8, 0x1, -R27 ;  /* 0x0000000108089824 */ /* 0x000fe200078e0a1b */
[----:B-----5:R-:W-:Y:S02]  /*14ef0*/  ISETP.GE.AND P1, PT, R6, RZ, PT ;  /* 0x000000ff0600720c */ /* 0x020fe40003f26270 */
[----:B----4-:R-:W-:Y:S01]  /*14f00*/  IABS R6, R15 ;  /* 0x0000000f00067213 */ /* 0x010fe20000000000 */
[----:B------:R-:W-:Y:S02]  /*14f10*/  IMAD.MOV.U32 R15, RZ, RZ, R13 ;  /* 0x000000ffff0f7224 */ /* 0x000fe400078e000d */
[----:B------:R-:W-:-:S04]  /*14f20*/  IMAD.HI.U32 R13, R0, R7, RZ ;  /* 0x00000007000d7227 */ /* 0x000fc800078e00ff */
[----:B------:R-:W-:Y:S01]  /*14f30*/  IMAD.MOV R13, RZ, RZ, -R13 ;  /* 0x000000ffff0d7224 */ /* 0x000fe200078e0a0d */
[----:B------:R-:W-:-:S03]  /*14f40*/  ISETP.GT.U32.AND P4, PT, R27, R10, PT ;  /* 0x0000000a1b00720c */ /* 0x000fc60003f84070 */
[----:B------:R-:W-:Y:S02]  /*14f50*/  IMAD R7, R27, R13, R7 ;  /* 0x0000000d1b077224 */ /* 0x000fe400078e0207 */
[----:B------:R-:W-:-:S04]  /*14f60*/  IMAD.MOV.U32 R13, RZ, RZ, R8 ;  /* 0x000000ffff0d7224 */ /* 0x000fc800078e0008 */
[----:B------:R-:W-:-:S05]  /*14f70*/  @!P0 IMAD.MOV R13, RZ, RZ, -R13 ;  /* 0x000000ffff0d8224 */ /* 0x000fca00078e0a0d */
[----:B------:R0:W-:Y:S01]  /*14f80*/  STL [R1+0x45c], R13 ;  /* 0x00045c0d01007387 */ /* 0x0001e20000100800 */
[----:B------:R-:W-:Y:S02]  /*14f90*/  @!P4 IMAD.IADD R10, R10, 0x1, -R27 ;  /* 0x000000010a0ac824 */ /* 0x000fe400078e0a1b */
[----:B0-----:R-:W-:Y:S02]  /*14fa0*/  IMAD.MOV.U32 R13, RZ, RZ, R9 ;  /* 0x000000ffff0d7224 */ /* 0x001fe400078e0009 */
[----:B------:R-:W4:Y:S02]  /*14fb0*/  LDL.LU R9, [R1+0x3dc] ;  /* 0x0003dc0001097983 */ /* 0x000f240000300800 */
[----:B------:R-:W-:Y:S02]  /*14fc0*/  @!P3 IMAD.MOV R13, RZ, RZ, -R13 ;  /* 0x000000ffff0db224 */ /* 0x000fe400078e0a0d */
[----:B------:R-:W-:-:S03]  /*14fd0*/  @!P5 IMAD.MOV R10, RZ, RZ, -R10 ;  /* 0x000000ffff0ad224 */ /* 0x000fc600078e0a0a */
[----:B------:R0:W-:Y:S04]  /*14fe0*/  STL [R1+0x458], R13 ;  /* 0x0004580d01007387 */ /* 0x0001e80000100800 */
[----:B0-----:R-:W5:Y:S01]  /*14ff0*/  LDL.LU R13, [R1+0x3e8] ;  /* 0x0003e800010d7983 */ /* 0x001f620000300800 */
[----:B--2---:R-:W-:-:S03]  /*15000*/  ISETP.GE.AND P5, PT, R19, RZ, PT ;  /* 0x000000ff1300720c */ /* 0x004fc60003fa6270 */
[----:B------:R-:W2:Y:S01]  /*15010*/  LDL.LU R19, [R1+0x3ec] ;  /* 0x0003ec0001137983 */ /* 0x000ea20000300800 */
[----:B------:R-:W-:Y:S01]  /*15020*/  IMAD.HI.U32 R2, R0, R4, RZ ;  /* 0x0000000400027227 */ /* 0x000fe200078e00ff */
[----:B------:R-:W-:-:S03]  /*15030*/  ISETP.GT.U32.AND P6, PT, R27, R11, PT ;  /* 0x0000000b1b00720c */ /* 0x000fc60003fc4070 */
[----:B------:R-:W-:-:S04]  /*15040*/  IMAD.MOV R2, RZ, RZ, -R2 ;  /* 0x000000ffff027224 */ /* 0x000fc800078e0a02 */
[----:B------:R-:W-:-:S05]  /*15050*/  IMAD R4, R27, R2, R4 ;  /* 0x000000021b047224 */ /* 0x000fca00078e0204 */
[----:B------:R-:W-:Y:S01]  /*15060*/  ISETP.GT.U32.AND P4, PT, R27, R4, PT ;  /* 0x000000041b00720c */ /* 0x000fe20003f84070 */
[----:B------:R-:W-:-:S05]  /*15070*/  @!P6 IMAD.IADD R11, R11, 0x1, -R27 ;  /* 0x000000010b0be824 */ /* 0x000fca00078e0a1b */
[----:B------:R-:W-:-:S07]  /*15080*/  ISETP.GT.U32.AND P6, PT, R27, R11, PT ;  /* 0x0000000b1b00720c */ /* 0x000fce0003fc4070 */
[----:B------:R-:W-:Y:S01]  /*15090*/  @!P4 IMAD.IADD R4, R4, 0x1, -R27 ;  /* 0x000000010404c824 */ /* 0x000fe200078e0a1b */
[----:B------:R-:W-:-:S04]  /*150a0*/  ISETP.GT.U32.AND P0, PT, R27, R5, PT ;  /* 0x000000051b00720c */ /* 0x000fc80003f04070 */
[----:B------:R-:W-:Y:S01]  /*150b0*/  ISETP.GT.U32.AND P4, PT, R27, R4, PT ;  /* 0x000000041b00720c */ /* 0x000fe20003f84070 */
[----:B------:R-:W-:Y:S01]  /*150c0*/  @!P6 IMAD.IADD R11, R11, 0x1, -R27 ;  /* 0x000000010b0be824 */ /* 0x000fe200078e0a1b */
[----:B------:R-:W-:-:S03]  /*150d0*/  ISETP.GE.AND P6, PT, R12, RZ, PT ;  /* 0x000000ff0c00720c */ /* 0x000fc60003fc6270 */
[----:B------:R-:W-:-:S04]  /*150e0*/  @!P1 IMAD.MOV R11, RZ, RZ, -R11 ;  /* 0x000000ffff0b9224 */ /* 0x000fc800078e0a0b */
[----:B------:R-:W-:-:S04]  /*150f0*/  @!P0 IMAD.IADD R5, R5, 0x1, -R27 ;  /* 0x0000000105058824 */ /* 0x000fc800078e0a1b */
[----:B------:R-:W-:Y:S01]  /*15100*/  @!P4 IMAD.IADD R4, R4, 0x1, -R27 ;  /* 0x000000010404c824 */ /* 0x000fe200078e0a1b */
[----:B----4-:R-:W-:-:S03]  /*15110*/  ISETP.GE.AND P1, PT, R9, RZ, PT ;  /* 0x000000ff0900720c */ /* 0x010fc60003f26270 */
[----:B------:R-:W-:Y:S02]  /*15120*/  IMAD.MOV.U32 R9, RZ, RZ, R4 ;  /* 0x000000ffff097224 */ /* 0x000fe400078e0004 */
[----:B------:R-:W-:Y:S01]  /*15130*/  @!P6 IMAD.MOV R5, RZ, RZ, -R5 ;  /* 0x000000ffff05e224 */ /* 0x000fe200078e0a05 */
[----:B------:R-:W-:Y:S01]  /*15140*/  STL [R1+0x448], R10 ;  /* 0x0004480a01007387 */ /* 0x000fe20000100800 */
[----:B------:R-:W-:Y:S01]  /*15150*/  @!P2 IMAD.MOV R9, RZ, RZ, -R9 ;  /* 0x000000ffff09a224 */ /* 0x000fe200078e0a09 */
[----:B---3--:R-:W-:Y:S02]  /*15160*/  IABS R2, R14 ;  /* 0x0000000e00027213 */ /* 0x008fe40000000000 */
[----:B------:R0:W-:Y:S01]  /*15170*/  STL [R1+0x44c], R11 ;  /* 0x00044c0b01007387 */ /* 0x0001e20000100800 */
[----:B------:R-:W-:-:S03]  /*15180*/  ISETP.GE.AND P0, PT, R14, RZ, PT ;  /* 0x000000ff0e00720c */ /* 0x000fc60003f06270 */
[----:B------:R-:W3:Y:S04]  /*15190*/  LDL R14, [R1+0x3f4] ;  /* 0x0003f400010e7983 */ /* 0x000ee80000100800 */
[----:B------:R-:W-:Y:S04]  /*151a0*/  STL [R1+0x450], R5 ;  /* 0x0004500501007387 */ /* 0x000fe80000100800 */
[----:B------:R-:W-:Y:S01]  /*151b0*/  STL [R1+0x454], R9 ;  /* 0x0004540901007387 */ /* 0x000fe20000100800 */
[----:B--2---:R-:W-:Y:S02]  /*151c0*/  ISETP.GE.AND P2, PT, R19, RZ, PT ;  /* 0x000000ff1300720c */ /* 0x004fe40003f46270 */
[----:B0-----:R-:W-:-:S02]  /*151d0*/  IABS R11, R19 ;  /* 0x00000013000b7213 */ /* 0x001fc40000000000 */
[----:B------:R-:W2:Y:S01]  /*151e0*/  LDL.LU R19, [R1+0x408] ;  /* 0x0004080001137983 */ /* 0x000ea20000300800 */
[----:B------:R-:W-:Y:S01]  /*151f0*/  ISETP.GT.U32.AND P3, PT, R27, R7, PT ;  /* 0x000000071b00720c */ /* 0x000fe20003f64070 */
[----:B------:R-:W-:-:S12]  /*15200*/  IMAD.HI.U32 R8, R0, R2, RZ ;  /* 0x0000000200087227 */ /* 0x000fd800078e00ff */
[----:B------:R-:W-:Y:S01]  /*15210*/  @!P3 IMAD.IADD R7, R7, 0x1, -R27 ;  /* 0x000000010707b824 */ /* 0x000fe200078e0a1b */
[----:B--2---:R0:W-:Y:S04]  /*15220*/  STL [R1+0x4294], R19 ;  /* 0x0042941301007387 */ /* 0x0041e80000100800 */
[----:B0-----:R-:W2:Y:S01]  /*15230*/  LDL.LU R19, [R1+0x3e4] ;  /* 0x0003e40001137983 */ /* 0x001ea20000300800 */
[----:B------:R-:W-:Y:S01]  /*15240*/  ISETP.GT.U32.AND P6, PT, R27, R7, PT ;  /* 0x000000071b00720c */ /* 0x000fe20003fc4070 */
[----:B------:R-:W-:Y:S02]  /*15250*/  IMAD.MOV R8, RZ, RZ, -R8 ;  /* 0x000000ffff087224 */ /* 0x000fe400078e0a08 */
[----:B------:R-:W-:-:S04]  /*15260*/  IMAD.HI.U32 R12, R0, R6, RZ ;  /* 0x00000006000c7227 */ /* 0x000fc800078e00ff */
[----:B------:R-:W-:Y:S02]  /*15270*/  IMAD R2, R27, R8, R2 ;  /* 0x000000081b027224 */ /* 0x000fe400078e0202 */
[----:B------:R-:W-:-:S04]  /*15280*/  IMAD.MOV R12, RZ, RZ, -R12 ;  /* 0x000000ffff0c7224 */ /* 0x000fc800078e0a0c */
[----:B------:R-:W-:Y:S01]  /*15290*/  @!P6 IMAD.IADD R7, R7, 0x1, -R27 ;  /* 0x000000010707e824 */ /* 0x000fe200078e0a1b */
[C---:B------:R-:W-:Y:S01]  /*152a0*/  ISETP.GT.U32.AND P6, PT, R27.reuse, R2, PT ;  /* 0x000000021b00720c */ /* 0x040fe20003fc4070 */
[----:B------:R-:W-:Y:S01]  /*152b0*/  IMAD R6, R27, R12, R6 ;  /* 0x0000000c1b067224 */ /* 0x000fe200078e0206 */
[----:B-----5:R-:W-:Y:S02]  /*152c0*/  ISETP.GE.AND P3, PT, R13, RZ, PT ;  /* 0x000000ff0d00720c */ /* 0x020fe40003f66270 */
[----:B------:R-:W-:-:S09]  /*152d0*/  IABS R4, R13 ;  /* 0x0000000d00047213 */ /* 0x000fd20000000000 */
[----:B------:R-:W-:Y:S01]  /*152e0*/  @!P6 IMAD.IADD R2, R2, 0x1, -R27 ;  /* 0x000000010202e824 */ /* 0x000fe200078e0a1b */
[----:B--2---:R-:W-:-:S05]  /*152f0*/  IABS R12, R19 ;  /* 0x00000013000c7213 */ /* 0x004fca0000000000 */
[----:B------:R-:W-:-:S04]  /*15300*/  IMAD.HI.U32 R13, R0, R12, RZ ;  /* 0x0000000c000d7227 */ /* 0x000fc800078e00ff */
[----:B------:R-:W-:Y:S01]  /*15310*/  IMAD.MOV R13, RZ, RZ, -R13 ;  /* 0x000000ffff0d7224 */ /* 0x000fe200078e0a0d */
[----:B------:R-:W-:Y:S02]  /*15320*/  ISETP.GE.AND P6, PT, R19, RZ, PT ;  /* 0x000000ff1300720c */ /* 0x000fe40003fc6270 */
[----:B------:R-:W2:Y:S01]  /*15330*/  LDL.LU R19, [R1+0x4294] ;  /* 0x0042940001137983 */ /* 0x000ea20000300800 */
[----:B------:R-:W-:-:S03]  /*15340*/  IMAD R12, R27, R13, R12 ;  /* 0x0000000d1b0c7224 */ /* 0x000fc600078e020c */
[----:B------:R-:W4:Y:S01]  /*15350*/  LDL R13, [R1+0x3fc] ;  /* 0x0003fc00010d7983 */ /* 0x000f220000100800 */
[----:B------:R-:W-:Y:S02]  /*15360*/  IABS R10, R15 ;  /* 0x0000000f000a7213 */ /* 0x000fe40000000000 */
[----:B------:R-:W-:-:S03]  /*15370*/  ISETP.GT.U32.AND P4, PT, R27, R6, PT ;  /* 0x000000061b00720c */ /* 0x000fc60003f84070 */
[----:B------:R-:W-:-:S04]  /*15380*/  IMAD.HI.U32 R8, R0, R10, RZ ;  /* 0x0000000a00087227 */ /* 0x000fc800078e00ff */
[----:B------:R-:W-:-:S04]  /*15390*/  IMAD.MOV R8, RZ, RZ, -R8 ;  /* 0x000000ffff087224 */ /* 0x000fc800078e0a08 */
[----:B------:R-:W-:Y:S02]  /*153a0*/  IMAD R10, R27, R8, R10 ;  /* 0x000000081b0a7224 */ /* 0x000fe400078e020a */
[----:B------:R-:W5:Y:S01]  /*153b0*/  LDL R8, [R1+0x3f8] ;  /* 0x0003f80001087983 */ /* 0x000f620000100800 */
[----:B------:R-:W-:Y:S01]  /*153c0*/  @!P4 IMAD.IADD R6, R6, 0x1, -R27 ;  /* 0x000000010606c824 */ /* 0x000fe200078e0a1b */
[----:B---3--:R-:W-:Y:S01]  /*153d0*/  IABS R9, R14 ;  /* 0x0000000e00097213 */ /* 0x008fe20000000000 */
[----:B------:R-:W-:-:S03]  /*153e0*/  IMAD.HI.U32 R14, R0, R11, RZ ;  /* 0x0000000b000e7227 */ /* 0x000fc600078e00ff */
[----:B------:R-:W-:Y:S01]  /*153f0*/  ISETP.GT.U32.AND P4, PT, R27, R6, PT ;  /* 0x000000061b00720c */ /* 0x000fe20003f84070 */
[----:B------:R-:W-:-:S04]  /*15400*/  IMAD.MOV R14, RZ, RZ, -R14 ;  /* 0x000000ffff0e7224 */ /* 0x000fc800078e0a0e */
[----:B------:R-:W-:Y:S02]  /*15410*/  IMAD R11, R27, R14, R11 ;  /* 0x0000000e1b0b7224 */ /* 0x000fe400078e020b */
[----:B------:R-:W3:Y:S01]  /*15420*/  LDL R14, [R1+0x404] ;  /* 0x00040400010e7983 */ /* 0x000ee20000100800 */
[----:B------:R-:W-:-:S05]  /*15430*/  @!P5 IMAD.MOV R7, RZ, RZ, -R7 ;  /* 0x000000ffff07d224 */ /* 0x000fca00078e0a07 */
[----:B------:R-:W-:Y:S01]  /*15440*/  @!P4 IMAD.IADD R6, R6, 0x1, -R27 ;  /* 0x000000010606c824 */ /* 0x000fe200078e0a1b */
[----:B------:R4:W-:Y:S01]  /*15450*/  STL [R1+0x440], R7 ;  /* 0x0004400701007387 */ /* 0x0009e20000100800 */
[----:B------:R-:W-:Y:S01]  /*15460*/  IMAD.HI.U32 R5, R0, R4, RZ ;  /* 0x0000000400057227 */ /* 0x000fe200078e00ff */
[----:B----4-:R-:W-:-:S03]  /*15470*/  IABS R7, R13 ;  /* 0x0000000d00077213 */ /* 0x010fc60000000000 */
[----:B------:R-:W-:Y:S01]  /*15480*/  IMAD.MOV.U32 R13, RZ, RZ, R6 ;  /* 0x000000ffff0d7224 */ /* 0x000fe200078e0006 */
[----:B--2---:R0:W-:Y:S03]  /*15490*/  STL [R1+0x4284], R19 ;  /* 0x0042841301007387 */ /* 0x0041e60000100800 */
[----:B------:R-:W-:Y:S01]  /*154a0*/  @!P1 IMAD.MOV R13, RZ, RZ, -R13 ;  /* 0x000000ffff0d9224 */ /* 0x000fe200078e0a0d */
[----:B------:R-:W-:Y:S01]  /*154b0*/  IABS R6, R19 ;  /* 0x0000001300067213 */ /* 0x000fe20000000000 */
[----:B------:R-:W-:Y:S04]  /*154c0*/  STL [R1+0x4290], R20 ;  /* 0x0042901401007387 */ /* 0x000fe80000100800 */
[----:B------:R1:W-:Y:S01]  /*154d0*/  STL [R1+0x444], R13 ;  /* 0x0004440d01007387 */ /* 0x0003e20000100800 */
[----:B0-----:R-:W-:-:S03]  /*154e0*/  IMAD.MOV.U32 R19, RZ, RZ, R17 ;  /* 0x000000ffff137224 */ /* 0x001fc600078e0011 */
[----:B------:R-:W2:Y:S01]  /*154f0*/  LDL.LU R17, [R1+0x40c] ;  /* 0x00040c0001117983 */ /* 0x000ea20000300800 */
[----:B------:R-:W-:-:S04]  /*15500*/  IMAD.MOV R5, RZ, RZ, -R5 ;  /* 0x000000ffff057224 */ /* 0x000fc800078e0a05 */
[----:B------:R-:W-:-:S05]  /*15510*/  IMAD R4, R27, R5, R4 ;  /* 0x000000051b047224 */ /* 0x000fca00078e0204 */
[C---:B------:R-:W-:Y:S02]  /*15520*/  ISETP.GT.U32.AND P4, PT, R27.reuse, R4, PT ;  /* 0x000000041b00720c */ /* 0x040fe40003f84070 */
[----:B-----5:R-:W-:Y:S02]  /*15530*/  IABS R8, R8 ;  /* 0x0000000800087213 */ /* 0x020fe40000000000 */
[----:B------:R-:W-:Y:S01]  /*15540*/  ISETP.GT.U32.AND P5, PT, R27, R2, PT ;  /* 0x000000021b00720c */ /* 0x000fe20003fa4070 */
[----:B------:R-:W-:-:S04]  /*15550*/  IMAD.HI.U32 R5, R0, R9, RZ ;  /* 0x0000000900057227 */ /* 0x000fc800078e00ff */
[----:B-1----:R-:W-:-:S04]  /*15560*/  IMAD.HI.U32 R13, R0, R8, RZ ;  /* 0x00000008000d7227 */ /* 0x002fc800078e00ff */
[----:B------:R-:W-:Y:S02]  /*15570*/  @!P4 IMAD.IADD R4, R4, 0x1, -R27 ;  /* 0x000000010404c824 */ /* 0x000fe400078e0a1b */
[----:B------:R-:W-:Y:S02]  /*15580*/  IMAD.MOV.U32 R20, RZ, RZ, R15 ;  /* 0x000000ffff147224 */ /* 0x000fe400078e000f */
[----:B------:R-:W-:Y:S02]  /*15590*/  IMAD.MOV R5, RZ, RZ, -R5 ;  /* 0x000000ffff057224 */ /* 0x000fe400078e0a05 */
[----:B------:R-:W-:Y:S01]  /*155a0*/  IMAD.HI.U32 R15, R0, R7, RZ ;  /* 0x00000007000f7227 */ /* 0x000fe200078e00ff */
[----:B------:R-:W-:-:S03]  /*155b0*/  ISETP.GT.U32.AND P4, PT, R27, R4, PT ;  /* 0x000000041b00720c */ /* 0x000fc60003f84070 */
[----:B------:R-:W-:Y:S02]  /*155c0*/  IMAD.MOV R13, RZ, RZ, -R13 ;  /* 0x000000ffff0d7224 */ /* 0x000fe400078e0a0d */
[C---:B------:R-:W-:Y:S01]  /*155d0*/  IMAD R9, R27.reuse, R5, R9 ;  /* 0x000000051b097224 */ /* 0x040fe200078e0209 */
[----:B---3--:R-:W-:Y:S01]  /*155e0*/  IABS R5, R14 ;  /* 0x0000000e00057213 */ /* 0x008fe20000000000 */
[----:B------:R-:W-:Y:S02]  /*155f0*/  IMAD.MOV R15, RZ, RZ, -R15 ;  /* 0x000000ffff0f7224 */ /* 0x000fe400078e0a0f */
[----:B------:R-:W-:Y:S02]  /*15600*/  IMAD R8, R27, R13, R8 ;  /* 0x0000000d1b087224 */ /* 0x000fe400078e0208 */
[----:B------:R-:W-:-:S04]  /*15610*/  IMAD.HI.U32 R13, R0, R6, RZ ;  /* 0x00000006000d7227 */ /* 0x000fc800078e00ff */
[----:B------:R-:W-:Y:S02]  /*15620*/  @!P5 IMAD.IADD R2, R2, 0x1, -R27 ;  /* 0x000000010202d824 */ /* 0x000fe400078e0a1b */
[----:B------:R-:W-:Y:S02]  /*15630*/  IMAD R7, R27, R15, R7 ;  /* 0x0000000f1b077224 */ /* 0x000fe400078e0207 */
[----:B------:R-:W-:Y:S02]  /*15640*/  IMAD.MOV.U32 R15, RZ, RZ, R20 ;  /* 0x000000ffff0f7224 */ /* 0x000fe400078e0014 */
[----:B------:R-:W-:Y:S02]  /*15650*/  IMAD.MOV R13, RZ, RZ, -R13 ;  /* 0x000000ffff0d7224 */ /* 0x000fe400078e0a0d */
[----:B------:R-:W-:-:S04]  /*15660*/  IMAD.HI.U32 R14, R0, R5, RZ ;  /* 0x00000005000e7227 */ /* 0x000fc800078e00ff */
[----:B------:R-:W-:Y:S02]  /*15670*/  IMAD.MOV.U32 R20, RZ, RZ, R2 ;  /* 0x000000ffff147224 */ /* 0x000fe400078e0002 */
[----:B------:R-:W-:Y:S02]  /*15680*/  IMAD R2, R27, R13, R6 ;  /* 0x0000000d1b027224 */ /* 0x000fe400078e0206 */
[----:B------:R-:W-:Y:S02]  /*15690*/  IMAD.MOV R14, RZ, RZ, -R14 ;  /* 0x000000ffff0e7224 */ /* 0x000fe400078e0a0e */
[----:B------:R-:W-:Y:S02]  /*156a0*/  IMAD.MOV.U32 R6, RZ, RZ, R20 ;  /* 0x000000ffff067224 */ /* 0x000fe400078e0014 */
[----:B------:R-:W-:Y:S02]  /*156b0*/  @!P4 IMAD.IADD R4, R4, 0x1, -R27 ;  /* 0x000000010404c824 */ /* 0x000fe400078e0a1b */
[----:B------:R-:W-:-:S02]  /*156c0*/  @!P0 IMAD.MOV R6, RZ, RZ, -R6 ;  /* 0x000000ffff068224 */ /* 0x000fc400078e0a06 */
[----:B------:R-:W-:Y:S02]  /*156d0*/  IMAD R5, R27, R14, R5 ;  /* 0x0000000e1b057224 */ /* 0x000fe400078e0205 */
[----:B------:R-:W3:Y:S01]  /*156e0*/  LDL R14, [R1+0x410] ;  /* 0x00041000010e7983 */ /* 0x000ee20000100800 */
[----:B------:R-:W-:-:S03]  /*156f0*/  @!P3 IMAD.MOV R4, RZ, RZ, -R4 ;  /* 0x000000ffff04b224 */ /* 0x000fc600078e0a04 */
[----:B------:R0:W-:Y:S04]  /*15700*/  STL [R1+0x43c], R20 ;  /* 0x00043c1401007387 */ /* 0x0001e80000100800 */
[----:B0-----:R-:W4:Y:S04]  /*15710*/  LDL.LU R20, [R1+0x4290] ;  /* 0x0042900001147983 */ /* 0x001f280000300800 */
[----:B------:R0:W-:Y:S04]  /*15720*/  @!P0 STL [R1+0x43c], R6 ;  /* 0x00043c0601008387 */ /* 0x0001e80000100800 */
[----:B--2---:R1:W-:Y:S01]  /*15730*/  STL [R1+0x4288], R17 ;  /* 0x0042881101007387 */ /* 0x0043e20000100800 */
[----:B0-----:R-:W-:-:S03]  /*15740*/  IABS R6, R17 ;  /* 0x0000001100067213 */ /* 0x001fc60000000000 */
[----:B------:R-:W-:Y:S04]  /*15750*/  STL [R1+0x438], R4 ;  /* 0x0004380401007387 */ /* 0x000fe80000100800 */
[----:B-1----:R-:W2:Y:S01]  /*15760*/  LDL.LU R17, [R1+0x3f8] ;  /* 0x0003f80001117983 */ /* 0x002ea20000300800 */
[----:B------:R-:W-:-:S13]  /*15770*/  ISETP.GT.U32.AND P5, PT, R27, R12, PT ;  /* 0x0000000c1b00720c */ /* 0x000fda0003fa4070 */
[--C-:B------:R-:W-:Y:S01]  /*15780*/  @!P5 IMAD.IADD R12, R12, 0x1, -R27.reuse ;  /* 0x000000010c0cd824 */ /* 0x100fe200078e0a1b */
[C---:B------:R-:W-:Y:S01]  /*15790*/  ISETP.GT.U32.AND P5, PT, R27.reuse, R8, PT ;  /* 0x000000081b00720c */ /* 0x040fe20003fa4070 */
[----:B--2---:R0:W-:Y:S04]  /*157a0*/  STL [R1+0x428c], R17 ;  /* 0x00428c1101007387 */ /* 0x0041e80000100800 */
[----:B0-----:R-:W2:Y:S08]  /*157b0*/  LDL.LU R17, [R1+0x3f4] ;  /* 0x0003f40001117983 */ /* 0x001eb00000300800 */
[----:B------:R-:W-:Y:S01]  /*157c0*/  @!P5 IMAD.IADD R8, R8, 0x1, -R27 ;  /* 0x000000010808d824 */ /* 0x000fe200078e0a1b */
[----:B------:R-:W5:Y:S04]  /*157d0*/  LDL.LU R13, [R1+0x3fc] ;  /* 0x0003fc00010d7983 */ /* 0x000f680000300800 */
[----:B------:R-:W-:-:S13]  /*157e0*/  ISETP.GT.U32.AND P3, PT, R27, R8, PT ;  /* 0x000000081b00720c */ /* 0x000fda0003f64070 */
[----:B------:R-:W-:Y:S01]  /*157f0*/  @!P3 IMAD.IADD R8, R8, 0x1, -R27 ;  /* 0x000000010808b824 */ /* 0x000fe200078e0a1b */
[C---:B------:R-:W-:Y:S02]  /*15800*/  ISETP.GT.U32.AND P1, PT, R27.reuse, R11, PT ;  /* 0x0000000b1b00720c */ /* 0x040fe40003f24070 */
[C---:B------:R-:W-:Y:S02]  /*15810*/  ISETP.GT.U32.AND P4, PT, R27.reuse, R10, PT ;  /* 0x0000000a1b00720c */ /* 0x040fe40003f84070 */
[----:B------:R-:W-:-:S09]  /*15820*/  ISETP.GT.U32.AND P0, PT, R27, R12, PT ;  /* 0x0000000c1b00720c */ /* 0x000fd20003f04070 */
[--C-:B------:R-:W-:Y:S01]  /*15830*/  @!P1 IMAD.IADD R11, R11, 0x1, -R27.reuse ;  /* 0x000000010b0b9824 */ /* 0x100fe200078e0a1b */
[----:B------:R-:W-:Y:S02]  /*15840*/  ISETP.GT.U32.AND P1, PT, R27, R9, PT ;  /* 0x000000091b00720c */ /* 0x000fe40003f24070 */
[----:B--2---:R-:W-:Y:S02]  /*15850*/  ISETP.GE.AND P3, PT, R17, RZ, PT ;  /* 0x000000ff1100720c */ /* 0x004fe40003f66270 */
[----:B------:R-:W2:Y:S01]  /*15860*/  LDL.LU R17, [R1+0x428c] ;  /* 0x00428c0001117983 */ /* 0x000ea20000300800 */
[----:B------:R-:W-:Y:S01]  /*15870*/  @!P4 IMAD.IADD R10, R10, 0x1, -R27 ;  /* 0x000000010a0ac824 */ /* 0x000fe200078e0a1b */
[----:B------:R-:W-:-:S07]  /*15880*/  ISETP.GT.U32.AND P4, PT, R27, R11, PT ;  /* 0x0000000b1b00720c */ /* 0x000fce0003f84070 */
[--C-:B------:R-:W-:Y:S02]  /*15890*/  @!P1 IMAD.IADD R9, R9, 0x1, -R27.reuse ;  /* 0x0000000109099824 */ /* 0x100fe400078e0a1b */
[----:B------:R-:W-:Y:S01]  /*158a0*/  @!P0 IMAD.IADD R12, R12, 0x1, -R27 ;  /* 0x000000010c0c8824 */ /* 0x000fe200078e0a1b */
[C---:B------:R-:W-:Y:S02]  /*158b0*/  ISETP.GT.U32.AND P1, PT, R27.reuse, R10, PT ;  /* 0x0000000a1b00720c */ /* 0x040fe40003f24070 */
[----:B------:R-:W-:Y:S02]  /*158c0*/  ISETP.GT.U32.AND P0, PT, R27, R5, PT ;  /* 0x000000051b00720c */ /* 0x000fe40003f04070 */
[----:B---3--:R-:W-:-:S05]  /*158d0*/  IABS R4, R14 ;  /* 0x0000000e00047213 */ /* 0x008fca0000000000 */
[----:B------:R-:W-:-:S04]  /*158e0*/  IMAD.HI.U32 R14, R0, R4, RZ ;  /* 0x00000004000e7227 */ /* 0x000fc800078e00ff */
[--C-:B------:R-:W-:Y:S01]  /*158f0*/  @!P4 IMAD.IADD R11, R11, 0x1, -R27.reuse ;  /* 0x000000010b0bc824 */ /* 0x100fe200078e0a1b */
[----:B------:R-:W-:Y:S01]  /*15900*/  ISETP.GT.U32.AND P4, PT, R27, R7, PT ;  /* 0x000000071b00720c */ /* 0x000fe20003f84070 */
[----:B------:R-:W-:Y:S02]  /*15910*/  IMAD.MOV R14, RZ, RZ, -R14 ;  /* 0x000000ffff0e7224 */ /* 0x000fe400078e0a0e */
[--C-:B------:R-:W-:Y:S01]  /*15920*/  @!P1 IMAD.IADD R10, R10, 0x1, -R27.reuse ;  /* 0x000000010a0a9824 */ /* 0x100fe200078e0a1b */
[----:B------:R-:W-:Y:S01]  /*15930*/  ISETP.GE.AND P1, PT, R15, RZ, PT ;  /* 0x000000ff0f00720c */ /* 0x000fe20003f26270 */
[----:B------:R-:W-:Y:S01]  /*15940*/  @!P0 IMAD.IADD R5, R5, 0x1, -R27 ;  /* 0x0000000105058824 */ /* 0x000fe200078e0a1b */
[----:B-----5:R-:W-:Y:S01]  /*15950*/  ISETP.GE.AND P0, PT, R13, RZ, PT ;  /* 0x000000ff0d00720c */ /* 0x020fe20003f06270 */
[----:B------:R-:W-:Y:S01]  /*15960*/  IMAD.HI.U32 R15, R0, R6, RZ ;  /* 0x00000006000f7227 */ /* 0x000fe200078e00ff */
[----:B------:R-:W-:-:S03]  /*15970*/  IABS R13, R19 ;  /* 0x00000013000d7213 */ /* 0x000fc60000000000 */
[----:B------:R-:W-:Y:S02]  /*15980*/  IMAD R4, R27, R14, R4 ;  /* 0x0000000e1b047224 */ /* 0x000fe400078e0204 */
[----:B------:R-:W-:Y:S02]  /*15990*/  IMAD.MOV.U32 R14, RZ, RZ, R19 ;  /* 0x000000ffff0e7224 */ /* 0x000fe400078e0013 */
[----:B------:R-:W-:Y:S02]  /*159a0*/  IMAD.MOV.U32 R19, RZ, RZ, R11 ;  /* 0x000000ffff137224 */ /* 0x000fe400078e000b */
[----:B------:R-:W-:Y:S02]  /*159b0*/  IMAD.MOV R15, RZ, RZ, -R15 ;  /* 0x000000ffff0f7224 */ /* 0x000fe400078e0a0f */
[----:B------:R-:W-:Y:S02]  /*159c0*/  @!P2 IMAD.MOV R19, RZ, RZ, -R19 ;  /* 0x000000ffff13a224 */ /* 0x000fe400078e0a13 */
[----:B------:R-:W-:-:S02]  /*159d0*/  @!P4 IMAD.IADD R7, R7, 0x1, -R27 ;  /* 0x000000010707c824 */ /* 0x000fc400078e0a1b */
[----:B------:R-:W-:Y:S01]  /*159e0*/  IMAD R6, R27, R15, R6 ;  /* 0x0000000f1b067224 */ /* 0x000fe200078e0206 */
[----:B--2---:R-:W-:Y:S02]  /*159f0*/  ISETP.GE.AND P4, PT, R17, RZ, PT ;  /* 0x000000ff1100720c */ /* 0x004fe40003f86270 */
[----:B------:R-:W2:Y:S04]  /*15a00*/  LDL.LU R17, [R1+0x4288] ;  /* 0x0042880001117983 */ /* 0x000ea80000300800 */
[----:B------:R-:W3:Y:S04]  /*15a10*/  LDL.LU R15, [R1+0x404] ;  /* 0x00040400010f7983 */ /* 0x000ee80000300800 */
[----:B------:R0:W-:Y:S04]  /*15a20*/  STL [R1+0x3d4], R19 ;  /* 0x0003d41301007387 */ /* 0x0001e80000100800 */
[----:B0-----:R-:W5:Y:S01]  /*15a30*/  LDL.LU R19, [R1+0x4284] ;  /* 0x0042840001137983 */ /* 0x001f620000300800 */
[----:B------:R-:W-:-:S13]  /*15a40*/  ISETP.GT.U32.AND P5, PT, R27, R9, PT ;  /* 0x000000091b00720c */ /* 0x000fda0003fa4070 */
[----:B------:R-:W-:Y:S01]  /*15a50*/  @!P5 IMAD.IADD R9, R9, 0x1, -R27 ;  /* 0x000000010909d824 */ /* 0x000fe200078e0a1b */
[C---:B------:R-:W-:Y:S01]  /*15a60*/  ISETP.GT.U32.AND P5, PT, R27.reuse, R2, PT ;  /* 0x000000021b00720c */ /* 0x040fe20003fa4070 */
[----:B------:R-:W-:Y:S01]  /*15a70*/  IMAD.MOV.U32 R11, RZ, RZ, R13 ;  /* 0x000000ffff0b7224 */ /* 0x000fe200078e000d */
[----:B------:R-:W-:Y:S01]  /*15a80*/  ISETP.GT.U32.AND P2, PT, R27, R7, PT ;  /* 0x000000071b00720c */ /* 0x000fe20003f44070 */
[----:B------:R-:W-:Y:S02]  /*15a90*/  IMAD.MOV.U32 R13, RZ, RZ, R12 ;  /* 0x000000ffff0d7224 */ /* 0x000fe400078e000c */
[----:B------:R-:W-:Y:S02]  /*15aa0*/  IMAD.MOV.U32 R12, RZ, RZ, R10 ;  /* 0x000000ffff0c7224 */ /* 0x000fe400078e000a */
[----:B------:R-:W-:Y:S02]  /*15ab0*/  IMAD.MOV.U32 R10, RZ, RZ, R9 ;  /* 0x000000ffff0a7224 */ /* 0x000fe400078e0009 */
[----:B------:R-:W-:-:S04]  /*15ac0*/  @!P6 IMAD.MOV R13, RZ, RZ, -R13 ;  /* 0x000000ffff0de224 */ /* 0x000fc800078e0a0d */
[----:B------:R-:W-:Y:S01]  /*15ad0*/  @!P5 IMAD.IADD R2, R2, 0x1, -R27 ;  /* 0x000000010202d824 */ /* 0x000fe200078e0a1b */
[----:B------:R-:W-:Y:S01]  /*15ae0*/  ISETP.GT.U32.AND P5, PT, R27, R5, PT ;  /* 0x000000051b00720c */ /* 0x000fe20003fa4070 */
[----:B------:R-:W-:Y:S02]  /*15af0*/  IMAD.MOV.U32 R9, RZ, RZ, R8 ;  /* 0x000000ffff097224 */ /* 0x000fe400078e0008 */
[----:B------:R-:W-:Y:S02]  /*15b00*/  @!P1 IMAD.MOV R12, RZ, RZ, -R12 ;  /* 0x000000ffff0c9224 */ /* 0x000fe400078e0a0c */
[----:B------:R-:W-:Y:S01]  /*15b10*/  @!P3 IMAD.MOV R10, RZ, RZ, -R10 ;  /* 0x000000ffff0ab224 */ /* 0x000fe200078e0a0a */
[----:B------:R-:W-:Y:S01]  /*15b20*/  STL [R1+0x3d8], R13 ;  /* 0x0003d80d01007387 */ /* 0x000fe20000100800 */
[----:B------:R-:W-:-:S03]  /*15b30*/  @!P4 IMAD.MOV R9, RZ, RZ, -R9 ;  /* 0x000000ffff09c224 */ /* 0x000fc600078e0a09 */
[----:B------:R0:W-:Y:S01]  /*15b40*/  STL [R1+0x400], R12 ;  /* 0x0004000c01007387 */ /* 0x0001e20000100800 */
[--C-:B------:R-:W-:Y:S02]  /*15b50*/  @!P2 IMAD.IADD R7, R7, 0x1, -R27.reuse ;  /* 0x000000010707a824 */ /* 0x100fe400078e0a1b */
[----:B------:R-:W-:Y:S01]  /*15b60*/  @!P5 IMAD.IADD R5, R5, 0x1, -R27 ;  /* 0x000000010505d824 */ /* 0x000fe200078e0a1b */
[----:B0-----:R-:W4:Y:S04]  /*15b70*/  LDL.LU R12, [R1+0x410] ;  /* 0x00041000010c7983 */ /* 0x001f280000300800 */
[----:B------:R-:W-:Y:S04]  /*15b80*/  STL [R1+0x420], R10 ;  /* 0x0004200a01007387 */ /* 0x000fe80000100800 */
[----:B------:R-:W-:Y:S01]  /*15b90*/  STL [R1+0x424], R9 ;  /* 0x0004240901007387 */ /* 0x000fe20000100800 */
[----:B--2---:R-:W-:-:S02]  /*15ba0*/  ISETP.GE.AND P5, PT, R17, RZ, PT ;  /* 0x000000ff1100720c */ /* 0x004fc40003fa6270 */
[----:B---3--:R-:W-:Y:S02]  /*15bb0*/  ISETP.GE.AND P3, PT, R15, RZ, PT ;  /* 0x000000ff0f00720c */ /* 0x008fe40003f66270 */
[----:B------:R-:W2:Y:S01]  /*15bc0*/  LDL.LU R15, [R1+0x430] ;  /* 0x00043000010f7983 */ /* 0x000ea20000300800 */
[----:B-----5:R-:W-:-:S03]  /*15bd0*/  ISETP.GE.AND P2, PT, R19, RZ, PT ;  /* 0x000000ff1300720c */ /* 0x020fc60003f46270 */
[----:B------:R-:W3:Y:S04]  /*15be0*/  LDL.LU R19, [R1+0x418] ;  /* 0x0004180001137983 */ /* 0x000ee80000300800 */
[----:B------:R-:W5:Y:S04]  /*15bf0*/  LDL.LU R17, [R1+0x41c] ;  /* 0x00041c0001117983 */ /* 0x000f680000300800 */
[----:B------:R-:W5:Y:S01]  /*15c00*/  LDL.LU R13, [R1+0x470] ;  /* 0x00047000010d7983 */ /* 0x000f620000300800 */
[C---:B------:R-:W-:Y:S02]  /*15c10*/  ISETP.GT.U32.AND P6, PT, R27.reuse, R6, PT ;  /* 0x000000061b00720c */ /* 0x040fe40003fc4070 */
[----:B------:R-:W-:-:S02]  /*15c20*/  ISETP.GT.U32.AND P4, PT, R27, R4, PT ;  /* 0x000000041b00720c */ /* 0x000fc40003f84070 */
[----:B------:R-:W-:Y:S01]  /*15c30*/  ISETP.GT.U32.AND P1, PT, R27, R2, PT ;  /* 0x000000021b00720c */ /* 0x000fe20003f24070 */
[----:B------:R-:W-:-:S08]  /*15c40*/  @!P0 IMAD.MOV R7, RZ, RZ, -R7 ;  /* 0x000000ffff078224 */ /* 0x000fd000078e0a07 */
[----:B------:R-:W-:Y:S02]  /*15c50*/  @!P6 IMAD.IADD R6, R6, 0x1, -R27 ;  /* 0x000000010606e824 */ /* 0x000fe400078e0a1b */
[----:B------:R-:W-:-:S03]  /*15c60*/  @!P3 IMAD.MOV R5, RZ, RZ, -R5 ;  /* 0x000000ffff05b224 */ /* 0x000fc600078e0a05 */
[C---:B------:R-:W-:Y:S01]  /*15c70*/  ISETP.GT.U32.AND P0, PT, R27.reuse, R6, PT ;  /* 0x000000061b00720c */ /* 0x040fe20003f04070 */
[--C-:B------:R-:W-:Y:S02]  /*15c80*/  @!P4 IMAD.IADD R4, R4, 0x1, -R27.reuse ;  /* 0x000000010404c824 */ /* 0x100fe400078e0a1b */
[----:B------:R-:W-:Y:S01]  /*15c90*/  @!P1 IMAD.IADD R2, R2, 0x1, -R27 ;  /* 0x0000000102029824 */ /* 0x000fe200078e0a1b */
[----:B------:R-:W-:Y:S01]  /*15ca0*/  STL [R1+0x428], R7 ;  /* 0x0004280701007387 */ /* 0x000fe20000100800 */
[----:B------:R-:W-:Y:S01]  /*15cb0*/  IMAD.HI.U32 R8, R0, R11, RZ ;  /* 0x0000000b00087227 */ /* 0x000fe200078e00ff */
[----:B------:R-:W-:Y:S02]  /*15cc0*/  ISETP.GT.U32.AND P3, PT, R27, R4, PT ;  /* 0x000000041b00720c */ /* 0x000fe40003f64070 */
[----:B------:R0:W-:Y:S01]  /*15cd0*/  STL [R1+0x42c], R5 ;  /* 0x00042c0501007387 */ /* 0x0001e20000100800 */
[----:B------:R-:W-:Y:S01]  /*15ce0*/  IMAD.MOV R8, RZ, RZ, -R8 ;  /* 0x000000ffff087224 */ /* 0x000fe200078e0a08 */
[----:B------:R-:W-:-:S02]  /*15cf0*/  ISETP.GE.AND P6, PT, R14, RZ, PT ;  /* 0x000000ff0e00720c */ /* 0x000fc40003fc6270 */
[----:B------:R-:W5:Y:S01]  /*15d00*/  LDL.LU R14, [R1+0x4dc] ;  /* 0x0004dc00010e7983 */ /* 0x000f620000300800 */
[----:B------:R-:W-:Y:S02]  /*15d10*/  @!P0 IMAD.IADD R6, R6, 0x1, -R27 ;  /* 0x0000000106068824 */ /* 0x000fe400078e0a1b */
[----:B0-----:R-:W-:Y:S02]  /*15d20*/  IMAD.MOV.U32 R5, RZ, RZ, R2 ;  /* 0x000000ffff057224 */ /* 0x001fe400078e0002 */
[----:B------:R-:W-:Y:S02]  /*15d30*/  IMAD R11, R27, R8, R11 ;  /* 0x000000081b0b7224 */ /* 0x000fe400078e020b */
[----:B------:R-:W-:-:S05]  /*15d40*/  @!P2 IMAD.MOV R5, RZ, RZ, -R5 ;  /* 0x000000ffff05a224 */ /* 0x000fca00078e0a05 */
[----:B------:R-:W-:Y:S01]  /*15d50*/  STL [R1+0x430], R5 ;  /* 0x0004300501007387 */ /* 0x000fe20000100800 */
[----:B------:R-:W-:Y:S01]  /*15d60*/  @!P3 IMAD.IADD R4, R4, 0x1, -R27 ;  /* 0x000000010404b824 */ /* 0x000fe200078e0a1b */
[----:B----4-:R-:W-:Y:S02]  /*15d70*/  ISETP.GE.AND P1, PT, R12, RZ, PT ;  /* 0x000000ff0c00720c */ /* 0x010fe40003f26270 */
[----:B--2---:R-:W-:Y:S02]  /*15d80*/  ISETP.GE.AND P4, PT, R15, RZ, PT ;  /* 0x000000ff0f00720c */ /* 0x004fe40003f86270 */
[----:B------:R-:W-:Y:S01]  /*15d90*/  IABS R8, R15 ;  /* 0x0000000f00087213 */ /* 0x000fe20000000000 */
[----:B------:R-:W-:-:S04]  /*15da0*/  IMAD.MOV.U32 R15, RZ, RZ, R6 ;  /* 0x000000ffff0f7224 */ /* 0x000fc800078e0006 */
[----:B------:R-:W-:Y:S01]  /*15db0*/  @!P5 IMAD.MOV R15, RZ, RZ, -R15 ;  /* 0x000000ffff0fd224 */ /* 0x000fe200078e0a0f */
[----:B---3--:R-:W-:Y:S02]  /*15dc0*/  IABS R7, R19 ;  /* 0x0000001300077213 */ /* 0x008fe40000000000 */
[----:B------:R-:W-:Y:S02]  /*15dd0*/  ISETP.GE.AND P0, PT, R19, RZ, PT ;  /* 0x000000ff1300720c */ /* 0x000fe40003f06270 */
[----:B------:R-:W2:Y:S01]  /*15de0*/  LDL R19, [R1+0x4d8] ;  /* 0x0004d80001137983 */ /* 0x000ea20000100800 */
[----:B-----5:R-:W-:-:S03]  /*15df0*/  IABS R9, R13 ;  /* 0x0000000d00097213 */ /* 0x020fc60000000000 */
[----:B------:R0:W-:Y:S01]  /*15e00*/  STL [R1+0x418], R15 ;  /* 0x0004180f01007387 */ /* 0x0001e20000100800 */
[----:B------:R-:W-:Y:S01]  /*15e10*/  IABS R2, R17 ;  /* 0x0000001100027213 */ /* 0x000fe20000000000 */
[----:B------:R-:W-:Y:S01]  /*15e20*/  IMAD.HI.U32 R6, R0, R9, RZ ;  /* 0x0000000900067227 */ /* 0x000fe200078e00ff */
[----:B------:R-:W-:-:S03]  /*15e30*/  ISETP.GE.AND P3, PT, R17, RZ, PT ;  /* 0x000000ff1100720c */ /* 0x000fc60003f66270 */
[----:B------:R-:W-:Y:S01]  /*15e40*/  IMAD.MOV.U32 R17, RZ, RZ, R4 ;  /* 0x000000ffff117224 */ /* 0x000fe200078e0004 */
[----:B0-----:R-:W3:Y:S01]  /*15e50*/  LDL.LU R15, [R1+0x508] ;  /* 0x00050800010f7983 */ /* 0x001ee20000300800 */
[----:B------:R-:W-:-:S03]  /*15e60*/  IMAD.MOV R4, RZ, RZ, -R6 ;  /* 0x000000ffff047224 */ /* 0x000fc600078e0a06 */
[----:B------:R-:W4:Y:S01]  /*15e70*/  LDL R6, [R1+0x4ec] ;  /* 0x0004ec0001067983 */ /* 0x000f220000100800 */
[----:B------:R-:W-:-:S05]  /*15e80*/  @!P1 IMAD.MOV R17, RZ, RZ, -R17 ;  /* 0x000000ffff119224 */ /* 0x000fca00078e0a11 */
[----:B------:R0:W-:Y:S04]  /*15e90*/  STL [R1+0x41c], R17 ;  /* 0x00041c1101007387 */ /* 0x0001e80000100800 */
[----:B0-----:R-:W5:Y:S01]  /*15ea0*/  LDL.LU R17, [R1+0x524] ;  /* 0x0005240001117983 */ /* 0x001f620000300800 */
[----:B------:R-:W-:Y:S01]  /*15eb0*/  ISETP.GT.U32.AND P2, PT, R27, R11, PT ;  /* 0x0000000b1b00720c */ /* 0x000fe20003f44070 */
[----:B------:R-:W-:-:S04]  /*15ec0*/  IMAD.HI.U32 R5, R0, R2, RZ ;  /* 0x0000000200057227 */ /* 0x000fc800078e00ff */
[----:B------:R-:W-:Y:S02]  /*15ed0*/  IMAD.MOV R5, RZ, RZ, -R5 ;  /* 0x000000ffff057224 */ /* 0x000fe400078e0a05 */
[----:B------:R-:W-:-:S06]  /*15ee0*/  IMAD.HI.U32 R10, R0, R7, RZ ;  /* 0x00000007000a7227 */ /* 0x000fcc00078e00ff */
[----:B------:R-:W-:Y:S02]  /*15ef0*/  @!P2 IMAD.IADD R11, R11, 0x1, -R27 ;  /* 0x000000010b0ba824 */ /* 0x000fe400078e0a1b */
[C---:B------:R-:W-:Y:S02]  /*15f00*/  IMAD R2, R27.reuse, R5, R2 ;  /* 0x000000051b027224 */ /* 0x040fe400078e0202 */
[----:B------:R-:W-:Y:S01]  /*15f10*/  IMAD.MOV R10, RZ, RZ, -R10 ;  /* 0x000000ffff0a7224 */ /* 0x000fe200078e0a0a */
[----:B------:R-:W-:-:S03]  /*15f20*/  ISETP.GT.U32.AND P2, PT, R27, R11, PT ;  /* 0x0000000b1b00720c */ /* 0x000fc60003f44070 */
[----:B------:R-:W-:-:S10]  /*15f30*/  IMAD R7, R27, R10, R7 ;  /* 0x0000000a1b077224 */ /* 0x000fd400078e0207 */
[----:B------:R-:W-:-:S04]  /*15f40*/  @!P2 IMAD.IADD R11, R11, 0x1, -R27 ;  /* 0x000000010b0ba824 */ /* 0x000fc800078e0a1b */
[----:B------:R-:W-:Y:S01]  /*15f50*/  @!P6 IMAD.MOV R11, RZ, RZ, -R11 ;  /* 0x000000ffff0be224 */ /* 0x000fe200078e0a0b */
[----:B--2---:R-:W-:Y:S02]  /*15f60*/  IABS R5, R19 ;  /* 0x0000001300057213 */ /* 0x004fe40000000000 */
[----:B------:R-:W2:Y:S03]  /*15f70*/  LDL.LU R19, [R1+0x540] ;  /* 0x0005400001137983 */ /* 0x000ea60000300800 */
[----:B------:R-:W-:-:S04]  /*15f80*/  IMAD.HI.U32 R10, R0, R5, RZ ;  /* 0x00000005000a7227 */ /* 0x000fc800078e00ff */
[----:B------:R-:W-:-:S04]  /*15f90*/  IMAD.MOV R10, RZ, RZ, -R10 ;  /* 0x000000ffff0a7224 */ /* 0x000fc800078e0a0a */
[----:B------:R-:W-:Y:S01]  /*15fa0*/  IMAD R5, R27, R10, R5 ;  /* 0x0000000a1b057224 */ /* 0x000fe200078e0205 */
[----:B----4-:R-:W-:-:S05]  /*15fb0*/  IABS R6, R6 ;  /* 0x0000000600067213 */ /* 0x010fca0000000000 */
[----:B------:R-:W-:-:S04]  /*15fc0*/  IMAD.HI.U32 R10, R0, R6, RZ ;  /* 0x00000006000a7227 */ /* 0x000fc800078e00ff */
[----:B------:R-:W-:Y:S01]  /*15fd0*/  IMAD.MOV R10, RZ, RZ, -R10 ;  /* 0x000000ffff0a7224 */ /* 0x000fe200078e0a0a */
[----:B------:R-:W-:Y:S03]  /*15fe0*/  STL [R1+0x414], R11 ;  /* 0x0004140b01007387 */ /* 0x000fe60000100800 */
[----:B------:R-:W-:Y:S01]  /*15ff0*/  IMAD R6, R27, R10, R6 ;  /* 0x0000000a1b067224 */ /* 0x000fe200078e0206 */
[----:B-----5:R-:W-:Y:S01]  /*16000*/  IABS R10, R17 ;  /* 0x00000011000a7213 */ /* 0x020fe20000000000 */
[----:B------:R0:W-:Y:S04]  /*16010*/  STL [R1+0x4280], R17 ;  /* 0x0042801101007387 */ /* 0x0001e80000100800 */
[----:B0-----:R-:W4:Y:S01]  /*16020*/  LDL.LU R17, [R1+0x4d8] ;  /* 0x0004d80001117983 */ /* 0x001f220000300800 */
[----:B------:R-:W-:-:S04]  /*16030*/  IMAD.HI.U32 R12, R0, R8, RZ ;  /* 0x00000008000c7227 */ /* 0x000fc800078e00ff */
[----:B------:R-:W-:-:S04]  /*16040*/  IMAD.MOV R12, RZ, RZ, -R12 ;  /* 0x000000ffff0c7224 */ /* 0x000fc800078e0a0c */
[C---:B------:R-:W-:Y:S01]  /*16050*/  IMAD R8, R27.reuse, R12, R8 ;  /* 0x0000000c1b087224 */ /* 0x040fe200078e0208 */
[----:B------:R-:W-:-:S04]  /*16060*/  ISETP.GT.U32.AND P1, PT, R27, R7, PT ;  /* 0x000000071b00720c */ /* 0x000fc80003f24070 */
[C---:B------:R-:W-:Y:S02]  /*16070*/  ISETP.GT.U32.AND P5, PT, R27.reuse, R8, PT ;  /* 0x000000081b00720c */ /* 0x040fe40003fa4070 */
[----:B------:R-:W-:Y:S02]  /*16080*/  ISETP.GT.U32.AND P2, PT, R27, R2, PT ;  /* 0x000000021b00720c */ /* 0x000fe40003f44070 */
[----:B------:R-:W-:-:S05]  /*16090*/  IABS R12, R14 ;  /* 0x0000000e000c7213 */ /* 0x000fca0000000000 */
[----:B------:R-:W-:-:S04]  /*160a0*/  @!P1 IMAD.IADD R7, R7, 0x1, -R27 ;  /* 0x0000000107079824 */ /* 0x000fc800078e0a1b */
[----:B------:R-:W-:-:S05]  /*160b0*/  @!P5 IMAD.IADD R8, R8, 0x1, -R27 ;  /* 0x000000010808d824 */ /* 0x000fca00078e0a1b */
[C---:B------:R-:W-:Y:S01]  /*160c0*/  ISETP.GT.U32.AND P1, PT, R27.reuse, R8, PT ;  /* 0x000000081b00720c */ /* 0x040fe20003f24070 */
[C---:B------:R-:W-:Y:S01]  /*160d0*/  IMAD R9, R27.reuse, R4, R9 ;  /* 0x000000041b097224 */ /* 0x040fe200078e0209 */
[----:B------:R-:W-:Y:S01]  /*160e0*/  ISETP.GT.U32.AND P6, PT, R27, R7, PT ;  /* 0x000000071b00720c */ /* 0x000fe20003fc4070 */
[----:B------:R-:W-:-:S04]  /*160f0*/  IMAD.HI.U32 R4, R0, R12, RZ ;  /* 0x0000000c00047227 */ /* 0x000fc800078e00ff */
[----:B------:R-:W-:Y:S02]  /*16100*/  IMAD.MOV R4, RZ, RZ, -R4 ;  /* 0x000000ffff047224 */ /* 0x000fe400078e0a04 */
[----:B------:R-:W-:-:S04]  /*16110*/  @!P2 IMAD.IADD R2, R2, 0x1, -R27 ;  /* 0x000000010202a824 */ /* 0x000fc800078e0a1b */
[--C-:B------:R-:W-:Y:S01]  /*16120*/  @!P1 IMAD.IADD R8, R8, 0x1, -R27.reuse ;  /* 0x0000000108089824 */ /* 0x100fe200078e0a1b */
[C---:B------:R-:W-:Y:S01]  /*16130*/  ISETP.GT.U32.AND P1, PT, R27.reuse, R5, PT ;  /* 0x000000051b00720c */ /* 0x040fe20003f24070 */
[C---:B------:R-:W-:Y:S01]  /*16140*/  IMAD R12, R27.reuse, R4, R12 ;  /* 0x000000041b0c7224 */ /* 0x040fe200078e020c */
[----:B------:R-:W-:Y:S01]  /*16150*/  ISETP.GT.U32.AND P2, PT, R27, R2, PT ;  /* 0x000000021b00720c */ /* 0x000fe20003f44070 */
[----:B------:R-:W-:-:S03]  /*16160*/  @!P6 IMAD.IADD R7, R7, 0x1, -R27 ;  /* 0x000000010707e824 */ /* 0x000fc600078e0a1b */
[----:B------:R-:W-:-:S07]  /*16170*/  ISETP.GT.U32.AND P6, PT, R27, R12, PT ;  /* 0x0000000c1b00720c */ /* 0x000fce0003fc4070 */
[--C-:B------:R-:W-:Y:S02]  /*16180*/  @!P1 IMAD.IADD R5, R5, 0x1, -R27.reuse ;  /* 0x0000000105059824 */ /* 0x100fe400078e0a1b */
[----:B------:R-:W-:Y:S02]  /*16190*/  @!P2 IMAD.IADD R2, R2, 0x1, -R27 ;  /* 0x000000010202a824 */ /* 0x000fe400078e0a1b */
[----:B------:R-:W-:Y:S02]  /*161a0*/  @!P0 IMAD.MOV R7, RZ, RZ, -R7 ;  /* 0x000000ffff078224 */ /* 0x000fe400078e0a07 */
[----:B------:R-:W-:Y:S01]  /*161b0*/  @!P6 IMAD.IADD R12, R12, 0x1, -R27 ;  /* 0x000000010c0ce824 */ /* 0x000fe200078e0a1b */
[----:B------:R-:W-:Y:S02]  /*161c0*/  ISETP.GE.AND P6, PT, R14, RZ, PT ;  /* 0x000000ff0e00720c */ /* 0x000fe40003fc6270 */
[----:B------:R-:W5:Y:S01]  /*161d0*/  LDL.LU R14, [R1+0x588] ;  /* 0x00058800010e7983 */ /* 0x000f620000300800 */
[----:B----4-:R-:W-:Y:S01]  /*161e0*/  ISETP.GE.AND P1, PT, R17, RZ, PT ;  /* 0x000000ff1100720c */ /* 0x010fe20003f26270 */
[----:B------:R-:W-:-:S04]  /*161f0*/  IMAD.MOV.U32 R17, RZ, RZ, R8 ;  /* 0x000000ffff117224 */ /* 0x000fc800078e0008 */
[----:B------:R-:W-:-:S05]  /*16200*/  @!P4 IMAD.MOV R17, RZ, RZ, -R17 ;  /* 0x000000ffff11c224 */ /* 0x000fca00078e0a11 */
[----:B------:R0:W-:Y:S04]  /*16210*/  STL [R1+0x410], R17 ;  /* 0x0004101101007387 */ /* 0x0001e80000100800 */
[----:B------:R-:W-:Y:S01]  /*16220*/  STL [R1+0x40c], R7 ;  /* 0x00040c0701007387 */ /* 0x000fe20000100800 */
[----:B0-----:R-:W-:-:S03]  /*16230*/  IMAD.MOV.U32 R17, RZ, RZ, R2 ;  /* 0x000000ffff117224 */ /* 0x001fc600078e0002 */
[----:B------:R-:W4:Y:S01]  /*16240*/  LDL.LU R2, [R1+0x4ec] ;  /* 0x0004ec0001027983 */ /* 0x000f220000300800 */
[----:B------:R-:W-:-:S05]  /*16250*/  @!P3 IMAD.MOV R17, RZ, RZ, -R17 ;  /* 0x000000ffff11b224 */ /* 0x000fca00078e0a11 */
[----:B------:R0:W-:Y:S04]  /*16260*/  STL [R1+0x408], R17 ;  /* 0x0004081101007387 */ /* 0x0001e80000100800 */
[----:B0-----:R-:W5:Y:S01]  /*16270*/  LDL.LU R17, [R1+0x4280] ;  /* 0x0042800001117983 */ /* 0x001f620000300800 */
[----:B------:R-:W-:-:S13]  /*16280*/  ISETP.GT.U32.AND P5, PT, R27, R9, PT ;  /* 0x000000091b00720c */ /* 0x000fda0003fa4070 */
[----:B------:R-:W-:-:S05]  /*16290*/  @!P5 IMAD.IADD R9, R9, 0x1, -R27 ;  /* 0x000000010909d824 */ /* 0x000fca00078e0a1b */
[----:B------:R-:W-:Y:S02]  /*162a0*/  ISETP.GT.U32.AND P5, PT, R27, R9, PT ;  /* 0x000000091b00720c */ /* 0x000fe40003fa4070 */
[----:B---3--:R-:W-:Y:S02]  /*162b0*/  IABS R4, R15 ;  /* 0x0000000f00047213 */ /* 0x008fe40000000000 */
[----:B------:R-:W-:-:S03]  /*162c0*/  ISETP.GE.AND P2, PT, R13, RZ, PT ;  /* 0x000000ff0d00720c */ /* 0x000fc60003f46270 */
[----:B------:R-:W-:-:S06]  /*162d0*/  IMAD.HI.U32 R13, R0, R4, RZ ;  /* 0x00000004000d7227 */ /* 0x000fcc00078e00ff */
[----:B------:R-:W-:Y:S01]  /*162e0*/  @!P5 IMAD.IADD R9, R9, 0x1, -R27 ;  /* 0x000000010909d824 */ /* 0x000fe200078e0a1b */
[C---:B------:R-:W-:Y:S01]  /*162f0*/  ISETP.GT.U32.AND P5, PT, R27.reuse, R6, PT ;  /* 0x000000061b00720c */ /* 0x040fe20003fa4070 */
[----:B------:R-:W-:Y:S01]  /*16300*/  IMAD.MOV R13, RZ, RZ, -R13 ;  /* 0x000000ffff0d7224 */ /* 0x000fe200078e0a0d */
[----:B------:R-:W-:-:S03]  /*16310*/  ISETP.GT.U32.AND P4, PT, R27, R5, PT ;  /* 0x000000051b00720c */ /* 0x000fc60003f84070 */
[----:B------:R-:W-:Y:S02]  /*16320*/  IMAD R4, R27, R13, R4 ;  /* 0x0000000d1b047224 */ /* 0x000fe400078e0204 */
[----:B------:R-:W-:-:S04]  /*16330*/  IMAD.HI.U32 R13, R0, R10, RZ ;  /* 0x0000000a000d7227 */ /* 0x000fc800078e00ff */
[----:B------:R-:W-:Y:S02]  /*16340*/  IMAD.MOV R13, RZ, RZ, -R13 ;  /* 0x000000ffff0d7224 */ /* 0x000fe400078e0a0d */
[----:B------:R-:W-:Y:S01]  /*16350*/  @!P5 IMAD.IADD R6, R6, 0x1, -R27 ;  /* 0x000000010606d824 */ /* 0x000fe200078e0a1b */
[----:B------:R-:W-:-:S04]  /*16360*/  ISETP.GT.U32.AND P0, PT, R27, R12, PT ;  /* 0x0000000c1b00720c */ /* 0x000fc80003f04070 */
[----:B------:R-:W-:Y:S01]  /*16370*/  ISETP.GT.U32.AND P5, PT, R27, R6, PT ;  /* 0x000000061b00720c */ /* 0x000fe20003fa4070 */
[----:B------:R-:W-:Y:S02]  /*16380*/  @!P4 IMAD.IADD R5, R5, 0x1, -R27 ;  /* 0x000000010505c824 */ /* 0x000fe400078e0a1b */
[----:B------:R-:W-:Y:S01]  /*16390*/  IMAD.MOV.U32 R7, RZ, RZ, R9 ;  /* 0x000000ffff077224 */ /* 0x000fe200078e0009 */
[----:B------:R-:W-:Y:S01]  /*163a0*/  ISETP.GE.AND P4, PT, R15, RZ, PT ;  /* 0x000000ff0f00720c */ /* 0x000fe20003f86270 */
[----:B------:R-:W-:Y:S02]  /*163b0*/  IMAD.MOV.U32 R15, RZ, RZ, R5 ;  /* 0x000000ffff0f7224 */ /* 0x000fe400078e0005 */
[----:B------:R-:W-:Y:S02]  /*163c0*/  @!P2 IMAD.MOV R7, RZ, RZ, -R7 ;  /* 0x000000ffff07a224 */ /* 0x000fe400078e0a07 */
[----:B------:R-:W-:Y:S01]  /*163d0*/  @!P1 IMAD.MOV R15, RZ, RZ, -R15 ;  /* 0x000000ffff0f9224 */ /* 0x000fe200078e0a0f */
[----:B--2---:R-:W-:Y:S01]  /*163e0*/  IABS R11, R19 ;  /* 0x00000013000b7213 */ /* 0x004fe20000000000 */
[----:B------:R-:W-:-:S02]  /*163f0*/  @!P0 IMAD.IADD R12, R12, 0x1, -R27 ;  /* 0x000000010c0c8824 */ /* 0x000fc400078e0a1b */
[----:B------:R-:W-:Y:S01]  /*16400*/  @!P5 IMAD.IADD R6, R6, 0x1, -R27 ;  /* 0x000000010606d824 */ /* 0x000fe200078e0a1b */
[----:B------:R-:W-:Y:S02]  /*16410*/  ISETP.GE.AND P1, PT, R19, RZ, PT ;  /* 0x000000ff1300720c */ /* 0x000fe40003f26270 */
[----:B----4-:R-:W-:Y:S01]  /*16420*/  ISETP.GE.AND P3, PT, R2, RZ, PT ;  /* 0x000000ff0200720c */ /* 0x010fe20003f66270 */
[----:B------:R-:W-:Y:S02]  /*16430*/  IMAD R2, R27, R13, R10 ;  /* 0x0000000d1b027224 */ /* 0x000fe400078e020a */
[----:B------:R-:W2:Y:S04]  /*16440*/  LDL.LU R13, [R1+0x574] ;  /* 0x00057400010d7983 */ /* 0x000ea80000300800 */
[----:B------:R-:W-:Y:S01]  /*16450*/  STL [R1+0x404], R7 ;  /* 0x0004040701007387 */ /* 0x000fe20000100800 */
[----:B-----5:R-:W-:-:S03]  /*16460*/  ISETP.GE.AND P5, PT, R17, RZ, PT ;  /* 0x000000ff1100720c */ /* 0x020fc60003fa6270 */
[----:B------:R-:W3:Y:S04]  /*16470*/  LDL.LU R17, [R1+0x58c] ;  /* 0x00058c0001117983 */ /* 0x000ee80000300800 */
[----:B------:R-:W4:Y:S04]  /*16480*/  LDL.LU R19, [R1+0x590] ;  /* 0x0005900001137983 */ /* 0x000f280000300800 */
[----:B------:R0:W-:Y:S01]  /*16490*/  STL [R1+0x3ec], R15 ;  /* 0x0003ec0f01007387 */ /* 0x0001e20000100800 */
[----:B------:R-:W-:Y:S01]  /*164a0*/  IABS R10, R18 ;  /* 0x00000012000a7213 */ /* 0x000fe20000000000 */
[----:B0-----:R-:W-:-:S04]  /*164b0*/  IMAD.MOV.U32 R15, RZ, RZ, R12 ;  /* 0x000000ffff0f7224 */ /* 0x001fc800078e000c */
[----:B------:R-:W-:Y:S02]  /*164c0*/  @!P6 IMAD.MOV R15, RZ, RZ, -R15 ;  /* 0x000000ffff0fe224 */ /* 0x000fe400078e0a0f */
[----:B------:R-:W-:Y:S02]  /*164d0*/  IMAD.MOV.U32 R12, RZ, RZ, R18 ;  /* 0x000000ffff0c7224 */ /* 0x000fe400078e0012 */
[----:B------:R-:W-:Y:S01]  /*164e0*/  IMAD.MOV.U32 R18, RZ, RZ, R16 ;  /* 0x000000ffff127224 */ /* 0x000fe200078e0010 */
[----:B------:R0:W-:Y:S04]  /*164f0*/  STL [R1+0x3f0], R15 ;  /* 0x0003f00f01007387 */ /* 0x0001e80000100800 */
[----:B------:R-:W5:Y:S01]  /*16500*/  LDL R16, [R1+0x59c] ;  /* 0x00059c0001107983 */ /* 0x000f620000100800 */
[----:B------:R-:W-:Y:S01]  /*16510*/  ISETP.GT.U32.AND P2, PT, R27, R4, PT ;  /* 0x000000041b00720c */ /* 0x000fe20003f44070 */
[----:B------:R-:W-:-:S04]  /*16520*/  IMAD.HI.U32 R8, R0, R11, RZ ;  /* 0x0000000b00087227 */ /* 0x000fc800078e00ff */
[----:B------:R-:W-:Y:S01]  /*16530*/  IMAD.MOV R8, RZ, RZ, -R8 ;  /* 0x000000ffff087224 */ /* 0x000fe200078e0a08 */
[C---:B------:R-:W-:Y:S01]  /*16540*/  ISETP.GT.U32.AND P0, PT, R27.reuse, R2, PT ;  /* 0x000000021b00720c */ /* 0x040fe20003f04070 */
[----:B0-----:R-:W3:Y:S02]  /*16550*/  LDL R15, [R1+0x598] ;  /* 0x00059800010f7983 */ /* 0x001ee40000100800 */
[----:B------:R-:W-:-:S04]  /*16560*/  IMAD R11, R27, R8, R11 ;  /* 0x000000081b0b7224 */ /* 0x000fc800078e020b */
[----:B------:R-:W-:Y:S01]  /*16570*/  @!P2 IMAD.IADD R4, R4, 0x1, -R27 ;  /* 0x000000010404a824 */ /* 0x000fe200078e0a1b */
[----:B------:R-:W-:-:S05]  /*16580*/  ISETP.GT.U32.AND P2, PT, R27, R11, PT ;  /* 0x0000000b1b00720c */ /* 0x000fca0003f44070 */
[----:B------:R-:W-:Y:S01]  /*16590*/  @!P0 IMAD.IADD R2, R2, 0x1, -R27 ;  /* 0x0000000102028824 */ /* 0x000fe200078e0a1b */
[----:B------:R-:W-:-:S07]  /*165a0*/  ISETP.GT.U32.AND P0, PT, R27, R4, PT ;  /* 0x000000041b00720c */ /* 0x000fce0003f04070 */
[----:B------:R-:W-:Y:S01]  /*165b0*/  @!P2 IMAD.IADD R11, R11, 0x1, -R27 ;  /* 0x000000010b0ba824 */ /* 0x000fe200078e0a1b */
[----:B------:R-:W-:-:S05]  /*165c0*/  ISETP.GT.U32.AND P2, PT, R27, R2, PT ;  /* 0x000000021b00720c */ /* 0x000fca0003f44070 */
[----:B------:R-:W-:Y:S02]  /*165d0*/  @!P0 IMAD.IADD R4, R4, 0x1, -R27 ;  /* 0x0000000104048824 */ /* 0x000fe400078e0a1b */
[----:B------:R-:W-:-:S06]  /*165e0*/  @!P3 IMAD.MOV R6, RZ, RZ, -R6 ;  /* 0x000000ffff06b224 */ /* 0x000fcc00078e0a06 */
[----:B------:R-:W-:Y:S01]  /*165f0*/  @!P2 IMAD.IADD R2, R2, 0x1, -R27 ;  /* 0x000000010202a824 */ /* 0x000fe200078e0a1b */
[----:B------:R4:W-:Y:S03]  /*16600*/  STL [R1+0x3f4], R6 ;  /* 0x0003f40601007387 */ /* 0x0009e60000100800 */
[----:B------:R-:W-:Y:S01]  /*16610*/  @!P5 IMAD.MOV R2, RZ, RZ, -R2 ;  /* 0x000000ffff02d224 */ /* 0x000fe200078e0a02 */
[----:B--2---:R-:W-:-:S05]  /*16620*/  IABS R9, R13 ;  /* 0x0000000d00097213 */ /* 0x004fca0000000000 */
[----:B------:R-:W-:-:S04]  /*16630*/  IMAD.HI.U32 R7, R0, R9, RZ ;  /* 0x0000000900077227 */ /* 0x000fc800078e00ff */
[----:B------:R-:W-:-:S04]  /*16640*/  IMAD.MOV R7, RZ, RZ, -R7 ;  /* 0x000000ffff077224 */ /* 0x000fc800078e0a07 */
[----:B------:R-:W-:Y:S02]  /*16650*/  IMAD R9, R27, R7, R9 ;  /* 0x000000071b097224 */ /* 0x000fe400078e0209 */
[----:B------:R-:W-:Y:S02]  /*16660*/  IMAD.MOV.U32 R7, RZ, RZ, R12 ;  /* 0x000000ffff077224 */ /* 0x000fe400078e000c */
[----:B------:R-:W-:-:S04]  /*16670*/  IMAD.MOV.U32 R12, RZ, RZ, R4 ;  /* 0x000000ffff0c7224 */ /* 0x000fc800078e0004 */
[----:B------:R-:W-:-:S05]  /*16680*/  @!P4 IMAD.MOV R12, RZ, RZ, -R12 ;  /* 0x000000ffff0cc224 */ /* 0x000fca00078e0a0c */
[----:B------:R-:W-:Y:S04]  /*16690*/  STL [R1+0x3f8], R12 ;  /* 0x0003f80c01007387 */ /* 0x000fe80000100800 */
[----:B------:R0:W-:Y:S01]  /*166a0*/  STL [R1+0x3fc], R2 ;  /* 0x0003fc0201007387 */ /* 0x0001e20000100800 */
[----:B-----5:R-:W-:-:S03]  /*166b0*/  IABS R4, R16 ;  /* 0x0000001000047213 */ /* 0x020fc60000000000 */
[----:B------:R-:W2:Y:S01]  /*166c0*/  LDL R16, [R1+0x5a4] ;  /* 0x0005a40001107983 */ /* 0x000ea20000100800 */
[----:B------:R-:W-:Y:S01]  /*166d0*/  IMAD.HI.U32 R5, R0, R10, RZ ;  /* 0x0000000a00057227 */ /* 0x000fe200078e00ff */
[----:B------:R-:W-:-:S03]  /*166e0*/  IABS R8, R14 ;  /* 0x0000000e00087213 */ /* 0x000fc60000000000 */
[----:B------:R-:W-:-:S04]  /*166f0*/  IMAD.MOV R5, RZ, RZ, -R5 ;  /* 0x000000ffff057224 */ /* 0x000fc800078e0a05 */
[----:B------:R-:W-:Y:S02]  /*16700*/  IMAD R10, R27, R5, R10 ;  /* 0x000000051b0a7224 */ /* 0x000fe400078e020a */
[----:B------:R-:W-:Y:S01]  /*16710*/  IMAD.HI.U32 R5, R0, R8, RZ ;  /* 0x0000000800057227 */ /* 0x000fe200078e00ff */
[----:B----4-:R-:W-:-:S03]  /*16720*/  IABS R6, R19 ;  /* 0x0000001300067213 */ /* 0x010fc60000000000 */
[----:B------:R-:W-:Y:S02]  /*16730*/  IMAD.MOV R5, RZ, RZ, -R5 ;  /* 0x000000ffff057224 */ /* 0x000fe400078e0a05 */
[----:B0-----:R-:W-:-:S04]  /*16740*/  IMAD.HI.U32 R2, R0, R6, RZ ;  /* 0x0000000600027227 */ /* 0x001fc800078e00ff */
[C---:B------:R-:W-:Y:S01]  /*16750*/  IMAD R8, R27.reuse, R5, R8 ;  /* 0x000000051b087224 */ /* 0x040fe200078e0208 */
[----:B---3--:R-:W-:Y:S02]  /*16760*/  IABS R5, R15 ;  /* 0x0000000f00057213 */ /* 0x008fe40000000000 */
[----:B------:R-:W3:Y:S01]  /*16770*/  LDL R15, [R1+0x5ac] ;  /* 0x0005ac00010f7983 */ /* 0x000ee20000100800 */
[----:B------:R-:W-:Y:S01]  /*16780*/  IMAD.MOV R2, RZ, RZ, -R2 ;  /* 0x000000ffff027224 */ /* 0x000fe200078e0a02 */
[----:B------:R-:W-:Y:S02]  /*16790*/  ISETP.GE.AND P5, PT, R14, RZ, PT ;  /* 0x000000ff0e00720c */ /* 0x000fe40003fa6270 */
[----:B------:R-:W4:Y:S01]  /*167a0*/  LDL R14, [R1+0x5a8] ;  /* 0x0005a800010e7983 */ /* 0x000f220000100800 */
[C---:B------:R-:W-:Y:S01]  /*167b0*/  IMAD R6, R27.reuse, R2, R6 ;  /* 0x000000021b067224 */ /* 0x040fe200078e0206 */
[C---:B------:R-:W-:Y:S02]  /*167c0*/  ISETP.GT.U32.AND P6, PT, R27.reuse, R11, PT ;  /* 0x0000000b1b00720c */ /* 0x040fe40003fc4070 */
[----:B------:R-:W-:-:S02]  /*167d0*/  ISETP.GT.U32.AND P2, PT, R27, R9, PT ;  /* 0x000000091b00720c */ /* 0x000fc40003f44070 */
[----:B------:R-:W-:Y:S02]  /*167e0*/  ISETP.GE.AND P3, PT, R7, RZ, PT ;  /* 0x000000ff0700720c */ /* 0x000fe40003f66270 */
[----:B------:R-:W-:Y:S02]  /*167f0*/  IABS R7, R17 ;  /* 0x0000001100077213 */ /* 0x000fe40000000000 */
[----:B--2---:R-:W-:Y:S02]  /*16800*/  IABS R2, R16 ;  /* 0x0000001000027213 */ /* 0x004fe40000000000 */
[----:B------:R-:W2:Y:S03]  /*16810*/  LDL R16, [R1+0x5b8] ;  /* 0x0005b80001107983 */ /* 0x000ea60000100800 */
[--C-:B------:R-:W-:Y:S01]  /*16820*/  @!P6 IMAD.IADD R11, R11, 0x1, -R27.reuse ;  /* 0x000000010b0be824 */ /* 0x100fe200078e0a1b */
[----:B------:R-:W-:Y:S01]  /*16830*/  ISETP.GT.U32.AND P6, PT, R27, R8, PT ;  /* 0x000000081b00720c */ /* 0x000fe20003fc4070 */
[----:B------:R-:W-:-:S02]  /*16840*/  @!P2 IMAD.IADD R9, R9, 0x1, -R27 ;  /* 0x000000010909a824 */ /* 0x000fc400078e0a1b */
[----:B------:R-:W-:-:S03]  /*16850*/  IMAD.HI.U32 R12, R0, R7, RZ ;  /* 0x00000007000c7227 */ /* 0x000fc600078e00ff */
[C---:B------:R-:W-:Y:S01]  /*16860*/  ISETP.GT.U32.AND P2, PT, R27.reuse, R9, PT ;  /* 0x000000091b00720c */ /* 0x040fe20003f44070 */
[----:B------:R-:W-:Y:S01]  /*16870*/  IMAD.MOV R12, RZ, RZ, -R12 ;  /* 0x000000ffff0c7224 */ /* 0x000fe200078e0a0c */
[----:B------:R-:W-:-:S03]  /*16880*/  ISETP.GT.U32.AND P0, PT, R27, R10, PT ;  /* 0x0000000a1b00720c */ /* 0x000fc60003f04070 */
[----:B------:R-:W-:Y:S02]  /*16890*/  IMAD R7, R27, R12, R7 ;  /* 0x0000000c1b077224 */ /* 0x000fe400078e0207 */
[----:B------:R-:W-:Y:S01]  /*168a0*/  @!P6 IMAD.IADD R8, R8, 0x1, -R27 ;  /* 0x000000010808e824 */ /* 0x000fe200078e0a1b */
[----:B------:R-:W-:Y:S01]  /*168b0*/  ISETP.GE.AND P4, PT, R13, RZ, PT ;  /* 0x000000ff0d00720c */ /* 0x000fe20003f86270 */
[----:B------:R-:W-:-:S03]  /*168c0*/  IMAD.HI.U32 R13, R0, R5, RZ ;  /* 0x00000005000d7227 */ /* 0x000fc600078e00ff */
[----:B------:R-:W-:Y:S01]  /*168d0*/  ISETP.GT.U32.AND P6, PT, R27, R8, PT ;  /* 0x000000081b00720c */ /* 0x000fe20003fc4070 */
[--C-:B------:R-:W-:Y:S01]  /*168e0*/  @!P2 IMAD.IADD R9, R9, 0x1, -R27.reuse ;  /* 0x000000010909a824 */ /* 0x100fe200078e0a1b */
[C---:B------:R-:W-:Y:S01]  /*168f0*/  ISETP.GT.U32.AND P2, PT, R27.reuse, R7, PT ;  /* 0x000000071b00720c */ /* 0x040fe20003f44070 */
[----:B------:R-:W-:Y:S02]  /*16900*/  @!P0 IMAD.IADD R10, R10, 0x1, -R27 ;  /* 0x000000010a0a8824 */ /* 0x000fe400078e0a1b */
[----:B------:R-:W-:Y:S02]  /*16910*/  IMAD.MOV R13, RZ, RZ, -R13 ;  /* 0x000000ffff0d7224 */ /* 0x000fe400078e0a0d */
[----:B------:R-:W-:Y:S01]  /*16920*/  IMAD.HI.U32 R12, R0, R4, RZ ;  /* 0x00000004000c7227 */ /* 0x000fe200078e00ff */
[----:B------:R-:W-:-:S03]  /*16930*/  ISETP.GT.U32.AND P0, PT, R27, R10, PT ;  /* 0x0000000a1b00720c */ /* 0x000fc60003f04070 */
[C---:B------:R-:W-:Y:S01]  /*16940*/  IMAD R5, R27.reuse, R13, R5 ;  /* 0x0000000d1b057224 */ /* 0x040fe200078e0205 */
[----:B---3--:R-:W-:Y:S01]  /*16950*/  IABS R13, R15 ;  /* 0x0000000f000d7213 */ /* 0x008fe20000000000 */
[--C-:B------:R-:W-:Y:S01]  /*16960*/  @!P6 IMAD.IADD R8, R8, 0x1, -R27.reuse ;  /* 0x000000010808e824 */ /* 0x100fe200078e0a1b */
[----:B------:R-:W-:Y:S01]  /*16970*/  ISETP.GT.U32.AND P6, PT, R27, R6, PT ;  /* 0x000000061b00720c */ /* 0x000fe20003fc4070 */
[----:B------:R-:W-:Y:S01]  /*16980*/  @!P2 IMAD.IADD R7, R7, 0x1, -R27 ;  /* 0x000000010707a824 */ /* 0x000fe200078e0a1b */
[----:B------:R-:W-:Y:S01]  /*16990*/  ISETP.GT.U32.AND P2, PT, R27, R5, PT ;  /* 0x000000051b00720c */ /* 0x000fe20003f44070 */
[----:B------:R-:W-:Y:S02]  /*169a0*/  IMAD.MOV R12, RZ, RZ, -R12 ;  /* 0x000000ffff0c7224 */ /* 0x000fe400078e0a0c */
[----:B------:R-:W-:-:S04]  /*169b0*/  IMAD.HI.U32 R15, R0, R2, RZ ;  /* 0x00000002000f7227 */ /* 0x000fc800078e00ff */
[----:B------:R-:W-:Y:S01]  /*169c0*/  IMAD R4, R27, R12, R4 ;  /* 0x0000000c1b047224 */ /* 0x000fe200078e0204 */
[----:B----4-:R-:W-:Y:S01]  /*169d0*/  IABS R12, R14 ;  /* 0x0000000e000c7213 */ /* 0x010fe20000000000 */
[----:B------:R-:W-:Y:S02]  /*169e0*/  IMAD.MOV R15, RZ, RZ, -R15 ;  /* 0x000000ffff0f7224 */ /* 0x000fe400078e0a0f */
[--C-:B------:R-:W-:Y:S01]  /*169f0*/  @!P0 IMAD.IADD R10, R10, 0x1, -R27.reuse ;  /* 0x000000010a0a8824 */ /* 0x100fe200078e0a1b */
[----:B------:R-:W-:Y:S01]  /*16a00*/  ISETP.GE.AND P0, PT, R17, RZ, PT ;  /* 0x000000ff1100720c */ /* 0x000fe20003f06270 */
[----:B------:R-:W-:Y:S01]  /*16a10*/  IMAD R2, R27, R15, R2 ;  /* 0x0000000f1b027224 */ /* 0x000fe200078e0202 */
[----:B------:R-:W3:Y:S01]  /*16a20*/  LDL R17, [R1+0x5b0] ;  /* 0x0005b00001117983 */ /* 0x000ee20000100800 */
[--C-:B------:R-:W-:Y:S02]  /*16a30*/  @!P6 IMAD.IADD R6, R6, 0x1, -R27.reuse ;  /* 0x000000010606e824 */ /* 0x100fe400078e0a1b */
[----:B------:R-:W-:-:S03]  /*16a40*/  @!P2 IMAD.IADD R5, R5, 0x1, -R27 ;  /* 0x000000010505a824 */ /* 0x000fc600078e0a1b */
[----:B------:R-:W-:Y:S04]  /*16a50*/  STL [R1+0x427c], R6 ;  /* 0x00427c0601007387 */ /* 0x000fe80000100800 */
[----:B------:R0:W-:Y:S04]  /*16a60*/  STL [R1+0x4278], R5 ;  /* 0x0042780501007387 */ /* 0x0001e80000100800 */
[----:B0-----:R-:W4:Y:S01]  /*16a70*/  LDL.LU R5, [R1+0xa68] ;  /* 0x000a680001057983 */ /* 0x001f220000300800 */
[----:B--2---:R-:W-:Y:S01]  /*16a80*/  IABS R15, R16 ;  /* 0x00000010000f7213 */ /* 0x004fe20000000000 */
        /* <DEDUP_REMOVED lines=8> */
[----:B--2---:R-:W-:Y:S02]  /*16b10*/  IMAD.MOV.U32 R17, RZ, RZ, R16 ;  /* 0x000000ffff117224 */ /* 0x004fe400078e0010 */
[----:B----4-:R-:W-:Y:S02]  /*16b20*/  IMAD.MOV.U32 R16, RZ, RZ, R5 ;  /* 0x000000ffff107224 */ /* 0x010fe400078e0005 */
[----:B------:R-:W-:Y:S02]  /*16b30*/  IMAD.MOV.U32 R5, RZ, RZ, R11 ;  /* 0x000000ffff057224 */ /* 0x000fe400078e000b */
[----:B------:R-:W2:Y:S01]  /*16b40*/  LDL R11, [R1+0x5c0] ;  /* 0x0005c000010b7983 */ /* 0x000ea20000100800 */
        /* <DEDUP_REMOVED lines=8> */
[----:B------:R-:W3:Y:S04]  /*16bd0*/  LDL.LU R10, [R1+0x9c4] ;  /* 0x0009c400010a7983 */ /* 0x000ee80000300800 */
[----:B------:R0:W-:Y:S01]  /*16be0*/  STL [R1+0x3e8], R5 ;  /* 0x0003e80501007387 */ /* 0x0001e20000100800 */
[----:B------:R-:W-:-:S02]  /*16bf0*/  @!P3 IMAD.MOV R6, RZ, RZ, -R6 ;  /* 0x000000ffff06b224 */ /* 0x000fc400078e0a06 */
[----:B------:R-:W-:Y:S02]  /*16c00*/  @!P5 IMAD.MOV R8, RZ, RZ, -R8 ;  /* 0x000000ffff08d224 */ /* 0x000fe400078e0a08 */
[----:B0-----:R-:W-:Y:S02]  /*16c10*/  IMAD.MOV.U32 R5, RZ, RZ, R9 ;  /* 0x000000ffff057224 */ /* 0x001fe400078e0009 */
[----:B------:R-:W4:Y:S02]  /*16c20*/  LDL R9, [R1+0x5bc] ;  /* 0x0005bc0001097983 */ /* 0x000f240000100800 */
[----:B------:R-:W-:Y:S02]  /*16c30*/  @!P4 IMAD.MOV R5, RZ, RZ, -R5 ;  /* 0x000000ffff05c224 */ /* 0x000fe400078e0a05 */
[----:B------:R0:W-:Y:S01]  /*16c40*/  STL [R1+0x3e4], R6 ;  /* 0x0003e40601007387 */ /* 0x0001e20000100800 */
[----:B------:R-:W-:-:S03]  /*16c50*/  @!P1 IMAD.IADD R7, R7, 0x1, -R27 ;  /* 0x0000000107079824 */ /* 0x000fc600078e0a1b */
[----:B0-----:R-:W5:Y:S04]  /*16c60*/  LDL.LU R6, [R1+0x427c] ;  /* 0x00427c0001067983 */ /* 0x001f680000300800 */
[----:B------:R0:W-:Y:S04]  /*16c70*/  STL [R1+0x3e0], R5 ;  /* 0x0003e00501007387 */ /* 0x0001e80000100800 */
[----:B0-----:R-:W3:Y:S04]  /*16c80*/  LDL.LU R5, [R1+0x4278] ;  /* 0x0042780001057983 */ /* 0x001ee80000300800 */
[----:B------:R2:W-:Y:S02]  /*16c90*/  STL [R1+0x3dc], R8 ;  /* 0x0003dc0801007387 */ /* 0x0005e40000100800 */
[----:B--2---:R-:W-:-:S02]  /*16ca0*/  IABS R8, R11 ;  /* 0x0000000b00087213 */ /* 0x004fc40000000000 */
[----:B------:R-:W2:Y:S04]  /*16cb0*/  LDL.LU R11, [R1+0x598] ;  /* 0x00059800010b7983 */ /* 0x000ea80000300800 */
[----:B------:R0:W-:Y:S04]  /*16cc0*/  STL [R1+0x4274], R22 ;  /* 0x0042741601007387 */ /* 0x0001e80000100800 */
[----:B0-----:R-:W3:Y:S04]  /*16cd0*/  LDL.LU R22, [R1+0x59c] ;  /* 0x00059c0001167983 */ /* 0x001ee80000300800 */
[----:B------:R0:W-:Y:S04]  /*16ce0*/  STL [R1+0x426c], R7 ;  /* 0x00426c0701007387 */ /* 0x0001e80000100800 */
[----:B0-----:R-:W4:Y:S01]  /*16cf0*/  LDL.LU R7, [R1+0x5a8] ;  /* 0x0005a80001077983 */ /* 0x001f220000300800 */
[----:B------:R-:W-:-:S02]  /*16d00*/  ISETP.GT.U32.AND P2, PT, R27, R2, PT ;  /* 0x000000021b00720c */ /* 0x000fc40003f44070 */
[----:B------:R-:W-:-:S11]  /*16d10*/  ISETP.GT.U32.AND P6, PT, R27, R4, PT ;  /* 0x000000041b00720c */ /* 0x000fd60003fc4070 */
[--C-:B------:R-:W-:Y:S01]  /*16d20*/  @!P2 IMAD.IADD R2, R2, 0x1, -R27.reuse ;  /* 0x000000010202a824 */ /* 0x100fe200078e0a1b */
[C---:B-----5:R-:W-:Y:S01]  /*16d30*/  ISETP.GT.U32.AND P2, PT, R27.reuse, R6, PT ;  /* 0x000000061b00720c */ /* 0x060fe20003f44070 */
[----:B------:R-:W-:Y:S01]  /*16d40*/  @!P6 IMAD.IADD R4, R4, 0x1, -R27 ;  /* 0x000000010404e824 */ /* 0x000fe200078e0a1b */
[----:B----4-:R0:W-:Y:S04]  /*16d50*/  STL [R1+0x4270], R7 ;  /* 0x0042700701007387 */ /* 0x0101e80000100800 */
[----:B0-----:R-:W4:Y:S01]  /*16d60*/  LDL.LU R7, [R1+0x5a4] ;  /* 0x0005a40001077983 */ /* 0x001f220000300800 */
[----:B------:R-:W-:-:S06]  /*16d70*/  ISETP.GT.U32.AND P5, PT, R27, R4, PT ;  /* 0x000000041b00720c */ /* 0x000fcc0003fa4070 */
[----:B------:R-:W-:Y:S01]  /*16d80*/  @!P2 IMAD.IADD R6, R6, 0x1, -R27 ;  /* 0x000000010606a824 */ /* 0x000fe200078e0a1b */
[C---:B------:R-:W-:Y:S02]  /*16d90*/  ISETP.GT.U32.AND P1, PT, R27.reuse, R12, PT ;  /* 0x0000000c1b00720c */ /* 0x040fe40003f24070 */
[----:B------:R-:W-:Y:S02]  /*16da0*/  ISETP.GT.U32.AND P2, PT, R27, R13, PT ;  /* 0x0000000d1b00720c */ /* 0x000fe40003f44070 */
[----:B------:R-:W-:Y:S01]  /*16db0*/  ISETP.GE.AND P6, PT, R19, RZ, PT ;  /* 0x000000ff1300720c */ /* 0x000fe20003fc6270 */
[----:B------:R-:W-:Y:S01]  /*16dc0*/  IMAD.HI.U32 R19, R0, R15, RZ ;  /* 0x0000000f00137227 */ /* 0x000fe200078e00ff */
[----:B------:R-:W-:-:S03]  /*16dd0*/  IABS R9, R9 ;  /* 0x0000000900097213 */ /* 0x000fc60000000000 */
[----:B------:R-:W-:Y:S02]  /*16de0*/  IMAD.MOV R19, RZ, RZ, -R19 ;  /* 0x000000ffff137224 */ /* 0x000fe400078e0a13 */
[----:B------:R-:W-:Y:S01]  /*16df0*/  @!P5 IMAD.IADD R4, R4, 0x1, -R27 ;  /* 0x000000010404d824 */ /* 0x000fe200078e0a1b */
[----:B--2---:R-:W-:Y:S01]  /*16e00*/  ISETP.GE.AND P5, PT, R11, RZ, PT ;  /* 0x000000ff0b00720c */ /* 0x004fe20003fa6270 */
[----:B------:R-:W-:Y:S01]  /*16e10*/  IMAD R15, R27, R19, R15 ;  /* 0x000000131b0f7224 */ /* 0x000fe200078e020f */
[----:B------:R0:W-:Y:S01]  /*16e20*/  STL [R1+0x4264], R0 ;  /* 0x0042640001007387 */ /* 0x0001e20000100800 */
[----:B---3--:R-:W-:Y:S02]  /*16e30*/  IMAD.MOV.U32 R19, RZ, RZ, R10 ;  /* 0x000000ffff137224 */ /* 0x008fe400078e000a */
[----:B------:R-:W-:-:S04]  /*16e40*/  IMAD.HI.U32 R11, R0, R9, RZ ;  /* 0x00000009000b7227 */ /* 0x000fc800078e00ff */
[----:B------:R-:W-:Y:S02]  /*16e50*/  IMAD.HI.U32 R10, R0, R8, RZ ;  /* 0x00000008000a7227 */ /* 0x000fe400078e00ff */
[----:B0-----:R-:W2:Y:S02]  /*16e60*/  LDL.LU R0, [R1+0x5c8] ;  /* 0x0005c80001007983 */ /* 0x001ea40000300800 */
[--C-:B------:R-:W-:Y:S01]  /*16e70*/  @!P1 IMAD.IADD R12, R12, 0x1, -R27.reuse ;  /* 0x000000010c0c9824 */ /* 0x100fe200078e0a1b */
[----:B------:R-:W-:Y:S01]  /*16e80*/  ISETP.GE.AND P1, PT, R22, RZ, PT ;  /* 0x000000ff1600720c */ /* 0x000fe20003f26270 */
[----:B------:R-:W-:Y:S01]  /*16e90*/  @!P2 IMAD.IADD R13, R13, 0x1, -R27 ;  /* 0x000000010d0da824 */ /* 0x000fe200078e0a1b */
[----:B------:R-:W3:Y:S01]  /*16ea0*/  LDL.LU R22, [R1+0x4274] ;  /* 0x0042740001167983 */ /* 0x000ee20000300800 */
[----:B----4-:R-:W-:-:S03]  /*16eb0*/  ISETP.GE.AND P2, PT, R7, RZ, PT ;  /* 0x000000ff0700720c */ /* 0x010fc60003f46270 */
[----:B------:R-:W4:Y:S01]  /*16ec0*/  LDL.LU R7, [R1+0x4270] ;  /* 0x0042700001077983 */ /* 0x000f220000300800 */
[----:B------:R-:W-:-:S13]  /*16ed0*/  ISETP.GT.U32.AND P3, PT, R27, R5, PT ;  /* 0x000000051b00720c */ /* 0x000fda0003f64070 */
[----:B------:R-:W-:Y:S01]  /*16ee0*/  @!P3 IMAD.IADD R5, R5, 0x1, -R27 ;  /* 0x000000010505b824 */ /* 0x000fe200078e0a1b */
[----:B------:R-:W-:-:S13]  /*16ef0*/  ISETP.GT.U32.AND P3, PT, R27, R14, PT ;  /* 0x0000000e1b00720c */ /* 0x000fda0003f64070 */
[----:B------:R-:W-:Y:S01]  /*16f00*/  @!P3 IMAD.IADD R14, R14, 0x1, -R27 ;  /* 0x000000010e0eb824 */ /* 0x000fe200078e0a1b */
[----:B----4-:R-:W-:Y:S02]  /*16f10*/  ISETP.GE.AND P3, PT, R7, RZ, PT ;  /* 0x000000ff0700720c */ /* 0x010fe40003f66270 */
[----:B------:R-:W4:Y:S01]  /*16f20*/  LDL.LU R7, [R1+0x426c] ;  /* 0x00426c0001077983 */ /* 0x000f220000300800 */
[----:B------:R-:W-:-:S04]  /*16f30*/  IMAD.MOV R11, RZ, RZ, -R11 ;  /* 0x000000ffff0b7224 */ /* 0x000fc800078e0a0b */
[C---:B------:R-:W-:Y:S02]  /*16f40*/  IMAD R9, R27.reuse, R11, R9 ;  /* 0x0000000b1b097224 */ /* 0x040fe400078e0209 */
[----:B--2---:R-:W-:Y:S02]  /*16f50*/  IMAD.MOV.U32 R11, RZ, RZ, R0 ;  /* 0x000000ffff0b7224 */ /* 0x004fe400078e0000 */
[----:B------:R-:W-:Y:S01]  /*16f60*/  IMAD.MOV R10, RZ, RZ, -R10 ;  /* 0x000000ffff0a7224 */ /* 0x000fe200078e0a0a */
[----:B------:R0:W-:Y:S01]  /*16f70*/  STL [R1+0x4268], R9 ;  /* 0x0042680901007387 */ /* 0x0001e20000100800 */
[----:B------:R-:W-:Y:S02]  /*16f80*/  IMAD.MOV.U32 R0, RZ, RZ, R5 ;  /* 0x000000ffff007224 */ /* 0x000fe400078e0005 */
[----:B------:R-:W-:Y:S01]  /*16f90*/  IMAD R8, R27, R10, R8 ;  /* 0x0000000a1b087224 */ /* 0x000fe200078e0208 */
[----:B------:R1:W-:Y:S01]  /*16fa0*/  STL [R1+0x4260], R11 ;  /* 0x0042600b01007387 */ /* 0x0003e20000100800 */
[----:B------:R-:W-:-:S03]  /*16fb0*/  IABS R10, R11 ;  /* 0x0000000b000a7213 */ /* 0x000fc60000000000 */
[----:B------:R-:W2:Y:S01]  /*16fc0*/  LDL.LU R5, [R1+0x5ac] ;  /* 0x0005ac0001057983 */ /* 0x000ea20000300800 */
[----:B------:R-:W-:Y:S01]  /*16fd0*/  ISETP.GT.U32.AND P4, PT, R27, R2, PT ;  /* 0x000000021b00720c */ /* 0x000fe20003f84070 */
[----:B------:R-:W-:Y:S02]  /*16fe0*/  @!P6 IMAD.MOV R6, RZ, RZ, -R6 ;  /* 0x000000ffff06e224 */ /* 0x000fe400078e0a06 */
[----:B0-----:R-:W-:Y:S02]  /*16ff0*/  IMAD.MOV.U32 R9, RZ, RZ, R4 ;  /* 0x000000ffff097224 */ /* 0x001fe400078e0004 */
[----:B------:R-:W-:Y:S02]  /*17000*/  @!P5 IMAD.MOV R0, RZ, RZ, -R0 ;  /* 0x000000ffff00d224 */ /* 0x000fe400078e0a00 */
[----:B----4-:R-:W-:-:S05]  /*17010*/  @!P0 IMAD.MOV R7, RZ, RZ, -R7 ;  /* 0x000000ffff078224 */ /* 0x010fca00078e0a07 */
[----:B------:R0:W-:Y:S04]  /*17020*/  STL [R1+0x3d0], R7 ;  /* 0x0003d00701007387 */ /* 0x0001e80000100800 */
[----:B-1----:R-:W4:Y:S01]  /*17030*/  LDL.LU R11, [R1+0x5b0] ;  /* 0x0005b000010b7983 */ /* 0x002f220000300800 */
[----:B------:R-:W-:Y:S01]  /*17040*/  @!P4 IMAD.IADD R2, R2, 0x1, -R27 ;  /* 0x000000010202c824 */ /* 0x000fe200078e0a1b */
[----:B------:R-:W-:Y:S01]  /*17050*/  ISETP.GT.U32.AND P4, PT, R27, R15, PT ;  /* 0x0000000f1b00720c */ /* 0x000fe20003f84070 */
[----:B------:R-:W-:Y:S01]  /*17060*/  @!P1 IMAD.MOV R9, RZ, RZ, -R9 ;  /* 0x000000ffff099224 */ /* 0x000fe200078e0a09 */
[----:B------:R1:W-:Y:S04]  /*17070*/  STL [R1+0x3cc], R6 ;  /* 0x0003cc0601007387 */ /* 0x0003e80000100800 */
[----:B0-----:R-:W5:Y:S04]  /*17080*/  LDL.LU R7, [R1+0x5bc] ;  /* 0x0005bc0001077983 */ /* 0x001f680000300800 */
[----:B-1----:R-:W3:Y:S04]  /*17090*/  LDL.LU R6, [R1+0x5c0] ;  /* 0x0005c00001067983 */ /* 0x002ee80000300800 */
[----:B------:R0:W-:Y:S04]  /*170a0*/  STL [R1+0x3c8], R0 ;  /* 0x0003c80001007387 */ /* 0x0001e80000100800 */
[----:B------:R-:W5:Y:S01]  /*170b0*/  LDL.LU R4, [R1+0x5cc] ;  /* 0x0005cc0001047983 */ /* 0x000f620000300800 */
[----:B0-----:R-:W-:-:S03]  /*170c0*/  IMAD.MOV.U32 R0, RZ, RZ, R2 ;  /* 0x000000ffff007224 */ /* 0x001fc600078e0002 */
[----:B------:R-:W5:Y:S04]  /*170d0*/  LDL.LU R2, [R1+0x5b8] ;  /* 0x0005b80001027983 */ /* 0x000f680000300800 */
[----:B------:R0:W-:Y:S01]  /*170e0*/  STL [R1+0x3c4], R9 ;  /* 0x0003c40901007387 */ /* 0x0001e20000100800 */
[--C-:B------:R-:W-:Y:S01]  /*170f0*/  @!P4 IMAD.IADD R15, R15, 0x1, -R27.reuse ;  /* 0x000000010f0fc824 */ /* 0x100fe200078e0a1b */
[----:B------:R-:W-:Y:S01]  /*17100*/  ISETP.GT.U32.AND P4, PT, R27, R13, PT ;  /* 0x0000000d1b00720c */ /* 0x000fe20003f84070 */
[----:B------:R-:W-:Y:S01]  /*17110*/  @!P2 IMAD.MOV R0, RZ, RZ, -R0 ;  /* 0x000000ffff00a224 */ /* 0x000fe200078e0a00 */
[----:B0-----:R-:W3:Y:S04]  /*17120*/  LDL.LU R9, [R1+0x4268] ;  /* 0x0042680001097983 */ /* 0x001ee80000300800 */
[----:B------:R0:W-:Y:S07]  /*17130*/  STL [R1+0x3c0], R0 ;  /* 0x0003c00001007387 */ /* 0x0001ee0000100800 */
[----:B------:R-:W-:Y:S01]  /*17140*/  @!P4 IMAD.IADD R13, R13, 0x1, -R27 ;  /* 0x000000010d0dc824 */ /* 0x000fe200078e0a1b */
[----:B0-----:R-:W5:Y:S01]  /*17150*/  LDL.LU R0, [R1+0x4264] ;  /* 0x0042640001007983 */ /* 0x001f620000300800 */
[----:B----4-:R-:W-:-:S03]  /*17160*/  ISETP.GE.AND P4, PT, R11, RZ, PT ;  /* 0x000000ff0b00720c */ /* 0x010fc60003f86270 */
[----:B------:R-:W4:Y:S01]  /*17170*/  LDL.LU R11, [R1+0x4260] ;  /* 0x00426000010b7983 */ /* 0x000f220000300800 */
[C---:B------:R-:W-:Y:S02]  /*17180*/  ISETP.GT.U32.AND P0, PT, R27.reuse, R12, PT ;  /* 0x0000000c1b00720c */ /* 0x040fe40003f04070 */
[----:B------:R-:W-:Y:S02]  /*17190*/  ISETP.GT.U32.AND P5, PT, R27, R14, PT ;  /* 0x0000000e1b00720c */ /* 0x000fe40003fa4070 */
[----:B--2---:R-:W-:-:S09]  /*171a0*/  ISETP.GE.AND P2, PT, R5, RZ, PT ;  /* 0x000000ff0500720c */ /* 0x004fd20003f46270 */
[--C-:B------:R-:W-:Y:S01]  /*171b0*/  @!P0 IMAD.IADD R12, R12, 0x1, -R27.reuse ;  /* 0x000000010c0c8824 */ /* 0x100fe200078e0a1b */
[C---:B------:R-:W-:Y:S02]  /*171c0*/  ISETP.GT.U32.AND P0, PT, R27.reuse, R8, PT ;  /* 0x000000081b00720c */ /* 0x040fe40003f04070 */
[C---:B------:R-:W-:Y:S01]  /*171d0*/  ISETP.GT.U32.AND P6, PT, R27.reuse, R15, PT ;  /* 0x0000000f1b00720c */ /* 0x040fe20003fc4070 */
[----:B------:R-:W-:Y:S01]  /*171e0*/  @!P5 IMAD.IADD R14, R14, 0x1, -R27 ;  /* 0x000000010e0ed824 */ /* 0x000fe200078e0a1b */
[----:B---3--:R-:W-:-:S09]  /*171f0*/  ISETP.GT.U32.AND P1, PT, R27, R9, PT ;  /* 0x000000091b00720c */ /* 0x008fd20003f24070 */
[----:B------:R-:W-:-:S04]  /*17200*/  @!P0 IMAD.IADD R8, R8, 0x1, -R27 ;  /* 0x0000000108088824 */ /* 0x000fc800078e0a1b */
[----:B------:R-:W-:Y:S01]  /*17210*/  @!P1 IMAD.IADD R9, R9, 0x1, -R27 ;  /* 0x0000000109099824 */ /* 0x000fe200078e0a1b */
[----:B------:R-:W-:Y:S01]  /*17220*/  ISETP.GE.AND P1, PT, R6, RZ, PT ;  /* 0x000000ff0600720c */ /* 0x000fe20003f26270 */
[----:B-----5:R-:W-:Y:S01]  /*17230*/  IMAD.HI.U32 R5, R0, R10, RZ ;  /* 0x0000000a00057227 */ /* 0x020fe200078e00ff */
[----:B------:R-:W2:Y:S03]  /*17240*/  LDL.LU R6, [R1+0x5dc] ;  /* 0x0005dc0001067983 */ /* 0x000ea60000300800 */
[----:B------:R-:W-:-:S04]  /*17250*/  IMAD.MOV R5, RZ, RZ, -R5 ;  /* 0x000000ffff057224 */ /* 0x000fc800078e0a05 */
[C---:B------:R-:W-:Y:S01]  /*17260*/  IMAD R5, R27.reuse, R5, R10 ;  /* 0x000000051b057224 */ /* 0x040fe200078e020a */
[----:B------:R-:W-:Y:S01]  /*17270*/  ISETP.GE.AND P5, PT, R2, RZ, PT ;  /* 0x000000ff0200720c */ /* 0x000fe20003fa6270 */
[----:B------:R-:W-:Y:S01]  /*17280*/  IMAD.MOV.U32 R2, RZ, RZ, R12 ;  /* 0x000000ffff027224 */ /* 0x000fe200078e000c */
[----:B------:R-:W-:Y:S01]  /*17290*/  ISETP.GT.U32.AND P0, PT, R27, R9, PT ;  /* 0x000000091b00720c */ /* 0x000fe20003f04070 */
[----:B------:R-:W-:Y:S01]  /*172a0*/  @!P6 IMAD.IADD R15, R15, 0x1, -R27 ;  /* 0x000000010f0fe824 */ /* 0x000fe200078e0a1b */
[----:B------:R-:W-:Y:S01]  /*172b0*/  ISETP.GE.AND P6, PT, R7, RZ, PT ;  /* 0x000000ff0700720c */ /* 0x000fe20003fc6270 */
[----:B------:R-:W-:Y:S02]  /*172c0*/  @!P3 IMAD.MOV R2, RZ, RZ, -R2 ;  /* 0x000000ffff02b224 */ /* 0x000fe400078e0a02 */
[----:B------:R-:W-:-:S03]  /*172d0*/  IMAD.MOV.U32 R12, RZ, RZ, R15 ;  /* 0x000000ffff0c7224 */ /* 0x000fc600078e000f */
[----:B------:R-:W-:Y:S05]  /*172e0*/  STL [R1+0x3bc], R2 ;  /* 0x0003bc0201007387 */ /* 0x000fea0000100800 */
[----:B------:R-:W-:Y:S02]  /*172f0*/  @!P0 IMAD.IADD R9, R9, 0x1, -R27 ;  /* 0x0000000109098824 */ /* 0x000fe400078e0a1b */
[----:B------:R-:W-:Y:S02]  /*17300*/  @!P5 IMAD.MOV R12, RZ, RZ, -R12 ;  /* 0x000000ffff0cd224 */ /* 0x000fe400078e0a0c */
[----:B------:R-:W-:Y:S02]  /*17310*/  @!P6 IMAD.MOV R9, RZ, RZ, -R9 ;  /* 0x000000ffff09e224 */ /* 0x000fe400078e0a09 */
[----:B----4-:R-:W-:-:S02]  /*17320*/  IMAD.MOV.U32 R10, RZ, RZ, R11 ;  /* 0x000000ffff0a7224 */ /* 0x010fc400078e000b */
[----:B------:R-:W-:-:S04]  /*17330*/  IMAD.MOV.U32 R11, RZ, RZ, R13 ;  /* 0x000000ffff0b7224 */ /* 0x000fc800078e000d */
[----:B------:R-:W-:Y:S01]  /*17340*/  @!P2 IMAD.MOV R11, RZ, RZ, -R11 ;  /* 0x000000ffff0ba224 */ /* 0x000fe200078e0a0b */
[----:B------:R-:W-:Y:S01]  /*17350*/  ISETP.GT.U32.AND P2, PT, R27, R8, PT ;  /* 0x000000081b00720c */ /* 0x000fe20003f44070 */
[----:B------:R-:W-:-:S03]  /*17360*/  IMAD.MOV.U32 R13, RZ, RZ, R14 ;  /* 0x000000ffff0d7224 */ /* 0x000fc600078e000e */
[----:B------:R0:W-:Y:S01]  /*17370*/  STL [R1+0x3b8], R11 ;  /* 0x0003b80b01007387 */ /* 0x0001e20000100800 */
[----:B------:R-:W-:Y:S01]  /*17380*/  @!P4 IMAD.MOV R13, RZ, RZ, -R13 ;  /* 0x000000ffff0dc224 */ /* 0x000fe200078e0a0d */
[----:B------:R-:W-:Y:S02]  /*17390*/  ISETP.GE.AND P4, PT, R10, RZ, PT ;  /* 0x000000ff0a00720c */ /* 0x000fe40003f86270 */
[----:B0-----:R-:W3:Y:S05]  /*173a0*/  LDL.LU R11, [R1+0x5e4] ;  /* 0x0005e400010b7983 */ /* 0x001eea0000300800 */
[----:B------:R-:W-:Y:S01]  /*173b0*/  @!P2 IMAD.IADD R8, R8, 0x1, -R27 ;  /* 0x000000010808a824 */ /* 0x000fe200078e0a1b */
[----:B------:R-:W4:Y:S04]  /*173c0*/  LDL.LU R15, [R1+0x5d4] ;  /* 0x0005d400010f7983 */ /* 0x000f280000300800 */
[----:B------:R-:W5:Y:S01]  /*173d0*/  LDL.LU R10, [R1+0x5f4] ;  /* 0x0005f400010a7983 */ /* 0x000f620000300800 */
[----:B------:R-:W-:-:S03]  /*173e0*/  @!P1 IMAD.MOV R8, RZ, RZ, -R8 ;  /* 0x000000ffff089224 */ /* 0x000fc600078e0a08 */
[----:B------:R-:W5:Y:S04]  /*173f0*/  LDL.LU R14, [R1+0x5d8] ;  /* 0x0005d800010e7983 */ /* 0x000f680000300800 */
[----:B------:R-:W-:Y:S04]  /*17400*/  STL [R1+0x168], R13 ;  /* 0x0001680d01007387 */ /* 0x000fe80000100800 */
[----:B------:R-:W-:Y:S04]  /*17410*/  STL [R1+0x3b4], R12 ;  /* 0x0003b40c01007387 */ /* 0x000fe80000100800 */
[----:B------:R-:W-:Y:S04]  /*17420*/  STL [R1+0x3a0], R9 ;  /* 0x0003a00901007387 */ /* 0x000fe80000100800 */
[----:B------:R0:W-:Y:S04]  /*17430*/  STL [R1+0x3b0], R8 ;  /* 0x0003b00801007387 */ /* 0x0001e80000100800 */
[----:B0-----:R-:W5:Y:S01]  /*17440*/  LDL R8, [R1+0x5e8] ;  /* 0x0005e80001087983 */ /* 0x001f620000100800 */
[----:B------:R-:W-:-:S02]  /*17450*/  ISETP.GT.U32.AND P3, PT, R27, R5, PT ;  /* 0x000000051b00720c */ /* 0x000fc40003f64070 */
[----:B------:R-:W-:-:S05]  /*17460*/  IABS R7, R4 ;  /* 0x0000000400077213 */ /* 0x000fca0000000000 */
[----:B------:R-:W-:Y:S01]  /*17470*/  IMAD.HI.U32 R2, R0, R7, RZ ;  /* 0x0000000700027227 */ /* 0x000fe200078e00ff */
[----:B------:R-:W-:-:S03]  /*17480*/  ISETP.GE.AND P5, PT, R4, RZ, PT ;  /* 0x000000ff0400720c */ /* 0x000fc60003fa6270 */
[----:B------:R-:W-:Y:S01]  /*17490*/  IMAD.MOV R2, RZ, RZ, -R2 ;  /* 0x000000ffff027224 */ /* 0x000fe200078e0a02 */
[----:B--2---:R-:W-:Y:S01]  /*174a0*/  IABS R4, R6 ;  /* 0x0000000600047213 */ /* 0x004fe20000000000 */
[----:B------:R-:W-:Y:S02]  /*174b0*/  @!P3 IMAD.IADD R5, R5, 0x1, -R27 ;  /* 0x000000010505b824 */ /* 0x000fe400078e0a1b */
[C---:B------:R-:W-:Y:S01]  /*174c0*/  IMAD R7, R27.reuse, R2, R7 ;  /* 0x000000021b077224 */ /* 0x040fe200078e0207 */
[----:B------:R-:W-:Y:S01]  /*174d0*/  ISETP.GE.AND P0, PT, R6, RZ, PT ;  /* 0x000000ff0600720c */ /* 0x000fe20003f06270 */
[----:B------:R-:W-:Y:S01]  /*174e0*/  IMAD.HI.U32 R6, R0, R4, RZ ;  /* 0x0000000400067227 */ /* 0x000fe200078e00ff */
[C---:B------:R-:W-:Y:S02]  /*174f0*/  ISETP.GT.U32.AND P6, PT, R27.reuse, R5, PT ;  /* 0x000000051b00720c */ /* 0x040fe40003fc4070 */
[----:B------:R-:W-:Y:S01]  /*17500*/  ISETP.GT.U32.AND P3, PT, R27, R7, PT ;  /* 0x000000071b00720c */ /* 0x000fe20003f64070 */
[----:B------:R-:W-:-:S04]  /*17510*/  IMAD.MOV R6, RZ, RZ, -R6 ;  /* 0x000000ffff067224 */ /* 0x000fc800078e0a06 */
[----:B------:R-:W-:-:S06]  /*17520*/  IMAD R4, R27, R6, R4 ;  /* 0x000000061b047224 */ /* 0x000fcc00078e0204 */
[--C-:B------:R-:W-:Y:S01]  /*17530*/  @!P6 IMAD.IADD R5, R5, 0x1, -R27.reuse ;  /* 0x000000010505e824 */ /* 0x100fe200078e0a1b */
[----:B------:R-:W-:Y:S01]  /*17540*/  ISETP.GT.U32.AND P6, PT, R27, R4, PT ;  /* 0x000000041b00720c */ /* 0x000fe20003fc4070 */
[----:B------:R-:W-:-:S05]  /*17550*/  @!P3 IMAD.IADD R7, R7, 0x1, -R27 ;  /* 0x000000010707b824 */ /* 0x000fca00078e0a1b */
[----:B------:R-:W-:-:S07]  /*17560*/  ISETP.GT.U32.AND P3, PT, R27, R7, PT ;  /* 0x000000071b00720c */ /* 0x000fce0003f64070 */
[----:B------:R-:W-:-:S05]  /*17570*/  @!P6 IMAD.IADD R4, R4, 0x1, -R27 ;  /* 0x000000010404e824 */ /* 0x000fca00078e0a1b */
[----:B------:R-:W-:Y:S01]  /*17580*/  ISETP.GT.U32.AND P6, PT, R27, R4, PT ;  /* 0x000000041b00720c */ /* 0x000fe20003fc4070 */
[----:B------:R-:W-:-:S12]  /*17590*/  @!P3 IMAD.IADD R7, R7, 0x1, -R27 ;  /* 0x000000010707b824 */ /* 0x000fd800078e0a1b */
[----:B------:R-:W-:Y:S01]  /*175a0*/  @!P6 IMAD.IADD R4, R4, 0x1, -R27 ;  /* 0x000000010404e824 */ /* 0x000fe200078e0a1b */
[----:B---3--:R-:W-:Y:S02]  /*175b0*/  IABS R2, R11 ;  /* 0x0000000b00027213 */ /* 0x008fe40000000000 */
[----:B------:R-:W-:Y:S02]  /*175c0*/  ISETP.GE.AND P2, PT, R11, RZ, PT ;  /* 0x000000ff0b00720c */ /* 0x000fe40003f46270 */
[----:B----4-:R-:W-:Y:S01]  /*175d0*/  IABS R11, R15 ;  /* 0x0000000f000b7213 */ /* 0x010fe20000000000 */
[----:B------:R-:W-:Y:S01]  /*175e0*/  IMAD.HI.U32 R6, R0, R2, RZ ;  /* 0x0000000200067227 */ /* 0x000fe200078e00ff */
[----:B-----5:R-:W-:-:S03]  /*175f0*/  IABS R12, R10 ;  /* 0x0000000a000c7213 */ /* 0x020fc60000000000 */
[----:B------:R-:W-:Y:S01]  /*17600*/  IMAD.MOV R6, RZ, RZ, -R6 ;  /* 0x000000ffff067224 */ /* 0x000fe200078e0a06 */
[----:B------:R-:W-:Y:S01]  /*17610*/  ISETP.GE.AND P1, PT, R10, RZ, PT ;  /* 0x000000ff0a00720c */ /* 0x000fe20003f26270 */
[----:B------:R-:W-:Y:S01]  /*17620*/  IMAD.HI.U32 R10, R0, R11, RZ ;  /* 0x0000000b000a7227 */ /* 0x000fe200078e00ff */
[----:B------:R-:W-:-:S03]  /*17630*/  IABS R9, R14 ;  /* 0x0000000e00097213 */ /* 0x000fc60000000000 */
[----:B------:R-:W-:-:S04]  /*17640*/  IMAD.HI.U32 R13, R0, R12, RZ ;  /* 0x0000000c000d7227 */ /* 0x000fc800078e00ff */
[----:B------:R-:W-:Y:S02]  /*17650*/  IMAD.MOV R13, RZ, RZ, -R13 ;  /* 0x000000ffff0d7224 */ /* 0x000fe400078e0a0d */
[C---:B------:R-:W-:Y:S02]  /*17660*/  IMAD R2, R27.reuse, R6, R2 ;  /* 0x000000061b027224 */ /* 0x040fe400078e0202 */
[----:B------:R-:W-:Y:S02]  /*17670*/  IMAD.MOV R10, RZ, RZ, -R10 ;  /* 0x000000ffff0a7224 */ /* 0x000fe400078e0a0a */
[C---:B------:R-:W-:Y:S02]  /*17680*/  IMAD R12, R27.reuse, R13, R12 ;  /* 0x0000000d1b0c7224 */ /* 0x040fe400078e020c */
[----:B------:R-:W-:Y:S02]  /*17690*/  IMAD.MOV.U32 R13, RZ, RZ, R5 ;  /* 0x000000ffff0d7224 */ /* 0x000fe400078e0005 */
[----:B------:R-:W-:-:S02]  /*176a0*/  IMAD R11, R27, R10, R11 ;  /* 0x0000000a1b0b7224 */ /* 0x000fc400078e020b */
[----:B------:R-:W-:Y:S01]  /*176b0*/  IMAD.MOV.U32 R10, RZ, RZ, R7 ;  /* 0x000000ffff0a7224 */ /* 0x000fe200078e0007 */
[----:B------:R-:W-:Y:S01]  /*176c0*/  IABS R6, R8 ;  /* 0x0000000800067213 */ /* 0x000fe20000000000 */
[----:B------:R-:W-:Y:S01]  /*176d0*/  IMAD.HI.U32 R8, R0, R9, RZ ;  /* 0x0000000900087227 */ /* 0x000fe200078e00ff */
[----:B------:R-:W2:Y:S03]  /*176e0*/  LDL R7, [R1+0x5fc] ;  /* 0x0005fc0001077983 */ /* 0x000ea60000100800 */
[----:B------:R-:W-:Y:S02]  /*176f0*/  IMAD.MOV R8, RZ, RZ, -R8 ;  /* 0x000000ffff087224 */ /* 0x000fe400078e0a08 */
[----:B------:R-:W-:Y:S02]  /*17700*/  @!P4 IMAD.MOV R13, RZ, RZ, -R13 ;  /* 0x000000ffff0dc224 */ /* 0x000fe400078e0a0d */
[----:B------:R-:W-:-:S02]  /*17710*/  @!P5 IMAD.MOV R10, RZ, RZ, -R10 ;  /* 0x000000ffff0ad224 */ /* 0x000fc400078e0a0a */
[----:B------:R-:W-:Y:S02]  /*17720*/  IMAD R9, R27, R8, R9 ;  /* 0x000000081b097224 */ /* 0x000fe400078e0209 */
[----:B------:R-:W3:Y:S01]  /*17730*/  LDL R8, [R1+0x604] ;  /* 0x0006040001087983 */ /* 0x000ee20000100800 */
[----:B------:R-:W-:-:S03]  /*17740*/  ISETP.GE.AND P6, PT, R15, RZ, PT ;  /* 0x000000ff0f00720c */ /* 0x000fc60003fc6270 */
[----:B------:R0:W-:Y:S04]  /*17750*/  STL [R1+0x3a4], R13 ;  /* 0x0003a40d01007387 */ /* 0x0001e80000100800 */
[----:B0-----:R-:W4:Y:S04]  /*17760*/  LDL R13, [R1+0x608] ;  /* 0x00060800010d7983 */ /* 0x001f280000100800 */
[----:B------:R-:W-:Y:S04]  /*17770*/  STL [R1+0x3ac], R10 ;  /* 0x0003ac0a01007387 */ /* 0x000fe80000100800 */
[----:B------:R-:W5:Y:S04]  /*17780*/  LDL.LU R15, [R1+0x60c] ;  /* 0x00060c00010f7983 */ /* 0x000f680000300800 */
[----:B-----5:R0:W-:Y:S04]  /*17790*/  STL [R1+0x4258], R15 ;  /* 0x0042580f01007387 */ /* 0x0201e80000100800 */
[----:B0-----:R-:W5:Y:S01]  /*177a0*/  LDL.LU R15, [R1+0x5f0] ;  /* 0x0005f000010f7983 */ /* 0x001f620000300800 */
[----:B------:R-:W-:Y:S01]  /*177b0*/  ISETP.GT.U32.AND P3, PT, R27, R2, PT ;  /* 0x000000021b00720c */ /* 0x000fe20003f64070 */
[----:B------:R-:W-:-:S04]  /*177c0*/  IMAD.HI.U32 R5, R0, R6, RZ ;  /* 0x0000000600057227 */ /* 0x000fc800078e00ff */
[----:B------:R-:W-:-:S08]  /*177d0*/  IMAD.MOV R5, RZ, RZ, -R5 ;  /* 0x000000ffff057224 */ /* 0x000fd000078e0a05 */
[----:B------:R-:W-:Y:S01]  /*177e0*/  @!P3 IMAD.IADD R2, R2, 0x1, -R27 ;  /* 0x000000010202b824 */ /* 0x000fe200078e0a1b */
[C---:B------:R-:W-:Y:S01]  /*177f0*/  ISETP.GT.U32.AND P3, PT, R27.reuse, R9, PT ;  /* 0x000000091b00720c */ /* 0x040fe20003f64070 */
[----:B------:R-:W-:Y:S01]  /*17800*/  IMAD R6, R27, R5, R6 ;  /* 0x000000051b067224 */ /* 0x000fe200078e0206 */
[----:B--2---:R-:W-:Y:S02]  /*17810*/  IABS R5, R7 ;  /* 0x0000000700057213 */ /* 0x004fe40000000000 */
[----:B----4-:R-:W-:Y:S02]  /*17820*/  IABS R7, R13 ;  /* 0x0000000d00077213 */ /* 0x010fe40000000000 */
[----:B-----5:R-:W-:Y:S01]  /*17830*/  IABS R10, R15 ;  /* 0x0000000f000a7213 */ /* 0x020fe20000000000 */
[----:B------:R0:W-:Y:S04]  /*17840*/  STL [R1+0x425c], R15 ;  /* 0x00425c0f01007387 */ /* 0x0001e80000100800 */
[----:B0-----:R-:W2:Y:S01]  /*17850*/  LDL.LU R15, [R1+0x5e8] ;  /* 0x0005e800010f7983 */ /* 0x001ea20000300800 */
[----:B------:R-:W-:-:S02]  /*17860*/  IMAD.MOV.U32 R13, RZ, RZ, R4 ;  /* 0x000000ffff0d7224 */ /* 0x000fc400078e0004 */
[----:B------:R-:W-:Y:S02]  /*17870*/  @!P3 IMAD.IADD R9, R9, 0x1, -R27 ;  /* 0x000000010909b824 */ /* 0x000fe400078e0a1b */
[----:B------:R-:W-:-:S03]  /*17880*/  @!P0 IMAD.MOV R13, RZ, RZ, -R13 ;  /* 0x000000ffff0d8224 */ /* 0x000fc600078e0a0d */
[----:B------:R-:W-:Y:S02]  /*17890*/  ISETP.GT.U32.AND P0, PT, R27, R9, PT ;  /* 0x000000091b00720c */ /* 0x000fe40003f04070 */
[----:B------:R0:W-:Y:S11]  /*178a0*/  STL [R1+0x3a8], R13 ;  /* 0x0003a80d01007387 */ /* 0x0001f60000100800 */
[----:B------:R-:W-:Y:S01]  /*178b0*/  @!P0 IMAD.IADD R9, R9, 0x1, -R27 ;  /* 0x0000000109098824 */ /* 0x000fe200078e0a1b */
[----:B------:R-:W-:-:S02]  /*178c0*/  ISETP.GT.U32.AND P4, PT, R27, R12, PT ;  /* 0x0000000c1b00720c */ /* 0x000fc40003f84070 */
[----:B--2---:R-:W-:Y:S02]  /*178d0*/  ISETP.GE.AND P0, PT, R15, RZ, PT ;  /* 0x000000ff0f00720c */ /* 0x004fe40003f06270 */
[----:B------:R-:W2:Y:S09]  /*178e0*/  LDL.LU R15, [R1+0x425c] ;  /* 0x00425c00010f7983 */ /* 0x000eb20000300800 */
[----:B------:R-:W-:Y:S01]  /*178f0*/  @!P4 IMAD.IADD R12, R12, 0x1, -R27 ;  /* 0x000000010c0cc824 */ /* 0x000fe200078e0a1b */
[----:B------:R-:W-:-:S02]  /*17900*/  ISETP.GT.U32.AND P4, PT, R27, R2, PT ;  /* 0x000000021b00720c */ /* 0x000fc40003f84070 */
[----:B---3--:R-:W-:-:S11]  /*17910*/  IABS R8, R8 ;  /* 0x0000000800087213 */ /* 0x008fd60000000000 */
[----:B------:R-:W-:Y:S01]  /*17920*/  @!P4 IMAD.IADD R2, R2, 0x1, -R27 ;  /* 0x000000010202c824 */ /* 0x000fe200078e0a1b */
[----:B------:R-:W-:Y:S01]  /*17930*/  ISETP.GT.U32.AND P4, PT, R27, R6, PT ;  /* 0x000000061b00720c */ /* 0x000fe20003f84070 */
[----:B0-----:R-:W-:-:S04]  /*17940*/  IMAD.HI.U32 R13, R0, R8, RZ ;  /* 0x00000008000d7227 */ /* 0x001fc800078e00ff */
[----:B------:R-:W-:-:S04]  /*17950*/  IMAD.MOV R13, RZ, RZ, -R13 ;  /* 0x000000ffff0d7224 */ /* 0x000fc800078e0a0d */
[----:B------:R-:W-:-:S04]  /*17960*/  IMAD R8, R27, R13, R8 ;  /* 0x0000000d1b087224 */ /* 0x000fc800078e0208 */
[--C-:B------:R-:W-:Y:S01]  /*17970*/  @!P4 IMAD.IADD R6, R6, 0x1, -R27.reuse ;  /* 0x000000010606c824 */ /* 0x100fe200078e0a1b */
[----:B------:R-:W-:Y:S02]  /*17980*/  ISETP.GT.U32.AND P5, PT, R27, R11, PT ;  /* 0x0000000b1b00720c */ /* 0x000fe40003fa4070 */
[----:B--2---:R-:W-:Y:S02]  /*17990*/  ISETP.GE.AND P4, PT, R15, RZ, PT ;  /* 0x000000ff0f00720c */ /* 0x004fe40003f86270 */
[----:B------:R-:W2:Y:S04]  /*179a0*/  LDL.LU R15, [R1+0x4258] ;  /* 0x00425800010f7983 */ /* 0x000ea80000300800 */
[----:B------:R-:W3:Y:S05]  /*179b0*/  LDL R13, [R1+0x610] ;  /* 0x00061000010d7983 */ /* 0x000eea0000100800 */
[----:B------:R-:W-:Y:S01]  /*179c0*/  @!P5 IMAD.IADD R11, R11, 0x1, -R27 ;  /* 0x000000010b0bd824 */ /* 0x000fe200078e0a1b */
[----:B------:R-:W-:-:S13]  /*179d0*/  ISETP.GT.U32.AND P5, PT, R27, R12, PT ;  /* 0x0000000c1b00720c */ /* 0x000fda0003fa4070 */
[----:B------:R-:W-:Y:S01]  /*179e0*/  @!P5 IMAD.IADD R12, R12, 0x1, -R27 ;  /* 0x000000010c0cd824 */ /* 0x000fe200078e0a1b */
[----:B------:R-:W-:Y:S01]  /*179f0*/  ISETP.GE.AND P5, PT, R14, RZ, PT ;  /* 0x000000ff0e00720c */ /* 0x000fe20003fa6270 */
[----:B------:R-:W-:-:S04]  /*17a00*/  IMAD.HI.U32 R14, R0, R5, RZ ;  /* 0x00000005000e7227 */ /* 0x000fc800078e00ff */
[----:B------:R-:W-:-:S04]  /*17a10*/  IMAD.MOV R14, RZ, RZ, -R14 ;  /* 0x000000ffff0e7224 */ /* 0x000fc800078e0a0e */
[C---:B------:R-:W-:Y:S02]  /*17a20*/  IMAD R5, R27.reuse, R14, R5 ;  /* 0x0000000e1b057224 */ /* 0x040fe400078e0205 */
[----:B------:R-:W-:Y:S01]  /*17a30*/  IMAD.MOV.U32 R14, RZ, RZ, R2 ;  /* 0x000000ffff0e7224 */ /* 0x000fe200078e0002 */
[----:B------:R-:W-:Y:S01]  /*17a40*/  ISETP.GT.U32.AND P3, PT, R27, R11, PT ;  /* 0x0000000b1b00720c */ /* 0x000fe20003f64070 */
[----:B------:R-:W-:-:S04]  /*17a50*/  IMAD.HI.U32 R4, R0, R10, RZ ;  /* 0x0000000a00047227 */ /* 0x000fc800078e00ff */
[----:B------:R-:W-:-:S04]  /*17a60*/  IMAD.MOV R4, RZ, RZ, -R4 ;  /* 0x000000ffff047224 */ /* 0x000fc800078e0a04 */
[----:B------:R-:W-:Y:S01]  /*17a70*/  IMAD R10, R27, R4, R10 ;  /* 0x000000041b0a7224 */ /* 0x000fe200078e020a */
[----:B---3--:R-:W-:Y:S02]  /*17a80*/  IABS R2, R13 ;  /* 0x0000000d00027213 */ /* 0x008fe40000000000 */
[----:B------:R-:W3:Y:S01]  /*17a90*/  LDL.LU R13, [R1+0x5fc] ;  /* 0x0005fc00010d7983 */ /* 0x000ee20000300800 */
[----:B------:R-:W-:Y:S01]  /*17aa0*/  @!P3 IMAD.IADD R11, R11, 0x1, -R27 ;  /* 0x000000010b0bb824 */ /* 0x000fe200078e0a1b */
[----:B------:R-:W-:Y:S01]  /*17ab0*/  ISETP.GT.U32.AND P3, PT, R27, R10, PT ;  /* 0x0000000a1b00720c */ /* 0x000fe20003f64070 */
[----:B------:R-:W-:Y:S02]  /*17ac0*/  @!P2 IMAD.MOV R14, RZ, RZ, -R14 ;  /* 0x000000ffff0ea224 */ /* 0x000fe400078e0a0e */
[----:B------:R-:W-:-:S10]  /*17ad0*/  @!P1 IMAD.MOV R12, RZ, RZ, -R12 ;  /* 0x000000ffff0c9224 */ /* 0x000fd400078e0a0c */
[----:B------:R-:W-:Y:S01]  /*17ae0*/  @!P3 IMAD.IADD R10, R10, 0x1, -R27 ;  /* 0x000000010a0ab824 */ /* 0x000fe200078e0a1b */
[----:B------:R0:W-:Y:S04]  /*17af0*/  STL [R1+0x38c], R14 ;  /* 0x00038c0e01007387 */ /* 0x0001e80000100800 */
[----:B------:R-:W-:Y:S01]  /*17b00*/  ISETP.GT.U32.AND P1, PT, R27, R10, PT ;  /* 0x0000000a1b00720c */ /* 0x000fe20003f24070 */
[----:B0-----:R-:W4:Y:S04]  /*17b10*/  LDL.LU R14, [R1+0x604] ;  /* 0x00060400010e7983 */ /* 0x001f280000300800 */
[----:B------:R0:W-:Y:S01]  /*17b20*/  STL [R1+0x390], R12 ;  /* 0x0003900c01007387 */ /* 0x0001e20000100800 */
[----:B------:R-:W-:-:S07]  /*17b30*/  @!P5 IMAD.MOV R9, RZ, RZ, -R9 ;  /* 0x000000ffff09d224 */ /* 0x000fce00078e0a09 */
[----:B------:R-:W-:Y:S02]  /*17b40*/  @!P1 IMAD.IADD R10, R10, 0x1, -R27 ;  /* 0x000000010a0a9824 */ /* 0x000fe400078e0a1b */
[----:B0-----:R-:W-:-:S04]  /*17b50*/  IMAD.MOV.U32 R12, RZ, RZ, R11 ;  /* 0x000000ffff0c7224 */ /* 0x001fc800078e000b */
[----:B------:R-:W-:-:S05]  /*17b60*/  @!P6 IMAD.MOV R12, RZ, RZ, -R12 ;  /* 0x000000ffff0ce224 */ /* 0x000fca00078e0a0c */
        /* <DEDUP_REMOVED lines=14> */
[----:B------:R-:W-:Y:S02]  /*17c50*/  IMAD.MOV R11, RZ, RZ, -R11 ;  /* 0x000000ffff0b7224 */ /* 0x000fe400078e0a0b */
[--C-:B------:R-:W-:Y:S02]  /*17c60*/  @!P2 IMAD.IADD R6, R6, 0x1, -R27.reuse ;  /* 0x000000010606a824 */ /* 0x100fe400078e0a1b */
[----:B------:R-:W-:Y:S02]  /*17c70*/  IMAD R4, R27, R11, R4 ;  /* 0x0000000b1b047224 */ /* 0x000fe400078e0204 */
[----:B------:R-:W2:Y:S01]  /*17c80*/  LDL R11, [R1+0x618] ;  /* 0x00061800010b7983 */ /* 0x000ea20000100800 */
[----:B------:R-:W-:Y:S01]  /*17c90*/  @!P3 IMAD.IADD R5, R5, 0x1, -R27 ;  /* 0x000000010505b824 */ /* 0x000fe200078e0a1b */
[----:B----4-:R-:W-:Y:S02]  /*17ca0*/  ISETP.GE.AND P1, PT, R14, RZ, PT ;  /* 0x000000ff0e00720c */ /* 0x010fe40003f26270 */
[----:B------:R-:W4:Y:S01]  /*17cb0*/  LDL R14, [R1+0x628] ;  /* 0x00062800010e7983 */ /* 0x000f220000100800 */
[----:B------:R-:W-:-:S02]  /*17cc0*/  ISETP.GT.U32.AND P6, PT, R27, R8, PT ;  /* 0x000000081b00720c */ /* 0x000fc40003fc4070 */
[----:B-----5:R-:W-:Y:S01]  /*17cd0*/  ISETP.GE.AND P3, PT, R10, RZ, PT ;  /* 0x000000ff0a00720c */ /* 0x020fe20003f66270 */
[----:B------:R-:W-:-:S04]  /*17ce0*/  IMAD.MOV.U32 R10, RZ, RZ, R6 ;  /* 0x000000ffff0a7224 */ /* 0x000fc800078e0006 */
[----:B------:R-:W-:-:S05]  /*17cf0*/  @!P0 IMAD.MOV R10, RZ, RZ, -R10 ;  /* 0x000000ffff0a8224 */ /* 0x000fca00078e0a0a */
[----:B------:R0:W-:Y:S04]  /*17d00*/  STL [R1+0x398], R10 ;  /* 0x0003980a01007387 */ /* 0x0001e80000100800 */
[----:B0-----:R-:W5:Y:S01]  /*17d10*/  LDL.LU R10, [R1+0x610] ;  /* 0x00061000010a7983 */ /* 0x001f620000300800 */
[----:B------:R-:W-:Y:S01]  /*17d20*/  ISETP.GT.U32.AND P2, PT, R27, R7, PT ;  /* 0x000000071b00720c */ /* 0x000fe20003f44070 */
[----:B------:R-:W-:Y:S02]  /*17d30*/  @!P6 IMAD.IADD R8, R8, 0x1, -R27 ;  /* 0x000000010808e824 */ /* 0x000fe400078e0a1b */
[----:B------:R-:W-:-:S04]  /*17d40*/  IMAD.HI.U32 R9, R0, R2, RZ ;  /* 0x0000000200097227 */ /* 0x000fc800078e00ff */
[----:B------:R-:W-:-:S06]  /*17d50*/  IMAD.MOV R9, RZ, RZ, -R9 ;  /* 0x000000ffff097224 */ /* 0x000fcc00078e0a09 */
[----:B------:R-:W-:Y:S01]  /*17d60*/  @!P2 IMAD.IADD R7, R7, 0x1, -R27 ;  /* 0x000000010707a824 */ /* 0x000fe200078e0a1b */
[----:B------:R-:W-:-:S04]  /*17d70*/  ISETP.GT.U32.AND P2, PT, R27, R8, PT ;  /* 0x000000081b00720c */ /* 0x000fc80003f44070 */
[C---:B------:R-:W-:Y:S01]  /*17d80*/  ISETP.GT.U32.AND P0, PT, R27.reuse, R7, PT ;  /* 0x000000071b00720c */ /* 0x040fe20003f04070 */
[----:B------:R-:W-:Y:S01]  /*17d90*/  IMAD R2, R27, R9, R2 ;  /* 0x000000091b027224 */ /* 0x000fe200078e0202 */
[----:B--2---:R-:W-:Y:S02]  /*17da0*/  IABS R6, R11 ;  /* 0x0000000b00067213 */ /* 0x004fe40000000000 */
[----:B---3--:R-:W-:Y:S02]  /*17db0*/  IABS R11, R12 ;  /* 0x0000000c000b7213 */ /* 0x008fe40000000000 */
[----:B------:R-:W-:-:S03]  /*17dc0*/  IABS R13, R13 ;  /* 0x0000000d000d7213 */ /* 0x000fc60000000000 */
        /* <DEDUP_REMOVED lines=10> */
[C---:B------:R-:W-:Y:S01]  /*17e70*/  IMAD R12, R27.reuse, R12, R13 ;  /* 0x0000000c1b0c7224 */ /* 0x040fe200078e020d */
        /* <DEDUP_REMOVED lines=29> */
[----:B------:R-:W-:Y:S01]  /*18050*/  ISETP.GT.U32.AND P5, PT, R27, R2, PT ;  /* 0x000000021b00720c */ /* 0x000fe20003fa4070 */
[----:B------:R-:W-:-:S02]  /*18060*/  IMAD.MOV.U32 R5, RZ, RZ, R8 ;  /* 0x000000ffff057224 */ /* 0x000fc400078e0008 */
[----:B------:R-:W-:Y:S01]  /*18070*/  IMAD.MOV.U32 R11, RZ, RZ, R7 ;  /* 0x000000ffff0b7224 */ /* 0x000fe200078e0007 */
[----:B---3--:R-:W-:Y:S01]  /*18080*/  IABS R13, R13 ;  /* 0x0000000d000d7213 */ /* 0x008fe20000000000 */
[----:B------:R-:W-:Y:S01]  /*18090*/  @!P1 IMAD.MOV R5, RZ, RZ, -R5 ;  /* 0x000000ffff059224 */ /* 0x000fe200078e0a05 */
[----:B------:R-:W3:Y:S01]  /*180a0*/  LDL.LU R7, [R1+0x620] ;  /* 0x0006200001077983 */ /* 0x000ee20000300800 */
[----:B------:R-:W-:Y:S02]  /*180b0*/  @!P3 IMAD.MOV R11, RZ, RZ, -R11 ;  /* 0x000000ffff0bb224 */ /* 0x000fe400078e0a0b */
[----:B------:R-:W-:Y:S01]  /*180c0*/  IMAD.HI.U32 R8, R0, R13, RZ ;  /* 0x0000000d00087227 */ /* 0x000fe200078e00ff */
[----:B------:R0:W-:Y:S04]  /*180d0*/  STL [R1+0x380], R5 ;  /* 0x0003800501007387 */ /* 0x0001e80000100800 */
[----:B------:R1:W-:Y:S01]  /*180e0*/  STL [R1+0x4248], R0 ;  /* 0x0042480001007387 */ /* 0x0003e20000100800 */
[----:B------:R-:W-:-:S02]  /*180f0*/  @!P5 IMAD.IADD R2, R2, 0x1, -R27 ;  /* 0x000000010202d824 */ /* 0x000fc400078e0a1b */
[----:B0-----:R-:W-:Y:S02]  /*18100*/  IMAD.HI.U32 R5, R0, R14, RZ ;  /* 0x0000000e00057227 */ /* 0x001fe400078e00ff */
[----:B-1----:R-:W5:Y:S04]  /*18110*/  LDL.LU R0, [R1+0x61c] ;  /* 0x00061c0001007983 */ /* 0x002f680000300800 */
[----:B------:R0:W-:Y:S04]  /*18120*/  STL [R1+0x37c], R11 ;  /* 0x00037c0b01007387 */ /* 0x0001e80000100800 */
[----:B0-----:R-:W3:Y:S01]  /*18130*/  LDL.LU R11, [R1+0x4250] ;  /* 0x00425000010b7983 */ /* 0x001ee20000300800 */
[----:B----4-:R-:W-:-:S03]  /*18140*/  ISETP.GE.AND P5, PT, R6, RZ, PT ;  /* 0x000000ff0600720c */ /* 0x010fc60003fa6270 */
[----:B------:R-:W4:Y:S01]  /*18150*/  LDL.LU R6, [R1+0x424c] ;  /* 0x00424c0001067983 */ /* 0x000f220000300800 */
[C---:B------:R-:W-:Y:S01]  /*18160*/  ISETP.GT.U32.AND P4, PT, R27.reuse, R4, PT ;  /* 0x000000041b00720c */ /* 0x040fe20003f84070 */
[----:B------:R-:W-:Y:S02]  /*18170*/  IMAD.MOV R8, RZ, RZ, -R8 ;  /* 0x000000ffff087224 */ /* 0x000fe400078e0a08 */
[----:B------:R-:W-:Y:S02]  /*18180*/  IMAD.MOV R5, RZ, RZ, -R5 ;  /* 0x000000ffff057224 */ /* 0x000fe400078e0a05 */
[C---:B------:R-:W-:Y:S02]  /*18190*/  IMAD R8, R27.reuse, R8, R13 ;  /* 0x000000081b087224 */ /* 0x040fe400078e020d */
[----:B------:R-:W-:-:S06]  /*181a0*/  IMAD R5, R27, R5, R14 ;  /* 0x000000051b057224 */ /* 0x000fcc00078e020e */
[--C-:B------:R-:W-:Y:S02]  /*181b0*/  @!P4 IMAD.IADD R4, R4, 0x1, -R27.reuse ;  /* 0x000000010404c824 */ /* 0x100fe400078e0a1b */
[----:B--2---:R-:W-:Y:S02]  /*181c0*/  IMAD.MOV.U32 R14, RZ, RZ, R10 ;  /* 0x000000ffff0e7224 */ /* 0x004fe400078e000a */
[----:B----4-:R-:W-:Y:S01]  /*181d0*/  @!P6 IMAD.IADD R6, R6, 0x1, -R27 ;  /* 0x000000010606e824 */ /* 0x010fe200078e0a1b */
[----:B-----5:R-:W-:Y:S01]  /*181e0*/  ISETP.GE.AND P6, PT, R0, RZ, PT ;  /* 0x000000ff0000720c */ /* 0x020fe20003fc6270 */
[----:B------:R-:W-:Y:S02]  /*181f0*/  IMAD.MOV.U32 R0, RZ, RZ, R4 ;  /* 0x000000ffff007224 */ /* 0x000fe400078e0004 */
[----:B------:R-:W2:Y:S04]  /*18200*/  LDL.LU R4, [R1+0x628] ;  /* 0x0006280001047983 */ /* 0x000ea80000300800 */
[----:B------:R-:W4:Y:S04]  /*18210*/  LDL.LU R13, [R1+0x630] ;  /* 0x00063000010d7983 */ /* 0x000f280000300800 */
[----:B------:R-:W5:Y:S01]  /*18220*/  LDL.LU R10, [R1+0x67c] ;  /* 0x00067c00010a7983 */ /* 0x000f620000300800 */
[----:B------:R-:W-:Y:S01]  /*18230*/  @!P0 IMAD.MOV R0, RZ, RZ, -R0 ;  /* 0x000000ffff008224 */ /* 0x000fe200078e0a00 */
[----:B------:R-:W-:-:S02]  /*18240*/  ISETP.GT.U32.AND P4, PT, R27, R9, PT ;  /* 0x000000091b00720c */ /* 0x000fc40003f84070 */
[C---:B------:R-:W-:Y:S02]  /*18250*/  ISETP.GT.U32.AND P1, PT, R27.reuse, R12, PT ;  /* 0x0000000c1b00720c */ /* 0x040fe40003f24070 */
[----:B---3--:R-:W-:-:S09]  /*18260*/  ISETP.GT.U32.AND P3, PT, R27, R11, PT ;  /* 0x0000000b1b00720c */ /* 0x008fd20003f64070 */
[----:B------:R-:W-:Y:S01]  /*18270*/  @!P4 IMAD.IADD R9, R9, 0x1, -R27 ;  /* 0x000000010909c824 */ /* 0x000fe200078e0a1b */
[----:B-----5:R0:W-:Y:S04]  /*18280*/  STL [R1+0x4244], R10 ;  /* 0x0042440a01007387 */ /* 0x0201e80000100800 */
[----:B------:R1:W-:Y:S04]  /*18290*/  STL [R1+0x378], R0 ;  /* 0x0003780001007387 */ /* 0x0003e80000100800 */
[----:B0-----:R-:W3:Y:S01]  /*182a0*/  LDL.LU R10, [R1+0x64c] ;  /* 0x00064c00010a7983 */ /* 0x001ee20000300800 */
[----:B-1----:R-:W-:-:S03]  /*182b0*/  IMAD.MOV.U32 R0, RZ, RZ, R2 ;  /* 0x000000ffff007224 */ /* 0x002fc600078e0002 */
[----:B------:R-:W5:Y:S01]  /*182c0*/  LDL.LU R2, [R1+0x62c] ;  /* 0x00062c0001027983 */ /* 0x000f620000300800 */
[--C-:B------:R-:W-:Y:S02]  /*182d0*/  @!P1 IMAD.IADD R12, R12, 0x1, -R27.reuse ;  /* 0x000000010c0c9824 */ /* 0x100fe400078e0a1b */
[----:B------:R-:W-:Y:S01]  /*182e0*/  @!P2 IMAD.MOV R0, RZ, RZ, -R0 ;  /* 0x000000ffff00a224 */ /* 0x000fe200078e0a00 */
[----:B------:R-:W-:Y:S01]  /*182f0*/  ISETP.GT.U32.AND P0, PT, R27, R9, PT ;  /* 0x000000091b00720c */ /* 0x000fe20003f04070 */
[--C-:B------:R-:W-:Y:S01]  /*18300*/  @!P3 IMAD.IADD R11, R11, 0x1, -R27.reuse ;  /* 0x000000010b0bb824 */ /* 0x100fe200078e0a1b */
[C---:B------:R-:W-:Y:S02]  /*18310*/  ISETP.GT.U32.AND P2, PT, R27.reuse, R8, PT ;  /* 0x000000081b00720c */ /* 0x040fe40003f44070 */
[----:B------:R0:W-:Y:S01]  /*18320*/  STL [R1+0x374], R0 ;  /* 0x0003740001007387 */ /* 0x0001e20000100800 */
[C---:B------:R-:W-:Y:S02]  /*18330*/  ISETP.GT.U32.AND P3, PT, R27.reuse, R12, PT ;  /* 0x0000000c1b00720c */ /* 0x040fe40003f64070 */
[----:B------:R-:W-:Y:S01]  /*18340*/  ISETP.GT.U32.AND P4, PT, R27, R11, PT ;  /* 0x0000000b1b00720c */ /* 0x000fe20003f84070 */
[----:B------:R-:W-:Y:S01]  /*18350*/  @!P5 IMAD.MOV R6, RZ, RZ, -R6 ;  /* 0x000000ffff06d224 */ /* 0x000fe200078e0a06 */
[----:B0-----:R-:W2:Y:S04]  /*18360*/  LDL.LU R0, [R1+0x4248] ;  /* 0x0042480001007983 */ /* 0x001ea80000300800 */
[--C-:B------:R-:W-:Y:S01]  /*18370*/  @!P0 IMAD.IADD R9, R9, 0x1, -R27.reuse ;  /* 0x0000000109098824 */ /* 0x100fe200078e0a1b */
[----:B------:R-:W-:Y:S01]  /*18380*/  ISETP.GE.AND P1, PT, R7, RZ, PT ;  /* 0x000000ff0700720c */ /* 0x000fe20003f26270 */
[--C-:B------:R-:W-:Y:S01]  /*18390*/  @!P2 IMAD.IADD R8, R8, 0x1, -R27.reuse ;  /* 0x000000010808a824 */ /* 0x100fe200078e0a1b */
[----:B------:R0:W-:Y:S01]  /*183a0*/  STL [R1+0x370], R6 ;  /* 0x0003700601007387 */ /* 0x0001e20000100800 */
[----:B----4-:R-:W-:Y:S01]  /*183b0*/  ISETP.GE.AND P0, PT, R13, RZ, PT ;  /* 0x000000ff0d00720c */ /* 0x010fe20003f06270 */
[----:B------:R-:W-:-:S02]  /*183c0*/  @!P3 IMAD.IADD R12, R12, 0x1, -R27 ;  /* 0x000000010c0cb824 */ /* 0x000fc400078e0a1b */
[----:B------:R-:W4:Y:S01]  /*183d0*/  LDL.LU R13, [R1+0x69c] ;  /* 0x00069c00010d7983 */ /* 0x000f220000300800 */
[----:B------:R-:W-:Y:S02]  /*183e0*/  @!P4 IMAD.IADD R11, R11, 0x1, -R27 ;  /* 0x000000010b0bc824 */ /* 0x000fe400078e0a1b */
[----:B0-----:R-:W-:Y:S02]  /*183f0*/  IMAD.MOV.U32 R6, RZ, RZ, R12 ;  /* 0x000000ffff067224 */ /* 0x001fe400078e000c */
[----:B------:R-:W-:Y:S01]  /*18400*/  IMAD.MOV.U32 R12, RZ, RZ, R14 ;  /* 0x000000ffff0c7224 */ /* 0x000fe200078e000e */
[----:B---3--:R-:W-:Y:S02]  /*18410*/  IABS R7, R10 ;  /* 0x0000000a00077213 */ /* 0x008fe40000000000 */
[----:B------:R-:W-:Y:S02]  /*18420*/  ISETP.GE.AND P2, PT, R10, RZ, PT ;  /* 0x000000ff0a00720c */ /* 0x000fe40003f46270 */
[----:B------:R-:W3:Y:S01]  /*18430*/  LDL.LU R10, [R1+0x4244] ;  /* 0x00424400010a7983 */ /* 0x000ee20000300800 */
[----:B-----5:R-:W-:-:S02]  /*18440*/  ISETP.GE.AND P4, PT, R2, RZ, PT ;  /* 0x000000ff0200720c */ /* 0x020fc40003f86270 */
[----:B------:R-:W-:Y:S02]  /*18450*/  IABS R2, R14 ;  /* 0x0000000e00027213 */ /* 0x000fe40000000000 */
[----:B------:R-:W5:Y:S01]  /*18460*/  LDL.LU R14, [R1+0x7ec] ;  /* 0x0007ec00010e7983 */ /* 0x000f620000300800 */
[----:B------:R-:W-:Y:S01]  /*18470*/  @!P6 IMAD.MOV R6, RZ, RZ, -R6 ;  /* 0x000000ffff06e224 */ /* 0x000fe200078e0a06 */
[----:B------:R-:W-:Y:S02]  /*18480*/  ISETP.GT.U32.AND P6, PT, R27, R8, PT ;  /* 0x000000081b00720c */ /* 0x000fe40003fc4070 */
[----:B--2---:R-:W-:Y:S01]  /*18490*/  ISETP.GE.AND P5, PT, R4, RZ, PT ;  /* 0x000000ff0400720c */ /* 0x004fe20003fa6270 */
[----:B------:R-:W-:-:S04]  /*184a0*/  IMAD.HI.U32 R4, R0, R7, RZ ;  /* 0x0000000700047227 */ /* 0x000fc800078e00ff */
[----:B------:R-:W-:Y:S02]  /*184b0*/  IMAD.MOV R4, RZ, RZ, -R4 ;  /* 0x000000ffff047224 */ /* 0x000fe400078e0a04 */
[----:B------:R-:W-:Y:S02]  /*184c0*/  @!P1 IMAD.MOV R11, RZ, RZ, -R11 ;  /* 0x000000ffff0b9224 */ /* 0x000fe400078e0a0b */
[----:B------:R-:W-:Y:S02]  /*184d0*/  IMAD R7, R27, R4, R7 ;  /* 0x000000041b077224 */ /* 0x000fe400078e0207 */
[----:B------:R-:W-:Y:S01]  /*184e0*/  IMAD.HI.U32 R4, R0, R2, RZ ;  /* 0x0000000200047227 */ /* 0x000fe200078e00ff */
[----:B------:R-:W-:Y:S03]  /*184f0*/  STL [R1+0x36c], R6 ;  /* 0x00036c0601007387 */ /* 0x000fe60000100800 */
[----:B------:R-:W-:-:S02]  /*18500*/  @!P6 IMAD.IADD R8, R8, 0x1, -R27 ;  /* 0x000000010808e824 */ /* 0x000fc400078e0a1b */
[----:B------:R-:W-:Y:S02]  /*18510*/  @!P5 IMAD.MOV R9, RZ, RZ, -R9 ;  /* 0x000000ffff09d224 */ /* 0x000fe400078e0a09 */
[----:B------:R-:W-:Y:S01]  /*18520*/  IMAD.MOV R4, RZ, RZ, -R4 ;  /* 0x000000ffff047224 */ /* 0x000fe200078e0a04 */
[----:B------:R-:W-:Y:S01]  /*18530*/  STL [R1+0x164], R11 ;  /* 0x0001640b01007387 */ /* 0x000fe20000100800 */
[----:B------:R-:W-:Y:S01]  /*18540*/  @!P4 IMAD.MOV R8, RZ, RZ, -R8 ;  /* 0x000000ffff08c224 */ /* 0x000fe200078e0a08 */
[----:B------:R-:W-:Y:S02]  /*18550*/  ISETP.GE.AND P5, PT, R12, RZ, PT ;  /* 0x000000ff0c00720c */ /* 0x000fe40003fa6270 */
[----:B------:R0:W-:Y:S04]  /*18560*/  STL [R1+0x314], R9 ;  /* 0x0003140901007387 */ /* 0x0001e80000100800 */
[----:B------:R-:W2:Y:S04]  /*18570*/  LDL.LU R12, [R1+0x7c0] ;  /* 0x0007c000010c7983 */ /* 0x000ea80000300800 */
[----:B------:R-:W-:Y:S01]  /*18580*/  STL [R1+0x368], R8 ;  /* 0x0003680801007387 */ /* 0x000fe20000100800 */
[----:B0-----:R-:W-:Y:S01]  /*18590*/  IMAD R9, R27, R4, R2 ;  /* 0x000000041b097224 */ /* 0x001fe200078e0202 */
[----:B---3--:R-:W-:-:S05]  /*185a0*/  IABS R6, R10 ;  /* 0x0000000a00067213 */ /* 0x008fca0000000000 */
[----:B------:R-:W-:Y:S01]  /*185b0*/  IMAD.MOV.U32 R4, RZ, RZ, R6 ;  /* 0x000000ffff047224 */ /* 0x000fe200078e0006 */
[----:B-----5:R-:W-:Y:S02]  /*185c0*/  IABS R6, R14 ;  /* 0x0000000e00067213 */ /* 0x020fe40000000000 */
[----:B------:R-:W-:Y:S02]  /*185d0*/  ISETP.GE.AND P4, PT, R14, RZ, PT ;  /* 0x000000ff0e00720c */ /* 0x000fe40003f86270 */
[----:B------:R-:W3:Y:S01]  /*185e0*/  LDL.LU R14, [R1+0x7cc] ;  /* 0x0007cc00010e7983 */ /* 0x000ee20000300800 */
[C---:B------:R-:W-:Y:S02]  /*185f0*/  ISETP.GT.U32.AND P3, PT, R27.reuse, R5, PT ;  /* 0x000000051b00720c */ /* 0x040fe40003f64070 */
[----:B------:R-:W-:-:S11]  /*18600*/  ISETP.GT.U32.AND P1, PT, R27, R7, PT ;  /* 0x000000071b00720c */ /* 0x000fd60003f24070 */
[----:B------:R-:W-:-:S05]  /*18610*/  @!P3 IMAD.IADD R5, R5, 0x1, -R27 ;  /* 0x000000010505b824 */ /* 0x000fca00078e0a1b */
[----:B------:R-:W-:Y:S01]  /*18620*/  ISETP.GT.U32.AND P3, PT, R27, R5, PT ;  /* 0x000000051b00720c */ /* 0x000fe20003f64070 */
[----:B------:R-:W-:-:S12]  /*18630*/  @!P1 IMAD.IADD R7, R7, 0x1, -R27 ;  /* 0x0000000107079824 */ /* 0x000fd800078e0a1b */
[----:B------:R-:W-:Y:S01]  /*18640*/  @!P3 IMAD.IADD R5, R5, 0x1, -R27 ;  /* 0x000000010505b824 */ /* 0x000fe200078e0a1b */
[C---:B------:R-:W-:Y:S01]  /*18650*/  ISETP.GT.U32.AND P3, PT, R27.reuse, R9, PT ;  /* 0x000000091b00720c */ /* 0x040fe20003f64070 */
[----:B---3--:R0:W-:Y:S04]  /*18660*/  STL [R1+0x423c], R14 ;  /* 0x00423c0e01007387 */ /* 0x0081e80000100800 */
[----:B0-----:R-:W3:Y:S01]  /*18670*/  LDL.LU R14, [R1+0x7b4] ;  /* 0x0007b400010e7983 */ /* 0x001ee20000300800 */
[----:B------:R-:W-:-:S07]  /*18680*/  ISETP.GT.U32.AND P1, PT, R27, R7, PT ;  /* 0x000000071b00720c */ /* 0x000fce0003f24070 */
[----:B------:R-:W-:Y:S02]  /*18690*/  @!P3 IMAD.IADD R9, R9, 0x1, -R27 ;  /* 0x000000010909b824 */ /* 0x000fe400078e0a1b */
[----:B------:R-:W-:Y:S02]  /*186a0*/  IMAD.MOV.U32 R8, RZ, RZ, R6 ;  /* 0x000000ffff087224 */ /* 0x000fe400078e0006 */
[----:B------:R-:W-:Y:S01]  /*186b0*/  IMAD.MOV.U32 R6, RZ, RZ, R5 ;  /* 0x000000ffff067224 */ /* 0x000fe200078e0005 */
[----:B------:R-:W-:-:S03]  /*186c0*/  ISETP.GT.U32.AND P3, PT, R27, R9, PT ;  /* 0x000000091b00720c */ /* 0x000fc60003f64070 */
[----:B------:R-:W-:Y:S02]  /*186d0*/  @!P0 IMAD.MOV R6, RZ, RZ, -R6 ;  /* 0x000000ffff068224 */ /* 0x000fe400078e0a06 */
[----:B------:R-:W-:-:S04]  /*186e0*/  IMAD.HI.U32 R11, R0, R8, RZ ;  /* 0x00000008000b7227 */ /* 0x000fc800078e00ff */
[----:B------:R-:W-:Y:S01]  /*186f0*/  @!P1 IMAD.IADD R7, R7, 0x1, -R27 ;  /* 0x0000000107079824 */ /* 0x000fe200078e0a1b */
[----:B------:R-:W-:Y:S01]  /*18700*/  STL [R1+0x364], R6 ;  /* 0x0003640601007387 */ /* 0x000fe20000100800 */
[----:B------:R-:W-:-:S03]  /*18710*/  IMAD.HI.U32 R2, R0, R4, RZ ;  /* 0x0000000400027227 */ /* 0x000fc600078e00ff */
[----:B------:R0:W-:Y:S01]  /*18720*/  STL [R1+0x4240], R22 ;  /* 0x0042401601007387 */ /* 0x0001e20000100800 */
[----:B------:R-:W-:Y:S01]  /*18730*/  IMAD.MOV R11, RZ, RZ, -R11 ;  /* 0x000000ffff0b7224 */ /* 0x000fe200078e0a0b */
[----:B------:R-:W-:Y:S01]  /*18740*/  ISETP.GE.AND P6, PT, R10, RZ, PT ;  /* 0x000000ff0a00720c */ /* 0x000fe20003fc6270 */
[----:B------:R-:W-:Y:S01]  /*18750*/  IMAD.MOV R2, RZ, RZ, -R2 ;  /* 0x000000ffff027224 */ /* 0x000fe200078e0a02 */
[----:B----4-:R-:W-:Y:S01]  /*18760*/  IABS R10, R13 ;  /* 0x0000000d000a7213 */ /* 0x010fe20000000000 */
[----:B------:R-:W-:Y:S02]  /*18770*/  @!P3 IMAD.IADD R9, R9, 0x1, -R27 ;  /* 0x000000010909b824 */ /* 0x000fe400078e0a1b */
[----:B0-----:R-:W-:Y:S01]  /*18780*/  IMAD.MOV.U32 R22, RZ, RZ, R7 ;  /* 0x000000ffff167224 */ /* 0x001fe200078e0007 */
[----:B------:R-:W-:Y:S01]  /*18790*/  ISETP.GE.AND P1, PT, R13, RZ, PT ;  /* 0x000000ff0d00720c */ /* 0x000fe20003f26270 */
[----:B------:R-:W-:Y:S01]  /*187a0*/  IMAD R8, R27, R11, R8 ;  /* 0x0000000b1b087224 */ /* 0x000fe200078e0208 */
[----:B------:R-:W4:Y:S01]  /*187b0*/  LDL.LU R13, [R1+0x7d0] ;  /* 0x0007d000010d7983 */ /* 0x000f220000300800 */
[----:B------:R-:W-:-:S02]  /*187c0*/  @!P2 IMAD.MOV R22, RZ, RZ, -R22 ;  /* 0x000000ffff16a224 */ /* 0x000fc400078e0a16 */
[----:B------:R-:W-:Y:S01]  /*187d0*/  IMAD R4, R27, R2, R4 ;  /* 0x000000021b047224 */ /* 0x000fe200078e0204 */
[----:B------:R-:W5:Y:S01]  /*187e0*/  LDL.LU R11, [R1+0x7d8] ;  /* 0x0007d800010b7983 */ /* 0x000f620000300800 */
[----:B------:R-:W-:-:S03]  /*187f0*/  @!P5 IMAD.MOV R9, RZ, RZ, -R9 ;  /* 0x000000ffff09d224 */ /* 0x000fc600078e0a09 */
[----:B------:R0:W-:Y:S04]  /*18800*/  STL [R1+0x338], R22 ;  /* 0x0003381601007387 */ /* 0x0001e80000100800 */
[----:B0-----:R-:W5:Y:S01]  /*18810*/  LDL.LU R22, [R1+0x4240] ;  /* 0x0042400001167983 */ /* 0x001f620000300800 */
[----:B---3--:R-:W-:Y:S02]  /*18820*/  IABS R2, R14 ;  /* 0x0000000e00027213 */ /* 0x008fe40000000000 */
[----:B------:R-:W-:Y:S02]  /*18830*/  ISETP.GE.AND P5, PT, R14, RZ, PT ;  /* 0x000000ff0e00720c */ /* 0x000fe40003fa6270 */
[----:B------:R-:W3:Y:S01]  /*18840*/  LDL.LU R14, [R1+0x423c] ;  /* 0x00423c00010e7983 */ /* 0x000ee20000300800 */
[----:B------:R-:W-:-:S02]  /*18850*/  ISETP.GT.U32.AND P0, PT, R27, R4, PT ;  /* 0x000000041b00720c */ /* 0x000fc40003f04070 */
[----:B------:R-:W-:Y:S01]  /*18860*/  ISETP.GT.U32.AND P3, PT, R27, R8, PT ;  /* 0x000000081b00720c */ /* 0x000fe20003f64070 */
[----:B------:R-:W-:-:S10]  /*18870*/  IMAD.HI.U32 R5, R0, R10, RZ ;  /* 0x0000000a00057227 */ /* 0x000fd400078e00ff */
[----:B------:R-:W-:Y:S02]  /*18880*/  @!P0 IMAD.IADD R4, R4, 0x1, -R27 ;  /* 0x0000000104048824 */ /* 0x000fe400078e0a1b */
[----:B------:R-:W-:-:S03]  /*18890*/  IMAD.MOV R5, RZ, RZ, -R5 ;  /* 0x000000ffff057224 */ /* 0x000fc600078e0a05 */
[C---:B------:R-:W-:Y:S01]  /*188a0*/  ISETP.GT.U32.AND P0, PT, R27.reuse, R4, PT ;  /* 0x000000041b00720c */ /* 0x040fe20003f04070 */
[----:B------:R-:W-:Y:S02]  /*188b0*/  @!P3 IMAD.IADD R8, R8, 0x1, -R27 ;  /* 0x000000010808b824 */ /* 0x000fe400078e0a1b */
[C---:B------:R-:W-:Y:S02]  /*188c0*/  IMAD R10, R27.reuse, R5, R10 ;  /* 0x000000051b0a7224 */ /* 0x040fe400078e020a */
[----:B------:R-:W-:Y:S01]  /*188d0*/  IMAD.HI.U32 R5, R0, R2, RZ ;  /* 0x0000000200057227 */ /* 0x000fe200078e00ff */
[----:B------:R-:W-:-:S03]  /*188e0*/  ISETP.GT.U32.AND P3, PT, R27, R8, PT ;  /* 0x000000081b00720c */ /* 0x000fc60003f64070 */
[----:B------:R-:W-:Y:S01]  /*188f0*/  IMAD.MOV R5, RZ, RZ, -R5 ;  /* 0x000000ffff057224 */ /* 0x000fe200078e0a05 */
[----:B------:R-:W-:Y:S03]  /*18900*/  STL [R1+0x348], R9 ;  /* 0x0003480901007387 */ /* 0x000fe60000100800 */
[----:B------:R-:W-:Y:S02]  /*18910*/  @!P0 IMAD.IADD R4, R4, 0x1, -R27 ;  /* 0x0000000104048824 */ /* 0x000fe400078e0a1b */
[----:B------:R-:W-:-:S04]  /*18920*/  IMAD R2, R27, R5, R2 ;  /* 0x000000051b027224 */ /* 0x000fc800078e0202 */
[----:B------:R-:W-:Y:S01]  /*18930*/  @!P3 IMAD.IADD R8, R8, 0x1, -R27 ;  /* 0x000000010808b824 */ /* 0x000fe200078e0a1b */
[----:B--2---:R-:W-:Y:S02]  /*18940*/  IABS R6, R12 ;  /* 0x0000000c00067213 */ /* 0x004fe40000000000 */
[----:B------:R-:W-:Y:S02]  /*18950*/  ISETP.GE.AND P3, PT, R12, RZ, PT ;  /* 0x000000ff0c00720c */ /* 0x000fe40003f66270 */
[----:B---3--:R-:W-:Y:S01]  /*18960*/  IABS R5, R14 ;  /* 0x0000000e00057213 */ /* 0x008fe20000000000 */
[----:B------:R0:W-:Y:S02]  /*18970*/  STL [R1+0x4238], R14 ;  /* 0x0042380e01007387 */ /* 0x0001e40000100800 */
[----:B0-----:R-:W-:-:S04]  /*18980*/  IMAD.MOV.U32 R14, RZ, RZ, R4 ;  /* 0x000000ffff0e7224 */ /* 0x001fc800078e0004 */
[----:B------:R-:W-:-:S05]  /*18990*/  @!P6 IMAD.MOV R14, RZ, RZ, -R14 ;  /* 0x000000ffff0ee224 */ /* 0x000fca00078e0a0e */
[----:B------:R0:W-:Y:S04]  /*189a0*/  STL [R1+0x360], R14 ;  /* 0x0003600e01007387 */ /* 0x0001e80000100800 */
[----:B------:R-:W2:Y:S01]  /*189b0*/  LDL.LU R12, [R1+0x7e0] ;  /* 0x0007e000010c7983 */ /* 0x000ea20000300800 */
[----:B0-----:R-:W-:-:S04]  /*189c0*/  IMAD.MOV.U32 R14, RZ, RZ, R8 ;  /* 0x000000ffff0e7224 */ /* 0x001fc800078e0008 */
[----:B------:R-:W-:-:S05]  /*189d0*/  @!P4 IMAD.MOV R14, RZ, RZ, -R14 ;  /* 0x000000ffff0ec224 */ /* 0x000fca00078e0a0e */
[----:B------:R0:W-:Y:S04]  /*189e0*/  STL [R1+0x35c], R14 ;  /* 0x00035c0e01007387 */ /* 0x0001e80000100800 */
[----:B0-----:R-:W3:Y:S01]  /*189f0*/  LDL.LU R14, [R1+0x4238] ;  /* 0x00423800010e7983 */ /* 0x001ee20000300800 */
[----:B------:R-:W-:-:S13]  /*18a00*/  ISETP.GT.U32.AND P2, PT, R27, R10, PT ;  /* 0x0000000a1b00720c */ /* 0x000fda0003f44070 */
[----:B------:R-:W-:-:S05]  /*18a10*/  @!P2 IMAD.IADD R10, R10, 0x1, -R27 ;  /* 0x000000010a0aa824 */ /* 0x000fca00078e0a1b */
[----:B------:R-:W-:Y:S01]  /*18a20*/  ISETP.GT.U32.AND P2, PT, R27, R10, PT ;  /* 0x0000000a1b00720c */ /* 0x000fe20003f44070 */
[----:B------:R-:W-:-:S04]  /*18a30*/  IMAD.HI.U32 R7, R0, R6, RZ ;  /* 0x0000000600077227 */ /* 0x000fc800078e00ff */
[----:B------:R-:W-:-:S04]  /*18a40*/  IMAD.MOV R7, RZ, RZ, -R7 ;  /* 0x000000ffff077224 */ /* 0x000fc800078e0a07 */
[----:B------:R-:W-:-:S04]  /*18a50*/  IMAD R6, R27, R7, R6 ;  /* 0x000000071b067224 */ /* 0x000fc800078e0206 */
[----:B------:R-:W-:Y:S02]  /*18a60*/  @!P2 IMAD.IADD R10, R10, 0x1, -R27 ;  /* 0x000000010a0aa824 */ /* 0x000fe400078e0a1b */
[----:B------:R-:W-:Y:S01]  /*18a70*/  IMAD.MOV.U32 R7, RZ, RZ, R5 ;  /* 0x000000ffff077224 */ /* 0x000fe200078e0005 */
[----:B----4-:R-:W-:Y:S01]  /*18a80*/  IABS R5, R13 ;  /* 0x0000000d00057213 */ /* 0x010fe20000000000 */
[----:B------:R-:W-:Y:S01]  /*18a90*/  @!P1 IMAD.MOV R10, RZ, RZ, -R10 ;  /* 0x000000ffff0a9224 */ /* 0x000fe200078e0a0a */
[----:B------:R-:W-:Y:S01]  /*18aa0*/  ISETP.GE.AND P1, PT, R13, RZ, PT ;  /* 0x000000ff0d00720c */ /* 0x000fe20003f26270 */
[----:B------:R-:W-:Y:S01]  /*18ab0*/  IMAD.HI.U32 R9, R0, R7, RZ ;  /* 0x0000000700097227 */ /* 0x000fe200078e00ff */
[C---:B------:R-:W-:Y:S02]  /*18ac0*/  ISETP.GT.U32.AND P0, PT, R27.reuse, R2, PT ;  /* 0x000000021b00720c */ /* 0x040fe40003f04070 */
[----:B------:R-:W-:Y:S01]  /*18ad0*/  ISETP.GT.U32.AND P6, PT, R27, R6, PT ;  /* 0x000000061b00720c */ /* 0x000fe20003fc4070 */
[----:B------:R-:W-:Y:S01]  /*18ae0*/  IMAD.MOV R9, RZ, RZ, -R9 ;  /* 0x000000ffff097224 */ /* 0x000fe200078e0a09 */
[----:B---3--:R-:W-:-:S02]  /*18af0*/  ISETP.GE.AND P4, PT, R14, RZ, PT ;  /* 0x000000ff0e00720c */ /* 0x008fc40003f86270 */
[----:B------:R-:W3:Y:S04]  /*18b00*/  LDL.LU R14, [R1+0x808] ;  /* 0x00080800010e7983 */ /* 0x000ee80000300800 */
[----:B------:R-:W4:Y:S01]  /*18b10*/  LDL.LU R13, [R1+0x84c] ;  /* 0x00084c00010d7983 */ /* 0x000f220000300800 */
[----:B------:R-:W-:-:S05]  /*18b20*/  IMAD R7, R27, R9, R7 ;  /* 0x000000091b077224 */ /* 0x000fca00078e0207 */
[----:B------:R-:W-:Y:S01]  /*18b30*/  ISETP.GT.U32.AND P2, PT, R27, R7, PT ;  /* 0x000000071b00720c */ /* 0x000fe20003f44070 */
[--C-:B------:R-:W-:Y:S02]  /*18b40*/  @!P0 IMAD.IADD R2, R2, 0x1, -R27.reuse ;  /* 0x0000000102028824 */ /* 0x100fe400078e0a1b */
[----:B------:R-:W-:-:S03]  /*18b50*/  @!P6 IMAD.IADD R6, R6, 0x1, -R27 ;  /* 0x000000010606e824 */ /* 0x000fc600078e0a1b */
[C---:B------:R-:W-:Y:S02]  /*18b60*/  ISETP.GT.U32.AND P0, PT, R27.reuse, R2, PT ;  /* 0x000000021b00720c */ /* 0x040fe40003f04070 */
[----:B------:R-:W-:Y:S01]  /*18b70*/  ISETP.GT.U32.AND P6, PT, R27, R6, PT ;  /* 0x000000061b00720c */ /* 0x000fe20003fc4070 */
[----:B------:R-:W-:-:S04]  /*18b80*/  IMAD.HI.U32 R9, R0, R5, RZ ;  /* 0x0000000500097227 */ /* 0x000fc800078e00ff */
[----:B------:R-:W-:Y:S01]  /*18b90*/  @!P2 IMAD.IADD R7, R7, 0x1, -R27 ;  /* 0x000000010707a824 */ /* 0x000fe200078e0a1b */
[----:B-----5:R-:W-:Y:S01]  /*18ba0*/  IABS R4, R11 ;  /* 0x0000000b00047213 */ /* 0x020fe20000000000 */
[----:B------:R-:W-:-:S03]  /*18bb0*/  IMAD.MOV R9, RZ, RZ, -R9 ;  /* 0x000000ffff097224 */ /* 0x000fc600078e0a09 */
[----:B------:R-:W-:Y:S01]  /*18bc0*/  ISETP.GT.U32.AND P2, PT, R27, R7, PT ;  /* 0x000000071b00720c */ /* 0x000fe20003f44070 */
[--C-:B------:R-:W-:Y:S02]  /*18bd0*/  @!P0 IMAD.IADD R2, R2, 0x1, -R27.reuse ;  /* 0x0000000102028824 */ /* 0x100fe400078e0a1b */
[----:B------:R-:W-:Y:S01]  /*18be0*/  @!P6 IMAD.IADD R6, R6, 0x1, -R27 ;  /* 0x000000010606e824 */ /* 0x000fe200078e0a1b */
[----:B------:R0:W-:Y:S01]  /*18bf0*/  STL [R1+0x34c], R10 ;  /* 0x00034c0a01007387 */ /* 0x0001e20000100800 */
[----:B------:R-:W-:Y:S01]  /*18c00*/  IMAD.HI.U32 R8, R0, R4, RZ ;  /* 0x0000000400087227 */ /* 0x000fe200078e00ff */
[----:B------:R-:W-:Y:S02]  /*18c10*/  ISETP.GE.AND P0, PT, R11, RZ, PT ;  /* 0x000000ff0b00720c */ /* 0x000fe40003f06270 */
[----:B------:R-:W5:Y:S01]  /*18c20*/  LDL R11, [R1+0x804] ;  /* 0x00080400010b7983 */ /* 0x000f620000100800 */
[----:B------:R-:W-:Y:S02]  /*18c30*/  IMAD R5, R27, R9, R5 ;  /* 0x000000091b057224 */ /* 0x000fe400078e0205 */
[----:B------:R-:W-:-:S02]  /*18c40*/  IMAD.MOV.U32 R9, RZ, RZ, R2 ;  /* 0x000000ffff097224 */ /* 0x000fc400078e0002 */
[----:B0-----:R-:W-:Y:S02]  /*18c50*/  IMAD.MOV.U32 R10, RZ, RZ, R6 ;  /* 0x000000ffff0a7224 */ /* 0x001fe400078e0006 */
[----:B------:R-:W-:Y:S02]  /*18c60*/  IMAD.MOV R8, RZ, RZ, -R8 ;  /* 0x000000ffff087224 */ /* 0x000fe400078e0a08 */
[----:B------:R-:W-:Y:S02]  /*18c70*/  @!P5 IMAD.MOV R9, RZ, RZ, -R9 ;  /* 0x000000ffff09d224 */ /* 0x000fe400078e0a09 */
[----:B------:R-:W-:Y:S02]  /*18c80*/  @!P3 IMAD.MOV R10, RZ, RZ, -R10 ;  /* 0x000000ffff0ab224 */ /* 0x000fe400078e0a0a */
[----:B------:R-:W-:Y:S01]  /*18c90*/  @!P2 IMAD.IADD R7, R7, 0x1, -R27 ;  /* 0x000000010707a824 */ /* 0x000fe200078e0a1b */
[----:B--2---:R-:W-:Y:S01]  /*18ca0*/  ISETP.GE.AND P5, PT, R12, RZ, PT ;  /* 0x000000ff0c00720c */ /* 0x004fe20003fa6270 */
[----:B------:R-:W-:Y:S01]  /*18cb0*/  IMAD R4, R27, R8, R4 ;  /* 0x000000081b047224 */ /* 0x000fe200078e0204 */
[----:B------:R-:W-:Y:S01]  /*18cc0*/  IABS R8, R12 ;  /* 0x0000000c00087213 */ /* 0x000fe20000000000 */
[----:B------:R-:W-:Y:S04]  /*18cd0*/  STL [R1+0x354], R9 ;  /* 0x0003540901007387 */ /* 0x000fe80000100800 */
[----:B------:R0:W-:Y:S04]  /*18ce0*/  STL [R1+0x358], R10 ;  /* 0x0003580a01007387 */ /* 0x0001e80000100800 */
[----:B0-----:R-:W2:Y:S01]  /*18cf0*/  LDL R10, [R1+0x824] ;  /* 0x00082400010a7983 */ /* 0x001ea20000100800 */
[----:B----4-:R-:W-:-:S02]  /*18d00*/  IABS R12, R13 ;  /* 0x0000000d000c7213 */ /* 0x010fc40000000000 */
[----:B------:R-:W-:Y:S01]  /*18d10*/  ISETP.GE.AND P2, PT, R13, RZ, PT ;  /* 0x000000ff0d00720c */ /* 0x000fe20003f46270 */
[----:B------:R-:W-:Y:S02]  /*18d20*/  IMAD.MOV.U32 R13, RZ, RZ, R7 ;  /* 0x000000ffff0d7224 */ /* 0x000fe400078e0007 */
[----:B------:R-:W4:Y:S01]  /*18d30*/  LDL R7, [R1+0x81c] ;  /* 0x00081c0001077983 */ /* 0x000f220000100800 */
[C---:B------:R-:W-:Y:S02]  /*18d40*/  ISETP.GT.U32.AND P6, PT, R27.reuse, R5, PT ;  /* 0x000000051b00720c */ /* 0x040fe40003fc4070 */
[----:B------:R-:W-:Y:S01]  /*18d50*/  ISETP.GT.U32.AND P3, PT, R27, R4, PT ;  /* 0x000000041b00720c */ /* 0x000fe20003f64070 */
[----:B------:R-:W-:Y:S02]  /*18d60*/  IMAD.MOV.U32 R2, RZ, RZ, R8 ;  /* 0x000000ffff027224 */ /* 0x000fe400078e0008 */
[----:B------:R-:W-:-:S08]  /*18d70*/  IMAD.HI.U32 R8, R0, R12, RZ ;  /* 0x0000000c00087227 */ /* 0x000fd000078e00ff */
[--C-:B------:R-:W-:Y:S02]  /*18d80*/  @!P6 IMAD.IADD R5, R5, 0x1, -R27.reuse ;  /* 0x000000010505e824 */ /* 0x100fe400078e0a1b */
[----:B------:R-:W-:Y:S02]  /*18d90*/  @!P3 IMAD.IADD R4, R4, 0x1, -R27 ;  /* 0x000000010404b824 */ /* 0x000fe400078e0a1b */
[----:B------:R-:W-:Y:S01]  /*18da0*/  IMAD.HI.U32 R6, R0, R2, RZ ;  /* 0x0000000200067227 */ /* 0x000fe200078e00ff */
[C---:B------:R-:W-:Y:S02]  /*18db0*/  ISETP.GT.U32.AND P6, PT, R27.reuse, R5, PT ;  /* 0x000000051b00720c */ /* 0x040fe40003fc4070 */
[C---:B------:R-:W-:Y:S01]  /*18dc0*/  ISETP.GT.U32.AND P3, PT, R27.reuse, R4, PT ;  /* 0x000000041b00720c */ /* 0x040fe20003f64070 */
[----:B------:R-:W-:Y:S02]  /*18dd0*/  IMAD.MOV R6, RZ, RZ, -R6 ;  /* 0x000000ffff067224 */ /* 0x000fe400078e0a06 */
[----:B------:R-:W-:Y:S01]  /*18de0*/  IMAD.MOV R8, RZ, RZ, -R8 ;  /* 0x000000ffff087224 */ /* 0x000fe200078e0a08 */
[----:B-----5:R-:W-:Y:S01]  /*18df0*/  IABS R11, R11 ;  /* 0x0000000b000b7213 */ /* 0x020fe20000000000 */
[----:B------:R-:W-:-:S02]  /*18e00*/  IMAD R2, R27, R6, R2 ;  /* 0x000000061b027224 */ /* 0x000fc400078e0202 */
[----:B------:R-:W-:Y:S02]  /*18e10*/  IMAD R12, R27, R8, R12 ;  /* 0x000000081b0c7224 */ /* 0x000fe400078e020c */
[----:B------:R-:W-:Y:S01]  /*18e20*/  IMAD.HI.U32 R6, R0, R11, RZ ;  /* 0x0000000b00067227 */ /* 0x000fe200078e00ff */
[----:B---3--:R-:W-:-:S03]  /*18e30*/  IABS R9, R14 ;  /* 0x0000000e00097213 */ /* 0x008fc60000000000 */
[----:B------:R-:W-:Y:S02]  /*18e40*/  @!P4 IMAD.MOV R13, RZ, RZ, -R13 ;  /* 0x000000ffff0dc224 */ /* 0x000fe400078e0a0d */
[--C-:B------:R-:W-:Y:S01]  /*18e50*/  @!P6 IMAD.IADD R5, R5, 0x1, -R27.reuse ;  /* 0x000000010505e824 */ /* 0x100fe200078e0a1b */
[C---:B------:R-:W-:Y:S01]  /*18e60*/  ISETP.GT.U32.AND P6, PT, R27.reuse, R12, PT ;  /* 0x0000000c1b00720c */ /* 0x040fe20003fc4070 */
[----:B------:R-:W-:Y:S01]  /*18e70*/  IMAD.MOV R6, RZ, RZ, -R6 ;  /* 0x000000ffff067224 */ /* 0x000fe200078e0a06 */
[----:B------:R0:W-:Y:S01]  /*18e80*/  STL [R1+0x350], R13 ;  /* 0x0003500d01007387 */ /* 0x0001e20000100800 */
[----:B------:R-:W-:Y:S02]  /*18e90*/  @!P3 IMAD.IADD R4, R4, 0x1, -R27 ;  /* 0x000000010404b824 */ /* 0x000fe400078e0a1b */
[----:B------:R-:W-:Y:S02]  /*18ea0*/  IMAD R11, R27, R6, R11 ;  /* 0x000000061b0b7224 */ /* 0x000fe400078e020b */
[----:B------:R-:W-:-:S02]  /*18eb0*/  @!P1 IMAD.MOV R5, RZ, RZ, -R5 ;  /* 0x000000ffff059224 */ /* 0x000fc400078e0a05 */
[----:B------:R-:W-:Y:S01]  /*18ec0*/  @!P0 IMAD.MOV R4, RZ, RZ, -R4 ;  /* 0x000000ffff048224 */ /* 0x000fe200078e0a04 */
[----:B0-----:R-:W3:Y:S04]  /*18ed0*/  LDL.LU R13, [R1+0x834] ;  /* 0x00083400010d7983 */ /* 0x001ee80000300800 */
[----:B------:R-:W5:Y:S01]  /*18ee0*/  LDL.LU R6, [R1+0x804] ;  /* 0x0008040001067983 */ /* 0x000f620000300800 */
[----:B------:R-:W-:-:S03]  /*18ef0*/  @!P6 IMAD.IADD R12, R12, 0x1, -R27 ;  /* 0x000000010c0ce824 */ /* 0x000fc600078e0a1b */
[----:B------:R0:W-:Y:S01]  /*18f00*/  STL [R1+0x344], R5 ;  /* 0x0003440501007387 */ /* 0x0001e20000100800 */
[----:B------:R-:W-:-:S03]  /*18f10*/  ISETP.GE.AND P6, PT, R14, RZ, PT ;  /* 0x000000ff0e00720c */ /* 0x000fc60003fc6270 */
[----:B------:R-:W-:Y:S04]  /*18f20*/  STL [R1+0x4234], R0 ;  /* 0x0042340001007387 */ /* 0x000fe80000100800 */
[----:B------:R-:W-:Y:S01]  /*18f30*/  STL [R1+0x340], R4 ;  /* 0x0003400401007387 */ /* 0x000fe20000100800 */
[----:B----4-:R-:W-:Y:S02]  /*18f40*/  IABS R8, R7 ;  /* 0x0000000700087213 */ /* 0x010fe40000000000 */
[----:B--2---:R-:W-:Y:S01]  /*18f50*/  IABS R7, R10 ;  /* 0x0000000a00077213 */ /* 0x004fe20000000000 */
[----:B------:R-:W-:-:S04]  /*18f60*/  IMAD.HI.U32 R10, R0, R9, RZ ;  /* 0x00000009000a7227 */ /* 0x000fc800078e00ff */
[----:B------:R-:W-:-:S04]  /*18f70*/  IMAD.MOV R10, RZ, RZ, -R10 ;  /* 0x000000ffff0a7224 */ /* 0x000fc800078e0a0a */
[----:B------:R-:W-:Y:S02]  /*18f80*/  IMAD R9, R27, R10, R9 ;  /* 0x0000000a1b097224 */ /* 0x000fe400078e0209 */
[----:B------:R-:W2:Y:S04]  /*18f90*/  LDL.LU R10, [R1+0x81c] ;  /* 0x00081c00010a7983 */ /* 0x000ea80000300800 */
[----:B------:R-:W4:Y:S01]  /*18fa0*/  LDL.LU R14, [R1+0x868] ;  /* 0x00086800010e7983 */ /* 0x000f220000300800 */
[----:B0-----:R-:W-:-:S04]  /*18fb0*/  IMAD.HI.U32 R5, R0, R8, RZ ;  /* 0x0000000800057227 */ /* 0x001fc800078e00ff */
[----:B------:R-:W-:-:S04]  /*18fc0*/  IMAD.MOV R5, RZ, RZ, -R5 ;  /* 0x000000ffff057224 */ /* 0x000fc800078e0a05 */
[----:B------:R-:W-:Y:S01]  /*18fd0*/  IMAD R8, R27, R5, R8 ;  /* 0x000000051b087224 */ /* 0x000fe200078e0208 */
[----:B-----5:R-:W-:Y:S01]  /*18fe0*/  ISETP.GE.AND P1, PT, R6, RZ, PT ;  /* 0x000000ff0600720c */ /* 0x020fe20003f26270 */
[----:B------:R-:W-:-:S04]  /*18ff0*/  IMAD.HI.U32 R6, R0, R7, RZ ;  /* 0x0000000700067227 */ /* 0x000fc800078e00ff */
[----:B------:R-:W-:-:S04]  /*19000*/  IMAD.MOV R6, RZ, RZ, -R6 ;  /* 0x000000ffff067224 */ /* 0x000fc800078e0a06 */
[C---:B------:R-:W-:Y:S01]  /*19010*/  IMAD R7, R27.reuse, R6, R7 ;  /* 0x000000061b077224 */ /* 0x040fe200078e0207 */
[----:B----4-:R0:W-:Y:S04]  /*19020*/  STL [R1+0x4230], R14 ;  /* 0x0042300e01007387 */ /* 0x0101e80000100800 */
[----:B------:R-:W4:Y:S04]  /*19030*/  LDL R5, [R1+0x848] ;  /* 0x0008480001057983 */ /* 0x000f280000100800 */
[----:B0-----:R-:W5:Y:S04]  /*19040*/  LDL R14, [R1+0x850] ;  /* 0x00085000010e7983 */ /* 0x001f680000100800 */
[----:B------:R-:W3:Y:S01]  /*19050*/  LDL.LU R6, [R1+0x824] ;  /* 0x0008240001067983 */ /* 0x000ee20000300800 */
[----:B------:R-:W-:-:S02]  /*19060*/  ISETP.GT.U32.AND P4, PT, R27, R2, PT ;  /* 0x000000021b00720c */ /* 0x000fc40003f84070 */
[----:B------:R-:W-:-:S11]  /*19070*/  ISETP.GT.U32.AND P3, PT, R27, R11, PT ;  /* 0x0000000b1b00720c */ /* 0x000fd60003f64070 */
[----:B------:R-:W-:-:S05]  /*19080*/  @!P4 IMAD.IADD R2, R2, 0x1, -R27 ;  /* 0x000000010202c824 */ /* 0x000fca00078e0a1b */
[----:B------:R-:W-:Y:S01]  /*19090*/  ISETP.GT.U32.AND P4, PT, R27, R2, PT ;  /* 0x000000021b00720c */ /* 0x000fe20003f84070 */
[----:B------:R-:W-:Y:S01]  /*190a0*/  @!P3 IMAD.IADD R11, R11, 0x1, -R27 ;  /* 0x000000010b0bb824 */ /* 0x000fe200078e0a1b */
[----:B------:R-:W-:-:S04]  /*190b0*/  ISETP.GT.U32.AND P0, PT, R27, R12, PT ;  /* 0x0000000c1b00720c */ /* 0x000fc80003f04070 */
[----:B------:R-:W-:-:S07]  /*190c0*/  ISETP.GT.U32.AND P3, PT, R27, R11, PT ;  /* 0x0000000b1b00720c */ /* 0x000fce0003f64070 */
[----:B------:R-:W-:Y:S01]  /*190d0*/  @!P4 IMAD.IADD R2, R2, 0x1, -R27 ;  /* 0x000000010202c824 */ /* 0x000fe200078e0a1b */
[----:B------:R-:W-:-:S03]  /*190e0*/  ISETP.GT.U32.AND P4, PT, R27, R9, PT ;  /* 0x000000091b00720c */ /* 0x000fc60003f84070 */
[----:B------:R-:W-:Y:S02]  /*190f0*/  IMAD.MOV.U32 R0, RZ, RZ, R2 ;  /* 0x000000ffff007224 */ /* 0x000fe400078e0002 */
[----:B------:R-:W-:Y:S02]  /*19100*/  @!P0 IMAD.IADD R12, R12, 0x1, -R27 ;  /* 0x000000010c0c8824 */ /* 0x000fe400078e0a1b */
[----:B------:R-:W-:-:S06]  /*19110*/  @!P5 IMAD.MOV R0, RZ, RZ, -R0 ;  /* 0x000000ffff00d224 */ /* 0x000fcc00078e0a00 */
[--C-:B------:R-:W-:Y:S01]  /*19120*/  @!P4 IMAD.IADD R9, R9, 0x1, -R27.reuse ;  /* 0x000000010909c824 */ /* 0x100fe200078e0a1b */
[----:B------:R0:W-:Y:S01]  /*19130*/  STL [R1+0x33c], R0 ;  /* 0x00033c0001007387 */ /* 0x0001e20000100800 */
[----:B------:R-:W-:-:S03]  /*19140*/  @!P3 IMAD.IADD R11, R11, 0x1, -R27 ;  /* 0x000000010b0bb824 */ /* 0x000fc600078e0a1b */
[----:B0-----:R-:W4:Y:S01]  /*19150*/  LDL.LU R0, [R1+0x4234] ;  /* 0x0042340001007983 */ /* 0x001f220000300800 */
[----:B---3--:R-:W-:Y:S02]  /*19160*/  ISETP.GE.AND P4, PT, R6, RZ, PT ;  /* 0x000000ff0600720c */ /* 0x008fe40003f86270 */
[----:B-----5:R-:W-:Y:S01]  /*19170*/  IABS R6, R14 ;  /* 0x0000000e00067213 */ /* 0x020fe20000000000 */
[----:B------:R-:W-:-:S04]  /*19180*/  IMAD.MOV.U32 R14, RZ, RZ, R12 ;  /* 0x000000ffff0e7224 */ /* 0x000fc800078e000c */
[----:B------:R-:W-:Y:S02]  /*19190*/  @!P2 IMAD.MOV R14, RZ, RZ, -R14 ;  /* 0x000000ffff0ea224 */ /* 0x000fe400078e0a0e */
[----:B------:R-:W-:Y:S02]  /*191a0*/  IMAD.MOV.U32 R12, RZ, RZ, R11 ;  /* 0x000000ffff0c7224 */ /* 0x000fe400078e000b */
[----:B------:R-:W3:Y:S04]  /*191b0*/  LDL R11, [R1+0x86c] ;  /* 0x00086c00010b7983 */ /* 0x000ee80000100800 */
[----:B------:R0:W-:Y:S04]  /*191c0*/  STL [R1+0x32c], R14 ;  /* 0x00032c0e01007387 */ /* 0x0001e80000100800 */
[----:B0-----:R-:W5:Y:S01]  /*191d0*/  LDL.LU R14, [R1+0x4230] ;  /* 0x00423000010e7983 */ /* 0x001f620000300800 */
[----:B------:R-:W-:-:S02]  /*191e0*/  IABS R4, R13 ;  /* 0x0000000d00047213 */ /* 0x000fc40000000000 */
[----:B--2---:R-:W-:-:S03]  /*191f0*/  ISETP.GE.AND P3, PT, R10, RZ, PT ;  /* 0x000000ff0a00720c */ /* 0x004fc60003f66270 */
[----:B------:R-:W-:Y:S02]  /*19200*/  IMAD.MOV.U32 R2, RZ, RZ, R4 ;  /* 0x000000ffff027224 */ /* 0x000fe400078e0004 */
[----:B------:R-:W-:Y:S01]  /*19210*/  @!P1 IMAD.MOV R12, RZ, RZ, -R12 ;  /* 0x000000ffff0c9224 */ /* 0x000fe200078e0a0c */
[----:B------:R-:W-:-:S04]  /*19220*/  ISETP.GE.AND P1, PT, R13, RZ, PT ;  /* 0x000000ff0d00720c */ /* 0x000fc80003f26270 */
[----:B------:R0:W-:Y:S04]  /*19230*/  STL [R1+0x334], R12 ;  /* 0x0003340c01007387 */ /* 0x0001e80000100800 */
[----:B0-----:R-:W2:Y:S04]  /*19240*/  LDL.LU R12, [R1+0x848] ;  /* 0x00084800010c7983 */ /* 0x001ea80000300800 */
[----:B------:R-:W2:Y:S01]  /*19250*/  LDL R13, [R1+0x870] ;  /* 0x00087000010d7983 */ /* 0x000ea20000100800 */
[----:B----4-:R-:W-:-:S04]  /*19260*/  IMAD.HI.U32 R10, R0, R2, RZ ;  /* 0x00000002000a7227 */ /* 0x010fc800078e00ff */
[----:B------:R-:W-:-:S04]  /*19270*/  IMAD.MOV R10, RZ, RZ, -R10 ;  /* 0x000000ffff0a7224 */ /* 0x000fc800078e0a0a */
[C---:B------:R-:W-:Y:S01]  /*19280*/  IMAD R2, R27.reuse, R10, R2 ;  /* 0x0000000a1b027224 */ /* 0x040fe200078e0202 */
[----:B-----5:R-:W-:Y:S01]  /*19290*/  IABS R10, R14 ;  /* 0x0000000e000a7213 */ /* 0x020fe20000000000 */
[----:B------:R0:W-:Y:S04]  /*192a0*/  STL [R1+0x4228], R14 ;  /* 0x0042280e01007387 */ /* 0x0001e80000100800 */
[----:B0-----:R-:W4:Y:S01]  /*192b0*/  LDL.LU R14, [R1+0x850] ;  /* 0x00085000010e7983 */ /* 0x001f220000300800 */
[----:B------:R-:W-:-:S13]  /*192c0*/  ISETP.GT.U32.AND P5, PT, R27, R8, PT ;  /* 0x000000081b00720c */ /* 0x000fda0003fa4070 */
[----:B------:R-:W-:Y:S01]  /*192d0*/  @!P5 IMAD.IADD R8, R8, 0x1, -R27 ;  /* 0x000000010808d824 */ /* 0x000fe200078e0a1b */
[----:B------:R-:W-:-:S13]  /*192e0*/  ISETP.GT.U32.AND P5, PT, R27, R9, PT ;  /* 0x000000091b00720c */ /* 0x000fda0003fa4070 */
[----:B------:R-:W-:Y:S01]  /*192f0*/  @!P5 IMAD.IADD R9, R9, 0x1, -R27 ;  /* 0x000000010909d824 */ /* 0x000fe200078e0a1b */
[----:B------:R-:W-:Y:S01]  /*19300*/  ISETP.GT.U32.AND P0, PT, R27, R7, PT ;  /* 0x000000071b00720c */ /* 0x000fe20003f04070 */
[----:B----4-:R0:W-:Y:S02]  /*19310*/  STL [R1+0x422c], R14 ;  /* 0x00422c0e01007387 */ /* 0x0101e40000100800 */
[----:B0-----:R-:W-:Y:S02]  /*19320*/  IMAD.MOV.U32 R14, RZ, RZ, R9 ;  /* 0x000000ffff0e7224 */ /* 0x001fe400078e0009 */
[----:B------:R-:W4:Y:S02]  /*19330*/  LDL R9, [R1+0x878] ;  /* 0x0008780001097983 */ /* 0x000f240000100800 */
[----:B------:R-:W-:-:S05]  /*19340*/  @!P6 IMAD.MOV R14, RZ, RZ, -R14 ;  /* 0x000000ffff0ee224 */ /* 0x000fca00078e0a0e */
[----:B------:R0:W-:Y:S04]  /*19350*/  STL [R1+0x330], R14 ;  /* 0x0003300e01007387 */ /* 0x0001e80000100800 */
[----:B0-----:R-:W5:Y:S01]  /*19360*/  LDL.LU R14, [R1+0x422c] ;  /* 0x00422c00010e7983 */ /* 0x001f620000300800 */
[----:B------:R-:W-:Y:S01]  /*19370*/  IABS R5, R5 ;  /* 0x0000000500057213 */ /* 0x000fe20000000000 */
[----:B------:R-:W-:Y:S01]  /*19380*/  @!P0 IMAD.IADD R7, R7, 0x1, -R27 ;  /* 0x0000000107078824 */ /* 0x000fe200078e0a1b */
[----:B------:R-:W-:-:S03]  /*19390*/  ISETP.GT.U32.AND P0, PT, R27, R8, PT ;  /* 0x000000081b00720c */ /* 0x000fc60003f04070 */
[----:B------:R-:W-:-:S04]  /*193a0*/  IMAD.HI.U32 R4, R0, R5, RZ ;  /* 0x0000000500047227 */ /* 0x000fc800078e00ff */
[----:B------:R-:W-:-:S04]  /*193b0*/  IMAD.MOV R4, RZ, RZ, -R4 ;  /* 0x000000ffff047224 */ /* 0x000fc800078e0a04 */
[----:B------:R-:W-:Y:S02]  /*193c0*/  IMAD R5, R27, R4, R5 ;  /* 0x000000041b057224 */ /* 0x000fe400078e0205 */
[----:B------:R-:W-:-:S03]  /*193d0*/  @!P0 IMAD.IADD R8, R8, 0x1, -R27 ;  /* 0x0000000108088824 */ /* 0x000fc600078e0a1b */
[----:B------:R-:W-:-:S13]  /*193e0*/  ISETP.GT.U32.AND P0, PT, R27, R5, PT ;  /* 0x000000051b00720c */ /* 0x000fda0003f04070 */
[----:B------:R-:W-:Y:S01]  /*193f0*/  @!P0 IMAD.IADD R5, R5, 0x1, -R27 ;  /* 0x0000000105058824 */ /* 0x000fe200078e0a1b */
[C---:B------:R-:W-:Y:S02]  /*19400*/  ISETP.GT.U32.AND P2, PT, R27.reuse, R7, PT ;  /* 0x000000071b00720c */ /* 0x040fe40003f44070 */
[----:B-----5:R-:W-:Y:S02]  /*19410*/  ISETP.GE.AND P0, PT, R14, RZ, PT ;  /* 0x000000ff0e00720c */ /* 0x020fe40003f06270 */
[----:B------:R-:W5:Y:S01]  /*19420*/  LDL.LU R14, [R1+0x4228] ;  /* 0x00422800010e7983 */ /* 0x000f620000300800 */
[----:B------:R-:W-:Y:S01]  /*19430*/  IMAD.HI.U32 R4, R0, R6, RZ ;  /* 0x0000000600047227 */ /* 0x000fe200078e00ff */
[----:B------:R-:W-:-:S03]  /*19440*/  ISETP.GT.U32.AND P5, PT, R27, R2, PT ;  /* 0x000000021b00720c */ /* 0x000fc60003fa4070 */
[----:B------:R-:W-:Y:S01]  /*19450*/  IMAD.MOV R4, RZ, RZ, -R4 ;  /* 0x000000ffff047224 */ /* 0x000fe200078e0a04 */
[----:B---3--:R-:W-:-:S03]  /*19460*/  IABS R11, R11 ;  /* 0x0000000b000b7213 */ /* 0x008fc60000000000 */
[----:B------:R-:W-:Y:S02]  /*19470*/  @!P2 IMAD.IADD R7, R7, 0x1, -R27 ;  /* 0x000000010707a824 */ /* 0x000fe400078e0a1b */
[----:B------:R-:W-:Y:S01]  /*19480*/  IMAD R6, R27, R4, R6 ;  /* 0x000000041b067224 */ /* 0x000fe200078e0206 */
[----:B--2---:R-:W-:Y:S01]  /*19490*/  IABS R4, R13 ;  /* 0x0000000d00047213 */ /* 0x004fe20000000000 */
[----:B------:R-:W-:Y:S01]  /*194a0*/  IMAD.HI.U32 R13, R0, R10, RZ ;  /* 0x0000000a000d7227 */ /* 0x000fe200078e00ff */
[----:B------:R-:W-:-:S03]  /*194b0*/  ISETP.GE.AND P2, PT, R12, RZ, PT ;  /* 0x000000ff0c00720c */ /* 0x000fc60003f46270 */
[----:B------:R-:W-:-:S04]  /*194c0*/  IMAD.HI.U32 R12, R0, R11, RZ ;  /* 0x0000000b000c7227 */ /* 0x000fc800078e00ff */
[----:B------:R-:W-:Y:S02]  /*194d0*/  IMAD.MOV R13, RZ, RZ, -R13 ;  /* 0x000000ffff0d7224 */ /* 0x000fe400078e0a0d */
[----:B------:R-:W-:Y:S02]  /*194e0*/  IMAD.MOV R12, RZ, RZ, -R12 ;  /* 0x000000ffff0c7224 */ /* 0x000fe400078e0a0c */
[C---:B------:R-:W-:Y:S02]  /*194f0*/  IMAD R10, R27.reuse, R13, R10 ;  /* 0x0000000d1b0a7224 */ /* 0x040fe400078e020a */
[----:B------:R-:W-:Y:S02]  /*19500*/  @!P5 IMAD.IADD R2, R2, 0x1, -R27 ;  /* 0x000000010202d824 */ /* 0x000fe400078e0a1b */
[----:B------:R-:W-:Y:S02]  /*19510*/  IMAD.MOV.U32 R13, RZ, RZ, R4 ;  /* 0x000000ffff0d7224 */ /* 0x000fe400078e0004 */
[----:B------:R-:W-:-:S02]  /*19520*/  IMAD R4, R27, R12, R11 ;  /* 0x0000000c1b047224 */ /* 0x000fc400078e020b */
[----:B------:R-:W-:Y:S01]  /*19530*/  IMAD.MOV.U32 R11, RZ, RZ, R8 ;  /* 0x000000ffff0b7224 */ /* 0x000fe200078e0008 */
[----:B------:R-:W-:-:S03]  /*19540*/  ISETP.GT.U32.AND P6, PT, R27, R2, PT ;  /* 0x000000021b00720c */ /* 0x000fc60003fc4070 */
[----:B------:R-:W-:Y:S01]  /*19550*/  @!P3 IMAD.MOV R11, RZ, RZ, -R11 ;  /* 0x000000ffff0bb224 */ /* 0x000fe200078e0a0b */
[----:B------:R-:W-:Y:S01]  /*19560*/  STL [R1+0x4224], R4 ;  /* 0x0042240401007387 */ /* 0x000fe20000100800 */
[----:B------:R-:W-:-:S03]  /*19570*/  @!P4 IMAD.MOV R7, RZ, RZ, -R7 ;  /* 0x000000ffff07c224 */ /* 0x000fc600078e0a07 */
[----:B------:R0:W-:Y:S04]  /*19580*/  STL [R1+0x4220], R23 ;  /* 0x0042201701007387 */ /* 0x0001e80000100800 */
[----:B------:R1:W-:Y:S01]  /*19590*/  STL [R1+0x328], R11 ;  /* 0x0003280b01007387 */ /* 0x0003e20000100800 */
[----:B------:R-:W-:-:S03]  /*195a0*/  IMAD.HI.U32 R8, R0, R13, RZ ;  /* 0x0000000d00087227 */ /* 0x000fc600078e00ff */
[----:B0-----:R-:W2:Y:S04]  /*195b0*/  LDL.LU R23, [R1+0x86c] ;  /* 0x00086c0001177983 */ /* 0x001ea80000300800 */
[----:B------:R-:W3:Y:S04]  /*195c0*/  LDL.LU R12, [R1+0x870] ;  /* 0x00087000010c7983 */ /* 0x000ee80000300800 */
[----:B-1----:R-:W2:Y:S01]  /*195d0*/  LDL R11, [R1+0x888] ;  /* 0x00088800010b7983 */ /* 0x002ea20000100800 */
[----:B------:R-:W-:-:S03]  /*195e0*/  @!P6 IMAD.IADD R2, R2, 0x1, -R27 ;  /* 0x000000010202e824 */ /* 0x000fc600078e0a1b */
[----:B------:R0:W-:Y:S01]  /*195f0*/  STL [R1+0x324], R7 ;  /* 0x0003240701007387 */ /* 0x0001e20000100800 */
[----:B------:R-:W-:Y:S02]  /*19600*/  IMAD.MOV R8, RZ, RZ, -R8 ;  /* 0x000000ffff087224 */ /* 0x000fe400078e0a08 */
[----:B------:R-:W-:Y:S02]  /*19610*/  IMAD.MOV.U32 R4, RZ, RZ, R2 ;  /* 0x000000ffff047224 */ /* 0x000fe400078e0002 */
[C---:B------:R-:W-:Y:S02]  /*19620*/  IMAD R2, R27.reuse, R8, R13 ;  /* 0x000000081b027224 */ /* 0x040fe400078e020d */
[----:B------:R-:W2:Y:S01]  /*19630*/  LDL R13, [R1+0x88c] ;  /* 0x00088c00010d7983 */ /* 0x000ea20000100800 */
[----:B-----5:R-:W-:Y:S02]  /*19640*/  ISETP.GE.AND P4, PT, R14, RZ, PT ;  /* 0x000000ff0e00720c */ /* 0x020fe40003f86270 */
[C---:B------:R-:W-:Y:S01]  /*19650*/  ISETP.GT.U32.AND P5, PT, R27.reuse, R6, PT ;  /* 0x000000061b00720c */ /* 0x040fe20003fa4070 */
[----:B------:R-:W5:Y:S01]  /*19660*/  LDL R14, [R1+0x8ac] ;  /* 0x0008ac00010e7983 */ /* 0x000f620000100800 */
[----:B------:R-:W-:-:S02]  /*19670*/  ISETP.GT.U32.AND P6, PT, R27, R10, PT ;  /* 0x0000000a1b00720c */ /* 0x000fc40003fc4070 */
[----:B----4-:R-:W-:Y:S01]  /*19680*/  IABS R9, R9 ;  /* 0x0000000900097213 */ /* 0x010fe20000000000 */
[----:B------:R-:W-:Y:S01]  /*19690*/  @!P1 IMAD.MOV R4, RZ, RZ, -R4 ;  /* 0x000000ffff049224 */ /* 0x000fe200078e0a04 */
[----:B------:R-:W4:Y:S07]  /*196a0*/  LDL R8, [R1+0x884] ;  /* 0x0008840001087983 */ /* 0x000f2e0000100800 */
[----:B------:R-:W-:Y:S01]  /*196b0*/  @!P5 IMAD.IADD R6, R6, 0x1, -R27 ;  /* 0x000000010606d824 */ /* 0x000fe200078e0a1b */
[----:B------:R-:W-:Y:S01]  /*196c0*/  ISETP.GT.U32.AND P5, PT, R27, R5, PT ;  /* 0x000000051b00720c */ /* 0x000fe20003fa4070 */
[----:B0-----:R-:W-:-:S04]  /*196d0*/  IMAD.HI.U32 R7, R0, R9, RZ ;  /* 0x0000000900077227 */ /* 0x001fc800078e00ff */
[----:B------:R-:W-:Y:S02]  /*196e0*/  IMAD.MOV R7, RZ, RZ, -R7 ;  /* 0x000000ffff077224 */ /* 0x000fe400078e0a07 */
[----:B------:R-:W-:-:S06]  /*196f0*/  @!P6 IMAD.IADD R10, R10, 0x1, -R27 ;  /* 0x000000010a0ae824 */ /* 0x000fcc00078e0a1b */
[----:B------:R-:W-:Y:S01]  /*19700*/  @!P5 IMAD.IADD R5, R5, 0x1, -R27 ;  /* 0x000000010505d824 */ /* 0x000fe200078e0a1b */
[----:B------:R0:W-:Y:S04]  /*19710*/  STL [R1+0x320], R4 ;  /* 0x0003200401007387 */ /* 0x0001e80000100800 */
[----:B0-----:R-:W4:Y:S01]  /*19720*/  LDL.LU R4, [R1+0x4224] ;  /* 0x0042240001047983 */ /* 0x001f220000300800 */
[----:B---3--:R-:W-:Y:S01]  /*19730*/  ISETP.GE.AND P6, PT, R12, RZ, PT ;  /* 0x000000ff0c00720c */ /* 0x008fe20003fc6270 */
[----:B------:R-:W-:Y:S01]  /*19740*/  IMAD R12, R27, R7, R9 ;  /* 0x000000071b0c7224 */ /* 0x000fe200078e0209 */
[----:B--2---:R-:W-:Y:S02]  /*19750*/  ISETP.GE.AND P5, PT, R23, RZ, PT ;  /* 0x000000ff1700720c */ /* 0x004fe40003fa6270 */
[----:B------:R-:W2:Y:S01]  /*19760*/  LDL.LU R23, [R1+0x4220] ;  /* 0x0042200001177983 */ /* 0x000ea20000300800 */
[----:B------:R-:W-:-:S03]  /*19770*/  IABS R7, R13 ;  /* 0x0000000d00077213 */ /* 0x000fc60000000000 */
[----:B------:R-:W3:Y:S01]  /*19780*/  LDL.LU R13, [R1+0x878] ;  /* 0x00087800010d7983 */ /* 0x000ee20000300800 */
[----:B-----5:R-:W-:Y:S01]  /*19790*/  IABS R9, R14 ;  /* 0x0000000e00097213 */ /* 0x020fe20000000000 */
[----:B------:R-:W-:-:S04]  /*197a0*/  IMAD.MOV.U32 R14, RZ, RZ, R5 ;  /* 0x000000ffff0e7224 */ /* 0x000fc800078e0005 */
[----:B------:R-:W-:-:S05]  /*197b0*/  @!P2 IMAD.MOV R14, RZ, RZ, -R14 ;  /* 0x000000ffff0ea224 */ /* 0x000fca00078e0a0e */
[----:B------:R0:W-:Y:S04]  /*197c0*/  STL [R1+0x31c], R14 ;  /* 0x00031c0e01007387 */ /* 0x0001e80000100800 */
[----:B0-----:R-:W5:Y:S01]  /*197d0*/  LDL.LU R14, [R1+0x8c4] ;  /* 0x0008c400010e7983 */ /* 0x001f620000300800 */
[C---:B------:R-:W-:Y:S02]  /*197e0*/  ISETP.GT.U32.AND P3, PT, R27.reuse, R6, PT ;  /* 0x000000061b00720c */ /* 0x040fe40003f64070 */
[----:B----4-:R-:W-:-:S11]  /*197f0*/  ISETP.GT.U32.AND P1, PT, R27, R4, PT ;  /* 0x000000041b00720c */ /* 0x010fd60003f24070 */
[--C-:B------:R-:W-:Y:S01]  /*19800*/  @!P3 IMAD.IADD R6, R6, 0x1, -R27.reuse ;  /* 0x000000010606b824 */ /* 0x100fe200078e0a1b */
[----:B-----5:R0:W-:Y:S04]  /*19810*/  STL [R1+0x421c], R14 ;  /* 0x00421c0e01007387 */ /* 0x0201e80000100800 */
[----:B0-----:R-:W4:Y:S01]  /*19820*/  LDL.LU R14, [R1+0x888] ;  /* 0x00088800010e7983 */ /* 0x001f220000300800 */
[----:B------:R-:W-:Y:S01]  /*19830*/  @!P1 IMAD.IADD R4, R4, 0x1, -R27 ;  /* 0x0000000104049824 */ /* 0x000fe200078e0a1b */
[C---:B------:R-:W-:Y:S02]  /*19840*/  ISETP.GT.U32.AND P1, PT, R27.reuse, R10, PT ;  /* 0x0000000a1b00720c */ /* 0x040fe40003f24070 */
[----:B------:R-:W-:Y:S01]  /*19850*/  IABS R11, R11 ;  /* 0x0000000b000b7213 */ /* 0x000fe20000000000 */
[----:B------:R-:W-:Y:S01]  /*19860*/  @!P0 IMAD.MOV R6, RZ, RZ, -R6 ;  /* 0x000000ffff068224 */ /* 0x000fe200078e0a06 */
[----:B------:R-:W-:-:S03]  /*19870*/  ISETP.GT.U32.AND P0, PT, R27, R12, PT ;  /* 0x0000000c1b00720c */ /* 0x000fc60003f04070 */
[----:B------:R-:W-:-:S06]  /*19880*/  IMAD.MOV.U32 R5, RZ, RZ, R11 ;  /* 0x000000ffff057224 */ /* 0x000fcc00078e000b */
[----:B------:R-:W-:Y:S01]  /*19890*/  @!P1 IMAD.IADD R10, R10, 0x1, -R27 ;  /* 0x000000010a0a9824 */ /* 0x000fe200078e0a1b */
[----:B---3--:R-:W-:Y:S01]  /*198a0*/  ISETP.GE.AND P1, PT, R13, RZ, PT ;  /* 0x000000ff0d00720c */ /* 0x008fe20003f26270 */
[----:B------:R-:W-:Y:S01]  /*198b0*/  IMAD.HI.U32 R13, R0, R5, RZ ;  /* 0x00000005000d7227 */ /* 0x000fe200078e00ff */
[----:B------:R0:W-:Y:S03]  /*198c0*/  STL [R1+0x318], R6 ;  /* 0x0003180601007387 */ /* 0x0001e60000100800 */
[----:B------:R-:W-:Y:S02]  /*198d0*/  IMAD.MOV R13, RZ, RZ, -R13 ;  /* 0x000000ffff0d7224 */ /* 0x000fe400078e0a0d */
[----:B------:R-:W-:Y:S02]  /*198e0*/  @!P0 IMAD.IADD R12, R12, 0x1, -R27 ;  /* 0x000000010c0c8824 */ /* 0x000fe400078e0a1b */
[----:B------:R-:W-:-:S02]  /*198f0*/  IMAD R5, R27, R13, R5 ;  /* 0x0000000d1b057224 */ /* 0x000fc400078e0205 */
[----:B0-----:R-:W-:Y:S02]  /*19900*/  IMAD.MOV.U32 R6, RZ, RZ, R9 ;  /* 0x000000ffff067224 */ /* 0x001fe400078e0009 */
[----:B------:R-:W3:Y:S01]  /*19910*/  LDL.LU R9, [R1+0x884] ;  /* 0x0008840001097983 */ /* 0x000ee20000300800 */
[----:B------:R-:W-:Y:S02]  /*19920*/  ISETP.GT.U32.AND P3, PT, R27, R2, PT ;  /* 0x000000021b00720c */ /* 0x000fe40003f64070 */
[----:B------:R-:W-:-:S05]  /*19930*/  IABS R8, R8 ;  /* 0x0000000800087213 */ /* 0x000fca0000000000 */
[----:B------:R-:W-:Y:S01]  /*19940*/  IMAD.HI.U32 R11, R0, R8, RZ ;  /* 0x00000008000b7227 */ /* 0x000fe200078e00ff */
[----:B----4-:R-:W-:Y:S02]  /*19950*/  ISETP.GE.AND P0, PT, R14, RZ, PT ;  /* 0x000000ff0e00720c */ /* 0x010fe40003f06270 */
[----:B------:R-:W4:Y:S04]  /*19960*/  LDL.LU R14, [R1+0x421c] ;  /* 0x00421c00010e7983 */ /* 0x000f280000300800 */
[----:B------:R-:W5:Y:S01]  /*19970*/  LDL R13, [R1+0x8dc] ;  /* 0x0008dc00010d7983 */ /* 0x000f620000100800 */
[----:B------:R-:W-:Y:S01]  /*19980*/  IMAD.MOV R11, RZ, RZ, -R11 ;  /* 0x000000ffff0b7224 */ /* 0x000fe200078e0a0b */
[----:B------:R-:W-:Y:S01]  /*19990*/  ISETP.GT.U32.AND P2, PT, R27, R4, PT ;  /* 0x000000041b00720c */ /* 0x000fe20003f44070 */
[----:B------:R-:W-:-:S02]  /*199a0*/  @!P3 IMAD.IADD R2, R2, 0x1, -R27 ;  /* 0x000000010202b824 */ /* 0x000fc400078e0a1b */
[C---:B------:R-:W-:Y:S02]  /*199b0*/  IMAD R8, R27.reuse, R11, R8 ;  /* 0x0000000b1b087224 */ /* 0x040fe400078e0208 */
[----:B------:R-:W-:Y:S01]  /*199c0*/  IMAD.HI.U32 R11, R0, R7, RZ ;  /* 0x00000007000b7227 */ /* 0x000fe200078e00ff */
[----:B------:R-:W-:-:S03]  /*199d0*/  ISETP.GT.U32.AND P3, PT, R27, R2, PT ;  /* 0x000000021b00720c */ /* 0x000fc60003f64070 */
[----:B------:R-:W-:-:S04]  /*199e0*/  IMAD.MOV R11, RZ, RZ, -R11 ;  /* 0x000000ffff0b7224 */ /* 0x000fc800078e0a0b */
[----:B------:R-:W-:Y:S02]  /*199f0*/  IMAD R7, R27, R11, R7 ;  /* 0x0000000b1b077224 */ /* 0x000fe400078e0207 */
[----:B------:R-:W-:Y:S02]  /*19a00*/  IMAD.MOV.U32 R11, RZ, RZ, R10 ;  /* 0x000000ffff0b7224 */ /* 0x000fe400078e000a */
[----:B------:R-:W-:Y:S01]  /*19a10*/  @!P2 IMAD.IADD R4, R4, 0x1, -R27 ;  /* 0x000000010404a824 */ /* 0x000fe200078e0a1b */
[----:B------:R-:W2:Y:S01]  /*19a20*/  LDL R10, [R1+0x8d8] ;  /* 0x0008d800010a7983 */ /* 0x000ea20000100800 */
[----:B------:R-:W-:Y:S02]  /*19a30*/  @!P4 IMAD.MOV R11, RZ, RZ, -R11 ;  /* 0x000000ffff0bc224 */ /* 0x000fe400078e0a0b */
[----:B------:R-:W-:Y:S02]  /*19a40*/  @!P5 IMAD.MOV R4, RZ, RZ, -R4 ;  /* 0x000000ffff04d224 */ /* 0x000fe400078e0a04 */
[----:B------:R-:W-:Y:S01]  /*19a50*/  @!P3 IMAD.IADD R2, R2, 0x1, -R27 ;  /* 0x000000010202b824 */ /* 0x000fe200078e0a1b */
[----:B------:R0:W-:Y:S04]  /*19a60*/  STL [R1+0x304], R11 ;  /* 0x0003040b01007387 */ /* 0x0001e80000100800 */
[----:B0-----:R-:W2:Y:S04]  /*19a70*/  LDL.LU R11, [R1+0x88c] ;  /* 0x00088c00010b7983 */ /* 0x001ea80000300800 */
[----:B------:R0:W-:Y:S02]  /*19a80*/  STL [R1+0x30c], R4 ;  /* 0x00030c0401007387 */ /* 0x0001e40000100800 */
[----:B0-----:R-:W-:-:S04]  /*19a90*/  IMAD.MOV.U32 R4, RZ, RZ, R2 ;  /* 0x000000ffff047224 */ /* 0x001fc800078e0002 */
[----:B------:R-:W-:-:S05]  /*19aa0*/  @!P6 IMAD.MOV R4, RZ, RZ, -R4 ;  /* 0x000000ffff04e224 */ /* 0x000fca00078e0a04 */
[----:B------:R5:W-:Y:S02]  /*19ab0*/  STL [R1+0x310], R4 ;  /* 0x0003100401007387 */ /* 0x000be40000100800 */
[----:B-----5:R-:W-:Y:S02]  /*19ac0*/  IABS R4, R13 ;  /* 0x0000000d00047213 */ /* 0x020fe40000000000 */
[----:B------:R-:W5:Y:S01]  /*19ad0*/  LDL.LU R13, [R1+0x8ac] ;  /* 0x0008ac00010d7983 */ /* 0x000f620000300800 */
[----:B------:R-:W-:Y:S02]  /*19ae0*/  ISETP.GT.U32.AND P2, PT, R27, R8, PT ;  /* 0x000000081b00720c */ /* 0x000fe40003f44070 */
[----:B---3--:R-:W-:Y:S01]  /*19af0*/  ISETP.GE.AND P3, PT, R9, RZ, PT ;  /* 0x000000ff0900720c */ /* 0x008fe20003f66270 */
[----:B------:R-:W-:-:S10]  /*19b00*/  IMAD.HI.U32 R9, R0, R6, RZ ;  /* 0x0000000600097227 */ /* 0x000fd400078e00ff */
[----:B------:R-:W-:Y:S01]  /*19b10*/  @!P2 IMAD.IADD R8, R8, 0x1, -R27 ;  /* 0x000000010808a824 */ /* 0x000fe200078e0a1b */
[----:B------:R-:W-:-:S04]  /*19b20*/  ISETP.GT.U32.AND P2, PT, R27, R12, PT ;  /* 0x0000000c1b00720c */ /* 0x000fc80003f44070 */
[----:B------:R-:W-:Y:S01]  /*19b30*/  ISETP.GT.U32.AND P4, PT, R27, R8, PT ;  /* 0x000000081b00720c */ /* 0x000fe20003f84070 */
[----:B------:R-:W-:-:S04]  /*19b40*/  IMAD.MOV R9, RZ, RZ, -R9 ;  /* 0x000000ffff097224 */ /* 0x000fc800078e0a09 */
[----:B------:R-:W-:Y:S01]  /*19b50*/  IMAD R6, R27, R9, R6 ;  /* 0x000000091b067224 */ /* 0x000fe200078e0206 */
[----:B----4-:R-:W-:-:S03]  /*19b60*/  IABS R9, R14 ;  /* 0x0000000e00097213 */ /* 0x010fc60000000000 */
[----:B------:R-:W-:-:S04]  /*19b70*/  @!P2 IMAD.IADD R12, R12, 0x1, -R27 ;  /* 0x000000010c0ca824 */ /* 0x000fc800078e0a1b */
[----:B------:R-:W-:Y:S01]  /*19b80*/  @!P4 IMAD.IADD R8, R8, 0x1, -R27 ;  /* 0x000000010808c824 */ /* 0x000fe200078e0a1b */
[----:B--2---:R-:W-:Y:S01]  /*19b90*/  ISETP.GE.AND P4, PT, R11, RZ, PT ;  /* 0x000000ff0b00720c */ /* 0x004fe20003f86270 */
[----:B------:R-:W-:-:S04]  /*19ba0*/  IMAD.HI.U32 R11, R0, R9, RZ ;  /* 0x00000009000b7227 */ /* 0x000fc800078e00ff */
[----:B------:R-:W-:Y:S02]  /*19bb0*/  IMAD.MOV R11, RZ, RZ, -R11 ;  /* 0x000000ffff0b7224 */ /* 0x000fe400078e0a0b */
[----:B------:R-:W-:Y:S01]  /*19bc0*/  @!P1 IMAD.MOV R12, RZ, RZ, -R12 ;  /* 0x000000ffff0c9224 */ /* 0x000fe200078e0a0c */
[----:B------:R0:W-:Y:S01]  /*19bd0*/  STL [R1+0x4218], R8 ;  /* 0x0042180801007387 */ /* 0x0001e20000100800 */
[----:B------:R-:W-:-:S03]  /*19be0*/  IMAD R9, R27, R11, R9 ;  /* 0x0000000b1b097224 */ /* 0x000fc600078e0209 */
[----:B0-----:R-:W2:Y:S01]  /*19bf0*/  LDL R8, [R1+0x8e4] ;  /* 0x0008e40001087983 */ /* 0x001ea20000100800 */
[----:B-----5:R-:W-:-:S03]  /*19c00*/  ISETP.GE.AND P1, PT, R13, RZ, PT ;  /* 0x000000ff0d00720c */ /* 0x020fc60003f26270 */
[----:B------:R-:W3:Y:S04]  /*19c10*/  LDL R13, [R1+0x8e8] ;  /* 0x0008e800010d7983 */ /* 0x000ee80000100800 */
[----:B------:R-:W-:Y:S04]  /*19c20*/  STL [R1+0x308], R12 ;  /* 0x0003080c01007387 */ /* 0x000fe80000100800 */
[----:B------:R-:W4:Y:S01]  /*19c30*/  LDL R11, [R1+0x8e0] ;  /* 0x0008e000010b7983 */ /* 0x000f220000100800 */
[----:B------:R-:W-:-:S05]  /*19c40*/  IABS R2, R10 ;  /* 0x0000000a00027213 */ /* 0x000fca0000000000 */
[----:B------:R-:W-:-:S04]  /*19c50*/  IMAD.HI.U32 R10, R0, R2, RZ ;  /* 0x00000002000a7227 */ /* 0x000fc800078e00ff */
[----:B------:R-:W-:-:S04]  /*19c60*/  IMAD.MOV R10, RZ, RZ, -R10 ;  /* 0x000000ffff0a7224 */ /* 0x000fc800078e0a0a */
[C---:B------:R-:W-:Y:S01]  /*19c70*/  IMAD R2, R27.reuse, R10, R2 ;  /* 0x0000000a1b027224 */ /* 0x040fe200078e0202 */
[----:B------:R-:W-:-:S13]  /*19c80*/  ISETP.GT.U32.AND P6, PT, R27, R7, PT ;  /* 0x000000071b00720c */ /* 0x000fda0003fc4070 */
[----:B------:R-:W-:Y:S01]  /*19c90*/  @!P6 IMAD.IADD R7, R7, 0x1, -R27 ;  /* 0x000000010707e824 */ /* 0x000fe200078e0a1b */
[----:B----4-:R-:W-:Y:S02]  /*19ca0*/  IABS R10, R11 ;  /* 0x0000000b000a7213 */ /* 0x010fe40000000000 */
[----:B--2---:R-:W-:Y:S02]  /*19cb0*/  IABS R11, R8 ;  /* 0x00000008000b7213 */ /* 0x004fe40000000000 */
[----:B------:R-:W2:Y:S01]  /*19cc0*/  LDL.LU R8, [R1+0x8d8] ;  /* 0x0008d80001087983 */ /* 0x000ea20000300800 */
[----:B------:R-:W-:-:S13]  /*19cd0*/  ISETP.GT.U32.AND P6, PT, R27, R7, PT ;  /* 0x000000071b00720c */ /* 0x000fda0003fc4070 */
[----:B------:R-:W-:Y:S01]  /*19ce0*/  @!P6 IMAD.IADD R7, R7, 0x1, -R27 ;  /* 0x000000010707e824 */ /* 0x000fe200078e0a1b */
[----:B------:R-:W-:-:S13]  /*19cf0*/  ISETP.GT.U32.AND P6, PT, R27, R2, PT ;  /* 0x000000021b00720c */ /* 0x000fda0003fc4070 */
[----:B------:R-:W-:Y:S01]  /*19d00*/  @!P6 IMAD.IADD R2, R2, 0x1, -R27 ;  /* 0x000000010202e824 */ /* 0x000fe200078e0a1b */
[----:B--2---:R-:W-:Y:S02]  /*19d10*/  ISETP.GE.AND P6, PT, R8, RZ, PT ;  /* 0x000000ff0800720c */ /* 0x004fe40003fc6270 */
[----:B------:R-:W2:Y:S04]  /*19d20*/  LDL.LU R8, [R1+0x4218] ;  /* 0x0042180001087983 */ /* 0x000ea80000300800 */
[----:B------:R0:W-:Y:S04]  /*19d30*/  STL [R1+0x4214], R15 ;  /* 0x0042140f01007387 */ /* 0x0001e80000100800 */
[----:B0-----:R-:W4:Y:S01]  /*19d40*/  LDL.LU R15, [R1+0x8f0] ;  /* 0x0008f000010f7983 */ /* 0x001f220000300800 */
[----:B------:R-:W-:Y:S01]  /*19d50*/  ISETP.GT.U32.AND P5, PT, R27, R5, PT ;  /* 0x000000051b00720c */ /* 0x000fe20003fa4070 */
[----:B------:R-:W-:-:S04]  /*19d60*/  IMAD.HI.U32 R12, R0, R4, RZ ;  /* 0x00000004000c7227 */ /* 0x000fc800078e00ff */
[----:B------:R-:W-:-:S08]  /*19d70*/  IMAD.MOV R12, RZ, RZ, -R12 ;  /* 0x000000ffff0c7224 */ /* 0x000fd000078e0a0c */
[----:B------:R-:W-:Y:S02]  /*19d80*/  @!P5 IMAD.IADD R5, R5, 0x1, -R27 ;  /* 0x000000010505d824 */ /* 0x000fe400078e0a1b */
[----:B------:R-:W-:-:S03]  /*19d90*/  IMAD R4, R27, R12, R4 ;  /* 0x0000000c1b047224 */ /* 0x000fc600078e0204 */
[----:B------:R-:W-:Y:S01]  /*19da0*/  ISETP.GT.U32.AND P5, PT, R27, R5, PT ;  /* 0x000000051b00720c */ /* 0x000fe20003fa4070 */
[----:B------:R-:W-:-:S04]  /*19db0*/  IMAD.HI.U32 R12, R0, R10, RZ ;  /* 0x0000000a000c7227 */ /* 0x000fc800078e00ff */
[----:B------:R-:W-:-:S04]  /*19dc0*/  IMAD.MOV R12, RZ, RZ, -R12 ;  /* 0x000000ffff0c7224 */ /* 0x000fc800078e0a0c */
[----:B------:R-:W-:-:S04]  /*19dd0*/  IMAD R10, R27, R12, R10 ;  /* 0x0000000c1b0a7224 */ /* 0x000fc800078e020a */
[----:B------:R-:W-:-:S04]  /*19de0*/  @!P5 IMAD.IADD R5, R5, 0x1, -R27 ;  /* 0x000000010505d824 */ /* 0x000fc800078e0a1b */
[----:B------:R-:W-:-:S05]  /*19df0*/  @!P0 IMAD.MOV R5, RZ, RZ, -R5 ;  /* 0x000000ffff058224 */ /* 0x000fca00078e0a05 */
[----:B------:R0:W-:Y:S01]  /*19e00*/  STL [R1+0x2fc], R5 ;  /* 0x0002fc0501007387 */ /* 0x0001e20000100800 */
[----:B----4-:R-:W-:Y:S02]  /*19e10*/  IMAD.MOV.U32 R12, RZ, RZ, R15 ;  /* 0x000000ffff0c7224 */ /* 0x010fe400078e000f */
[----:B--2---:R-:W-:-:S04]  /*19e20*/  IMAD.MOV.U32 R15, RZ, RZ, R8 ;  /* 0x000000ffff0f7224 */ /* 0x004fc800078e0008 */
[----:B------:R-:W-:-:S05]  /*19e30*/  @!P3 IMAD.MOV R15, RZ, RZ, -R15 ;  /* 0x000000ffff0fb224 */ /* 0x000fca00078e0a0f */
[----:B------:R1:W-:Y:S04]  /*19e40*/  STL [R1+0x300], R15 ;  /* 0x0003000f01007387 */ /* 0x0003e80000100800 */
[----:B0-----:R-:W2:Y:S01]  /*19e50*/  LDL.LU R5, [R1+0x8e0] ;  /* 0x0008e00001057983 */ /* 0x001ea20000300800 */
[----:B-1----:R-:W-:-:S03]  /*19e60*/  IMAD.MOV.U32 R15, RZ, RZ, R7 ;  /* 0x000000ffff0f7224 */ /* 0x002fc600078e0007 */
[----:B------:R-:W4:Y:S01]  /*19e70*/  LDL.LU R7, [R1+0x8dc] ;  /* 0x0008dc0001077983 */ /* 0x000f220000300800 */
[C---:B------:R-:W-:Y:S02]  /*19e80*/  ISETP.GT.U32.AND P2, PT, R27.reuse, R6, PT ;  /* 0x000000061b00720c */ /* 0x040fe40003f44070 */
[----:B------:R-:W-:-:S11]  /*19e90*/  ISETP.GT.U32.AND P5, PT, R27, R9, PT ;  /* 0x000000091b00720c */ /* 0x000fd60003fa4070 */
[--C-:B------:R-:W-:Y:S02]  /*19ea0*/  @!P2 IMAD.IADD R6, R6, 0x1, -R27.reuse ;  /* 0x000000010606a824 */ /* 0x100fe400078e0a1b */
[----:B------:R-:W-:-:S03]  /*19eb0*/  @!P5 IMAD.IADD R9, R9, 0x1, -R27 ;  /* 0x000000010909d824 */ /* 0x000fc600078e0a1b */
[C---:B------:R-:W-:Y:S02]  /*19ec0*/  ISETP.GT.U32.AND P2, PT, R27.reuse, R6, PT ;  /* 0x000000061b00720c */ /* 0x040fe40003f44070 */
[----:B------:R-:W-:Y:S01]  /*19ed0*/  ISETP.GT.U32.AND P3, PT, R27, R9, PT ;  /* 0x000000091b00720c */ /* 0x000fe20003f64070 */
[----:B------:R-:W-:Y:S01]  /*19ee0*/  @!P4 IMAD.MOV R15, RZ, RZ, -R15 ;  /* 0x000000ffff0fc224 */ /* 0x000fe200078e0a0f */
[----:B---3--:R-:W-:-:S09]  /*19ef0*/  IABS R13, R13 ;  /* 0x0000000d000d7213 */ /* 0x008fd20000000000 */
[----:B------:R-:W-:Y:S01]  /*19f00*/  @!P2 IMAD.IADD R6, R6, 0x1, -R27 ;  /* 0x000000010606a824 */ /* 0x000fe200078e0a1b */
[----:B------:R-:W-:Y:S01]  /*19f10*/  ISETP.GE.AND P2, PT, R14, RZ, PT ;  /* 0x000000ff0e00720c */ /* 0x000fe20003f46270 */
[----:B------:R-:W-:-:S04]  /*19f20*/  IMAD.HI.U32 R14, R0, R11, RZ ;  /* 0x0000000b000e7227 */ /* 0x000fc800078e00ff */
[----:B------:R-:W-:Y:S01]  /*19f30*/  @!P1 IMAD.MOV R6, RZ, RZ, -R6 ;  /* 0x000000ffff069224 */ /* 0x000fe200078e0a06 */
[----:B------:R0:W-:Y:S01]  /*19f40*/  STL [R1+0x2f8], R15 ;  /* 0x0002f80f01007387 */ /* 0x0001e20000100800 */
[----:B------:R-:W-:Y:S02]  /*19f50*/  IMAD.MOV R14, RZ, RZ, -R14 ;  /* 0x000000ffff0e7224 */ /* 0x000fe400078e0a0e */
[----:B------:R-:W-:-:S04]  /*19f60*/  IMAD.HI.U32 R8, R0, R13, RZ ;  /* 0x0000000d00087227 */ /* 0x000fc800078e00ff */
[----:B------:R-:W-:Y:S01]  /*19f70*/  @!P3 IMAD.IADD R9, R9, 0x1, -R27 ;  /* 0x000000010909b824 */ /* 0x000fe200078e0a1b */
[----:B0-----:R-:W3:Y:S01]  /*19f80*/  LDL.LU R15, [R1+0x4214] ;  /* 0x00421400010f7983 */ /* 0x001ee20000300800 */
[----:B------:R-:W-:Y:S01]  /*19f90*/  IMAD R14, R27, R14, R11 ;  /* 0x0000000e1b0e7224 */ /* 0x000fe200078e020b */
[----:B------:R-:W-:Y:S01]  /*19fa0*/  IABS R11, R12 ;  /* 0x0000000c000b7213 */ /* 0x000fe20000000000 */
[----:B------:R-:W-:-:S04]  /*19fb0*/  IMAD.MOV R8, RZ, RZ, -R8 ;  /* 0x000000ffff087224 */ /* 0x000fc800078e0a08 */
[----:B------:R-:W-:Y:S01]  /*19fc0*/  IMAD R13, R27, R8, R13 ;  /* 0x000000081b0d7224 */ /* 0x000fe200078e020d */
[----:B----4-:R-:W-:Y:S01]  /*19fd0*/  ISETP.GE.AND P1, PT, R7, RZ, PT ;  /* 0x000000ff0700720c */ /* 0x010fe20003f26270 */
[----:B------:R-:W-:-:S05]  /*19fe0*/  IMAD.MOV.U32 R7, RZ, RZ, R12 ;  /* 0x000000ffff077224 */ /* 0x000fca00078e000c */
[----:B------:R0:W-:Y:S04]  /*19ff0*/  STL [R1+0x4210], R7 ;  /* 0x0042100701007387 */ /* 0x0001e80000100800 */
[----:B------:R1:W-:Y:S04]  /*1a000*/  STL [R1+0x2f4], R6 ;  /* 0x0002f40601007387 */ /* 0x0003e80000100800 */
[----:B------:R-:W4:Y:S01]  /*1a010*/  LDL R12, [R1+0x8f4] ;  /* 0x0008f400010c7983 */ /* 0x000f220000100800 */
[----:B0-----:R-:W-:-:S03]  /*1a020*/  IMAD.MOV.U32 R7, RZ, RZ, R9 ;  /* 0x000000ffff077224 */ /* 0x001fc600078e0009 */
[----:B------:R-:W5:Y:S01]  /*1a030*/  LDL R8, [R1+0x900] ;  /* 0x0009000001087983 */ /* 0x000f620000100800 */
[----:B------:R-:W-:Y:S02]  /*1a040*/  @!P2 IMAD.MOV R7, RZ, RZ, -R7 ;  /* 0x000000ffff07a224 */ /* 0x000fe400078e0a07 */
[----:B-1----:R-:W-:Y:S02]  /*1a050*/  IMAD.MOV.U32 R6, RZ, RZ, R11 ;  /* 0x000000ffff067224 */ /* 0x002fe400078e000b */
[----:B------:R-:W4:Y:S04]  /*1a060*/  LDL.LU R11, [R1+0x8e8] ;  /* 0x0008e800010b7983 */ /* 0x000f280000300800 */
[----:B------:R-:W5:Y:S04]  /*1a070*/  LDL.LU R9, [R1+0x8e4] ;  /* 0x0008e40001097983 */ /* 0x000f680000300800 */
[----:B------:R0:W-:Y:S04]  /*1a080*/  STL [R1+0x2f0], R7 ;  /* 0x0002f00701007387 */ /* 0x0001e80000100800 */
[----:B0-----:R-:W5:Y:S01]  /*1a090*/  LDL.LU R7, [R1+0x4210] ;  /* 0x0042100001077983 */ /* 0x001f620000300800 */
[----:B------:R-:W-:-:S02]  /*1a0a0*/  ISETP.GT.U32.AND P4, PT, R27, R10, PT ;  /* 0x0000000a1b00720c */ /* 0x000fc40003f84070 */
[C---:B------:R-:W-:Y:S02]  /*1a0b0*/  ISETP.GT.U32.AND P0, PT, R27.reuse, R2, PT ;  /* 0x000000021b00720c */ /* 0x040fe40003f04070 */
[----:B------:R-:W-:-:S09]  /*1a0c0*/  ISETP.GT.U32.AND P3, PT, R27, R14, PT ;  /* 0x0000000e1b00720c */ /* 0x000fd20003f64070 */
[----:B------:R-:W-:-:S05]  /*1a0d0*/  @!P4 IMAD.IADD R10, R10, 0x1, -R27 ;  /* 0x000000010a0ac824 */ /* 0x000fca00078e0a1b */
[----:B------:R-:W-:Y:S01]  /*1a0e0*/  ISETP.GT.U32.AND P2, PT, R27, R10, PT ;  /* 0x0000000a1b00720c */ /* 0x000fe20003f44070 */
[--C-:B------:R-:W-:Y:S01]  /*1a0f0*/  @!P0 IMAD.IADD R2, R2, 0x1, -R27.reuse ;  /* 0x0000000102028824 */ /* 0x100fe200078e0a1b */
[----:B--2---:R-:W-:Y:S01]  /*1a100*/  ISETP.GE.AND P0, PT, R5, RZ, PT ;  /* 0x000000ff0500720c */ /* 0x004fe20003f06270 */
[----:B------:R-:W-:Y:S02]  /*1a110*/  @!P3 IMAD.IADD R14, R14, 0x1, -R27 ;  /* 0x000000010e0eb824 */ /* 0x000fe400078e0a1b */
[----:B------:R-:W-:-:S04]  /*1a120*/  IMAD.HI.U32 R5, R0, R6, RZ ;  /* 0x0000000600057227 */ /* 0x000fc800078e00ff */
[----:B------:R-:W-:Y:S01]  /*1a130*/  IMAD.MOV R5, RZ, RZ, -R5 ;  /* 0x000000ffff057224 */ /* 0x000fe200078e0a05 */
[----:B---3--:R0:W-:Y:S03]  /*1a140*/  STL [R1+0x420c], R15 ;  /* 0x00420c0f01007387 */ /* 0x0081e60000100800 */
[----:B------:R-:W-:Y:S02]  /*1a150*/  @!P2 IMAD.IADD R10, R10, 0x1, -R27 ;  /* 0x000000010a0aa824 */ /* 0x000fe400078e0a1b */
[----:B------:R-:W-:Y:S02]  /*1a160*/  IMAD R6, R27, R5, R6 ;  /* 0x000000051b067224 */ /* 0x000fe400078e0206 */
[----:B------:R-:W2:Y:S01]  /*1a170*/  LDL.LU R5, [R1+0x900] ;  /* 0x0009000001057983 */ /* 0x000ea20000300800 */
[----:B0-----:R-:W-:Y:S01]  /*1a180*/  IMAD.MOV.U32 R15, RZ, RZ, R10 ;  /* 0x000000ffff0f7224 */ /* 0x001fe200078e000a */
[----:B----4-:R-:W-:-:S02]  /*1a190*/  ISETP.GE.AND P3, PT, R11, RZ, PT ;  /* 0x000000ff0b00720c */ /* 0x010fc40003f66270 */
[----:B-----5:R-:W-:Y:S02]  /*1a1a0*/  IABS R11, R8 ;  /* 0x00000008000b7213 */ /* 0x020fe40000000000 */
[----:B------:R-:W-:Y:S01]  /*1a1b0*/  ISETP.GE.AND P4, PT, R9, RZ, PT ;  /* 0x000000ff0900720c */ /* 0x000fe20003f86270 */
[----:B------:R-:W-:Y:S02]  /*1a1c0*/  IMAD.MOV.U32 R8, RZ, RZ, R7 ;  /* 0x000000ffff087224 */ /* 0x000fe400078e0007 */
[----:B------:R-:W-:-:S04]  /*1a1d0*/  IMAD.MOV.U32 R7, RZ, RZ, R2 ;  /* 0x000000ffff077224 */ /* 0x000fc800078e0002 */
[----:B------:R-:W-:-:S05]  /*1a1e0*/  @!P6 IMAD.MOV R7, RZ, RZ, -R7 ;  /* 0x000000ffff07e224 */ /* 0x000fca00078e0a07 */
[----:B------:R0:W-:Y:S04]  /*1a1f0*/  STL [R1+0x2ec], R7 ;  /* 0x0002ec0701007387 */ /* 0x0001e80000100800 */
[----:B------:R-:W3:Y:S04]  /*1a200*/  LDL.LU R9, [R1+0x96c] ;  /* 0x00096c0001097983 */ /* 0x000ee80000300800 */
[----:B------:R-:W4:Y:S01]  /*1a210*/  LDL.LU R10, [R1+0x8f4] ;  /* 0x0008f400010a7983 */ /* 0x000f220000300800 */
[C---:B------:R-:W-:Y:S02]  /*1a220*/  ISETP.GT.U32.AND P5, PT, R27.reuse, R4, PT ;  /* 0x000000041b00720c */ /* 0x040fe40003fa4070 */
[----:B------:R-:W-:Y:S01]  /*1a230*/  ISETP.GT.U32.AND P6, PT, R27, R14, PT ;  /* 0x0000000e1b00720c */ /* 0x000fe20003fc4070 */
[----:B0-----:R-:W5:Y:S10]  /*1a240*/  LDL R7, [R1+0x91c] ;  /* 0x00091c0001077983 */ /* 0x001f740000100800 */
[----:B------:R-:W-:-:S05]  /*1a250*/  @!P5 IMAD.IADD R4, R4, 0x1, -R27 ;  /* 0x000000010404d824 */ /* 0x000fca00078e0a1b */
[----:B------:R-:W-:-:S13]  /*1a260*/  ISETP.GT.U32.AND P5, PT, R27, R4, PT ;  /* 0x000000041b00720c */ /* 0x000fda0003fa4070 */
[----:B------:R-:W-:Y:S01]  /*1a270*/  @!P5 IMAD.IADD R4, R4, 0x1, -R27 ;  /* 0x000000010404d824 */ /* 0x000fe200078e0a1b */
[----:B------:R-:W-:-:S03]  /*1a280*/  ISETP.GT.U32.AND P5, PT, R27, R13, PT ;  /* 0x0000000d1b00720c */ /* 0x000fc60003fa4070 */
[----:B------:R-:W-:Y:S01]  /*1a290*/  @!P1 IMAD.MOV R4, RZ, RZ, -R4 ;  /* 0x000000ffff049224 */ /* 0x000fe200078e0a04 */
[----:B------:R-:W-:Y:S02]  /*1a2a0*/  ISETP.GE.AND P1, PT, R8, RZ, PT ;  /* 0x000000ff0800720c */ /* 0x000fe40003f26270 */
[----:B------:R-:W5:Y:S04]  /*1a2b0*/  LDL R8, [R1+0x930] ;  /* 0x0009300001087983 */ /* 0x000f680000100800 */
[----:B------:R0:W-:Y:S03]  /*1a2c0*/  STL [R1+0x2e8], R4 ;  /* 0x0002e80401007387 */ /* 0x0001e60000100800 */
[----:B------:R-:W-:-:S02]  /*1a2d0*/  @!P5 IMAD.IADD R13, R13, 0x1, -R27 ;  /* 0x000000010d0dd824 */ /* 0x000fc400078e0a1b */
[----:B0-----:R-:W-:-:S03]  /*1a2e0*/  IMAD.HI.U32 R4, R0, R11, RZ ;  /* 0x0000000b00047227 */ /* 0x001fc600078e00ff */
[C---:B------:R-:W-:Y:S01]  /*1a2f0*/  ISETP.GT.U32.AND P5, PT, R27.reuse, R13, PT ;  /* 0x0000000d1b00720c */ /* 0x040fe20003fa4070 */
[----:B------:R-:W-:Y:S02]  /*1a300*/  IMAD.MOV R4, RZ, RZ, -R4 ;  /* 0x000000ffff047224 */ /* 0x000fe400078e0a04 */
[----:B------:R-:W-:Y:S02]  /*1a310*/  @!P0 IMAD.MOV R15, RZ, RZ, -R15 ;  /* 0x000000ffff0f8224 */ /* 0x000fe400078e0a0f */
[----:B------:R-:W-:Y:S02]  /*1a320*/  IMAD R11, R27, R4, R11 ;  /* 0x000000041b0b7224 */ /* 0x000fe400078e020b */
[--C-:B------:R-:W-:Y:S01]  /*1a330*/  @!P6 IMAD.IADD R14, R14, 0x1, -R27.reuse ;  /* 0x000000010e0ee824 */ /* 0x100fe200078e0a1b */
[----:B------:R0:W-:Y:S04]  /*1a340*/  STL [R1+0x2e4], R15 ;  /* 0x0002e40f01007387 */ /* 0x0001e80000100800 */
[----:B0-----:R-:W5:Y:S04]  /*1a350*/  LDL.LU R15, [R1+0x420c] ;  /* 0x00420c00010f7983 */ /* 0x001f680000300800 */
[----:B------:R0:W-:Y:S01]  /*1a360*/  STL [R1+0x4208], R11 ;  /* 0x0042080b01007387 */ /* 0x0001e20000100800 */
[----:B------:R-:W-:-:S02]  /*1a370*/  @!P5 IMAD.IADD R13, R13, 0x1, -R27 ;  /* 0x000000010d0dd824 */ /* 0x000fc400078e0a1b */
[----:B0-----:R-:W-:-:S04]  /*1a380*/  IMAD.MOV.U32 R11, RZ, RZ, R14 ;  /* 0x000000ffff0b7224 */ /* 0x001fc800078e000e */
[----:B------:R-:W-:Y:S01]  /*1a390*/  @!P4 IMAD.MOV R11, RZ, RZ, -R11 ;  /* 0x000000ffff0bc224 */ /* 0x000fe200078e0a0b */
[----:B----4-:R-:W-:Y:S02]  /*1a3a0*/  ISETP.GE.AND P0, PT, R10, RZ, PT ;  /* 0x000000ff0a00720c */ /* 0x010fe40003f06270 */
[----:B------:R-:W4:Y:S04]  /*1a3b0*/  LDL R10, [R1+0x940] ;  /* 0x00094000010a7983 */ /* 0x000f280000100800 */
[----:B------:R0:W-:Y:S04]  /*1a3c0*/  STL [R1+0x2e0], R11 ;  /* 0x0002e00b01007387 */ /* 0x0001e80000100800 */
[----:B------:R-:W4:Y:S01]  /*1a3d0*/  LDL.LU R14, [R1+0x91c] ;  /* 0x00091c00010e7983 */ /* 0x000f220000300800 */
[----:B0-----:R-:W-:-:S03]  /*1a3e0*/  IMAD.MOV.U32 R11, RZ, RZ, R13 ;  /* 0x000000ffff0b7224 */ /* 0x001fc600078e000d */
[----:B------:R-:W4:Y:S01]  /*1a3f0*/  LDL.LU R13, [R1+0x944] ;  /* 0x00094400010d7983 */ /* 0x000f220000300800 */
[----:B------:R-:W-:-:S05]  /*1a400*/  @!P3 IMAD.MOV R11, RZ, RZ, -R11 ;  /* 0x000000ffff0bb224 */ /* 0x000fca00078e0a0b */
[----:B------:R0:W-:Y:S04]  /*1a410*/  STL [R1+0x2dc], R11 ;  /* 0x0002dc0b01007387 */ /* 0x0001e80000100800 */
[----:B0-----:R-:W4:Y:S01]  /*1a420*/  LDL.LU R11, [R1+0x4208] ;  /* 0x00420800010b7983 */ /* 0x001f220000300800 */
[----:B------:R-:W-:-:S05]  /*1a430*/  IABS R12, R12 ;  /* 0x0000000c000c7213 */ /* 0x000fca0000000000 */
[----:B------:R-:W-:-:S04]  /*1a440*/  IMAD.HI.U32 R2, R0, R12, RZ ;  /* 0x0000000c00027227 */ /* 0x000fc800078e00ff */
[----:B------:R-:W-:Y:S01]  /*1a450*/  IMAD.MOV R2, RZ, RZ, -R2 ;  /* 0x000000ffff027224 */ /* 0x000fe200078e0a02 */
[----:B------:R-:W-:-:S03]  /*1a460*/  ISETP.GT.U32.AND P2, PT, R27, R6, PT ;  /* 0x000000061b00720c */ /* 0x000fc60003f44070 */
[----:B------:R-:W-:-:S05]  /*1a470*/  IMAD R12, R27, R2, R12 ;  /* 0x000000021b0c7224 */ /* 0x000fca00078e020c */
[----:B------:R-:W-:-:S05]  /*1a480*/  ISETP.GT.U32.AND P5, PT, R27, R12, PT ;  /* 0x0000000c1b00720c */ /* 0x000fca0003fa4070 */
[----:B------:R-:W-:Y:S01]  /*1a490*/  @!P2 IMAD.IADD R6, R6, 0x1, -R27 ;  /* 0x000000010606a824 */ /* 0x000fe200078e0a1b */
[----:B---3--:R-:W-:Y:S02]  /*1a4a0*/  ISETP.GE.AND P2, PT, R9, RZ, PT ;  /* 0x000000ff0900720c */ /* 0x008fe40003f46270 */
[----:B------:R-:W-:-:S05]  /*1a4b0*/  IABS R9, R9 ;  /* 0x0000000900097213 */ /* 0x000fca0000000000 */
[----:B------:R-:W-:Y:S02]  /*1a4c0*/  @!P5 IMAD.IADD R12, R12, 0x1, -R27 ;  /* 0x000000010c0cd824 */ /* 0x000fe400078e0a1b */
[----:B------:R-:W-:Y:S01]  /*1a4d0*/  IMAD.HI.U32 R4, R0, R9, RZ ;  /* 0x0000000900047227 */ /* 0x000fe200078e00ff */
[----:B--2---:R-:W-:Y:S02]  /*1a4e0*/  ISETP.GE.AND P6, PT, R5, RZ, PT ;  /* 0x000000ff0500720c */ /* 0x004fe40003fc6270 */
[----:B-----5:R-:W-:Y:S01]  /*1a4f0*/  IABS R5, R7 ;  /* 0x0000000700057213 */ /* 0x020fe20000000000 */
[----:B------:R-:W-:Y:S01]  /*1a500*/  IMAD.MOV R4, RZ, RZ, -R4 ;  /* 0x000000ffff047224 */ /* 0x000fe200078e0a04 */
[C---:B------:R-:W-:Y:S02]  /*1a510*/  ISETP.GT.U32.AND P4, PT, R27.reuse, R12, PT ;  /* 0x0000000c1b00720c */ /* 0x040fe40003f84070 */
[----:B------:R-:W-:Y:S02]  /*1a520*/  IABS R7, R15 ;  /* 0x0000000f00077213 */ /* 0x000fe40000000000 */
[C---:B------:R-:W-:Y:S01]  /*1a530*/  ISETP.GT.U32.AND P5, PT, R27.reuse, R6, PT ;  /* 0x000000061b00720c */ /* 0x040fe20003fa4070 */
[----:B------:R-:W-:-:S02]  /*1a540*/  IMAD R9, R27, R4, R9 ;  /* 0x000000041b097224 */ /* 0x000fc400078e0209 */
[----:B------:R-:W-:-:S04]  /*1a550*/  IMAD.HI.U32 R4, R0, R7, RZ ;  /* 0x0000000700047227 */ /* 0x000fc800078e00ff */
[----:B------:R-:W-:Y:S02]  /*1a560*/  IMAD.MOV R4, RZ, RZ, -R4 ;  /* 0x000000ffff047224 */ /* 0x000fe400078e0a04 */
[----:B------:R-:W-:Y:S02]  /*1a570*/  @!P4 IMAD.IADD R12, R12, 0x1, -R27 ;  /* 0x000000010c0cc824 */ /* 0x000fe400078e0a1b */
[----:B------:R-:W-:Y:S02]  /*1a580*/  IMAD R7, R27, R4, R7 ;  /* 0x000000041b077224 */ /* 0x000fe400078e0207 */
[----:B------:R-:W-:-:S04]  /*1a590*/  @!P5 IMAD.IADD R6, R6, 0x1, -R27 ;  /* 0x000000010606d824 */ /* 0x000fc800078e0a1b */
[----:B------:R-:W-:Y:S01]  /*1a5a0*/  @!P1 IMAD.MOV R6, RZ, RZ, -R6 ;  /* 0x000000ffff069224 */ /* 0x000fe200078e0a06 */
[----:B----4-:R-:W-:Y:S02]  /*1a5b0*/  IABS R4, R13 ;  /* 0x0000000d00047213 */ /* 0x010fe40000000000 */
[----:B------:R-:W-:-:S13]  /*1a5c0*/  ISETP.GT.U32.AND P3, PT, R27, R11, PT ;  /* 0x0000000b1b00720c */ /* 0x000fda0003f64070 */
[----:B------:R-:W-:Y:S01]  /*1a5d0*/  @!P3 IMAD.IADD R11, R11, 0x1, -R27 ;  /* 0x000000010b0bb824 */ /* 0x000fe200078e0a1b */
[----:B------:R-:W-:Y:S02]  /*1a5e0*/  ISETP.GE.AND P3, PT, R14, RZ, PT ;  /* 0x000000ff0e00720c */ /* 0x000fe40003f66270 */
[----:B------:R-:W2:Y:S04]  /*1a5f0*/  LDL.LU R14, [R1+0x960] ;  /* 0x00096000010e7983 */ /* 0x000ea80000300800 */
[----:B------:R0:W-:Y:S02]  /*1a600*/  STL [R1+0x4200], R13 ;  /* 0x0042000d01007387 */ /* 0x0001e40000100800 */
[----:B0-----:R-:W-:Y:S02]  /*1a610*/  IMAD.MOV.U32 R13, RZ, RZ, R15 ;  /* 0x000000ffff0d7224 */ /* 0x001fe400078e000f */
[----:B------:R-:W-:Y:S01]  /*1a620*/  IMAD.MOV.U32 R15, RZ, RZ, R12 ;  /* 0x000000ffff0f7224 */ /* 0x000fe200078e000c */
[----:B------:R-:W-:Y:S03]  /*1a630*/  STL [R1+0x2d8], R6 ;  /* 0x0002d80601007387 */ /* 0x000fe60000100800 */
[----:B------:R-:W-:Y:S01]  /*1a640*/  @!P0 IMAD.MOV R15, RZ, RZ, -R15 ;  /* 0x000000ffff0f8224 */ /* 0x000fe200078e0a0f */
[----:B------:R-:W3:Y:S04]  /*1a650*/  LDL R12, [R1+0x95c] ;  /* 0x00095c00010c7983 */ /* 0x000ee80000100800 */
[----:B------:R0:W-:Y:S04]  /*1a660*/  STL [R1+0x2b4], R15 ;  /* 0x0002b40f01007387 */ /* 0x0001e80000100800 */
[----:B0-----:R-:W4:Y:S01]  /*1a670*/  LDL.LU R15, [R1+0x974] ;  /* 0x00097400010f7983 */ /* 0x001f220000300800 */
        /* <DEDUP_REMOVED lines=8> */
[----:B----4-:R0:W-:Y:S04]  /*1a700*/  STL [R1+0x4204], R15 ;  /* 0x0042040f01007387 */ /* 0x0101e80000100800 */
[----:B0-----:R-:W4:Y:S04]  /*1a710*/  LDL.LU R15, [R1+0x930] ;  /* 0x00093000010f7983 */ /* 0x001f280000300800 */
[----:B------:R-:W5:Y:S01]  /*1a720*/  LDL.LU R13, [R1+0x940] ;  /* 0x00094000010d7983 */ /* 0x000f620000300800 */
        /* <DEDUP_REMOVED lines=9> */
[----:B----4-:R-:W-:Y:S01]  /*1a7c0*/  ISETP.GE.AND P0, PT, R15, RZ, PT ;  /* 0x000000ff0f00720c */ /* 0x010fe20003f06270 */
[----:B------:R-:W-:Y:S02]  /*1a7d0*/  IMAD.MOV.U32 R15, RZ, RZ, R9 ;  /* 0x000000ffff0f7224 */ /* 0x000fe400078e0009 */
[----:B------:R-:W4:Y:S02]  /*1a7e0*/  LDL R9, [R1+0x970] ;  /* 0x0009700001097983 */ /* 0x000f240000100800 */
[----:B------:R-:W-:Y:S02]  /*1a7f0*/  @!P2 IMAD.MOV R15, RZ, RZ, -R15 ;  /* 0x000000ffff0fa224 */ /* 0x000fe400078e0a0f */
[----:B------:R0:W-:Y:S01]  /*1a800*/  STL [R1+0x2c4], R11 ;  /* 0x0002c40b01007387 */ /* 0x0001e20000100800 */
[----:B-----5:R-:W-:-:S03]  /*1a810*/  ISETP.GE.AND P2, PT, R13, RZ, PT ;  /* 0x000000ff0d00720c */ /* 0x020fc60003f46270 */
[----:B0-----:R-:W5:Y:S04]  /*1a820*/  LDL.LU R11, [R1+0x95c] ;  /* 0x00095c00010b7983 */ /* 0x001f680000300800 */
[----:B------:R0:W-:Y:S04]  /*1a830*/  STL [R1+0x2d0], R15 ;  /* 0x0002d00f01007387 */ /* 0x0001e80000100800 */
[----:B0-----:R-:W3:Y:S04]  /*1a840*/  LDL.LU R15, [R1+0x4204] ;  /* 0x00420400010f7983 */ /* 0x001ee80000300800 */
[----:B------:R-:W4:Y:S01]  /*1a850*/  LDL.LU R13, [R1+0x4200] ;  /* 0x00420000010d7983 */ /* 0x000f220000300800 */
[----:B------:R-:W-:-:S05]  /*1a860*/  IABS R8, R8 ;  /* 0x0000000800087213 */ /* 0x000fca0000000000 */
[----:B------:R-:W-:-:S04]  /*1a870*/  IMAD.HI.U32 R2, R0, R8, RZ ;  /* 0x0000000800027227 */ /* 0x000fc800078e00ff */
[----:B------:R-:W-:-:S04]  /*1a880*/  IMAD.MOV R2, RZ, RZ, -R2 ;  /* 0x000000ffff027224 */ /* 0x000fc800078e0a02 */
[----:B------:R-:W-:Y:S02]  /*1a890*/  IMAD R8, R27, R2, R8 ;  /* 0x000000021b087224 */ /* 0x000fe400078e0208 */
[----:B------:R-:W-:-:S03]  /*1a8a0*/  IMAD.MOV.U32 R6, RZ, RZ, R4 ;  /* 0x000000ffff067224 */ /* 0x000fc600078e0004 */
[----:B------:R-:W-:Y:S01]  /*1a8b0*/  ISETP.GT.U32.AND P5, PT, R27, R8, PT ;  /* 0x000000081b00720c */ /* 0x000fe20003fa4070 */
[----:B------:R-:W-:-:S04]  /*1a8c0*/  IMAD.HI.U32 R4, R0, R6, RZ ;  /* 0x0000000600047227 */ /* 0x000fc800078e00ff */
[----:B------:R-:W-:-:S04]  /*1a8d0*/  IMAD.MOV R4, RZ, RZ, -R4 ;  /* 0x000000ffff047224 */ /* 0x000fc800078e0a04 */
[C---:B------:R-:W-:Y:S02]  /*1a8e0*/  IMAD R6, R27.reuse, R4, R6 ;  /* 0x000000041b067224 */ /* 0x040fe400078e0206 */
[----:B------:R-:W-:Y:S02]  /*1a8f0*/  @!P3 IMAD.MOV R5, RZ, RZ, -R5 ;  /* 0x000000ffff05b224 */ /* 0x000fe400078e0a05 */
[----:B------:R-:W-:Y:S01]  /*1a900*/  @!P5 IMAD.IADD R8, R8, 0x1, -R27 ;  /* 0x000000010808d824 */ /* 0x000fe200078e0a1b */
[C---:B------:R-:W-:Y:S02]  /*1a910*/  ISETP.GT.U32.AND P5, PT, R27.reuse, R7, PT ;  /* 0x000000071b00720c */ /* 0x040fe40003fa4070 */
[----:B------:R-:W-:Y:S01]  /*1a920*/  ISETP.GT.U32.AND P3, PT, R27, R6, PT ;  /* 0x000000061b00720c */ /* 0x000fe20003f64070 */
[----:B------:R0:W-:Y:S01]  /*1a930*/  STL [R1+0x2d4], R5 ;  /* 0x0002d40501007387 */ /* 0x0001e20000100800 */
[----:B--2---:R-:W-:-:S09]  /*1a940*/  IABS R4, R14 ;  /* 0x0000000e00047213 */ /* 0x004fd20000000000 */
[--C-:B------:R-:W-:Y:S02]  /*1a950*/  @!P5 IMAD.IADD R7, R7, 0x1, -R27.reuse ;  /* 0x000000010707d824 */ /* 0x100fe400078e0a1b */
[----:B------:R-:W-:Y:S01]  /*1a960*/  @!P3 IMAD.IADD R6, R6, 0x1, -R27 ;  /* 0x000000010606b824 */ /* 0x000fe200078e0a1b */
[----:B------:R-:W-:Y:S02]  /*1a970*/  ISETP.GE.AND P3, PT, R14, RZ, PT ;  /* 0x000000ff0e00720c */ /* 0x000fe40003f66270 */
[----:B----4-:R-:W-:Y:S02]  /*1a980*/  ISETP.GE.AND P5, PT, R13, RZ, PT ;  /* 0x000000ff0d00720c */ /* 0x010fe40003fa6270 */
[----:B------:R-:W2:Y:S04]  /*1a990*/  LDL R13, [R1+0x980] ;  /* 0x00098000010d7983 */ /* 0x000ea80000100800 */
[----:B---3--:R1:W-:Y:S04]  /*1a9a0*/  STL [R1+0x41f8], R15 ;  /* 0x0041f80f01007387 */ /* 0x0083e80000100800 */
[----:B------:R-:W3:Y:S01]  /*1a9b0*/  LDL.LU R14, [R1+0x9a0] ;  /* 0x0009a000010e7983 */ /* 0x000ee20000300800 */
[----:B0-----:R-:W-:-:S02]  /*1a9c0*/  IABS R5, R15 ;  /* 0x0000000f00057213 */ /* 0x001fc40000000000 */
[----:B------:R-:W-:-:S05]  /*1a9d0*/  IABS R10, R10 ;  /* 0x0000000a000a7213 */ /* 0x000fca0000000000 */
[----:B------:R-:W-:-:S04]  /*1a9e0*/  IMAD.HI.U32 R2, R0, R10, RZ ;  /* 0x0000000a00027227 */ /* 0x000fc800078e00ff */
[----:B------:R-:W-:-:S04]  /*1a9f0*/  IMAD.MOV R2, RZ, RZ, -R2 ;  /* 0x000000ffff027224 */ /* 0x000fc800078e0a02 */
[----:B------:R-:W-:-:S05]  /*1aa00*/  IMAD R10, R27, R2, R10 ;  /* 0x000000021b0a7224 */ /* 0x000fca00078e020a */
[----:B------:R-:W-:Y:S02]  /*1aa10*/  ISETP.GT.U32.AND P1, PT, R27, R10, PT ;  /* 0x0000000a1b00720c */ /* 0x000fe40003f24070 */
[----:B------:R-:W-:-:S05]  /*1aa20*/  IABS R12, R12 ;  /* 0x0000000c000c7213 */ /* 0x000fca0000000000 */
[----:B------:R-:W-:Y:S01]  /*1aa30*/  IMAD.HI.U32 R2, R0, R12, RZ ;  /* 0x0000000c00027227 */ /* 0x000fe200078e00ff */
[----:B---3--:R0:W-:Y:S04]  /*1aa40*/  STL [R1+0x41fc], R14 ;  /* 0x0041fc0e01007387 */ /* 0x0081e80000100800 */
[----:B-1----:R-:W3:Y:S01]  /*1aa50*/  LDL.LU R15, [R1+0x970] ;  /* 0x00097000010f7983 */ /* 0x002ee20000300800 */
[----:B------:R-:W-:Y:S01]  /*1aa60*/  @!P1 IMAD.IADD R10, R10, 0x1, -R27 ;  /* 0x000000010a0a9824 */ /* 0x000fe200078e0a1b */
[----:B------:R-:W-:Y:S01]  /*1aa70*/  ISETP.GT.U32.AND P1, PT, R27, R8, PT ;  /* 0x000000081b00720c */ /* 0x000fe20003f24070 */
[----:B------:R-:W-:-:S03]  /*1aa80*/  IMAD.MOV R2, RZ, RZ, -R2 ;  /* 0x000000ffff027224 */ /* 0x000fc600078e0a02 */
[C---:B------:R-:W-:Y:S01]  /*1aa90*/  ISETP.GT.U32.AND P6, PT, R27.reuse, R10, PT ;  /* 0x0000000a1b00720c */ /* 0x040fe20003fc4070 */
[----:B------:R-:W-:Y:S02]  /*1aaa0*/  IMAD R12, R27, R2, R12 ;  /* 0x000000021b0c7224 */ /* 0x000fe400078e020c */
[----:B------:R-:W-:-:S04]  /*1aab0*/  IMAD.HI.U32 R2, R0, R4, RZ ;  /* 0x0000000400027227 */ /* 0x000fc800078e00ff */
[----:B0-----:R-:W-:Y:S02]  /*1aac0*/  IMAD.MOV.U32 R14, RZ, RZ, R7 ;  /* 0x000000ffff0e7224 */ /* 0x001fe400078e0007 */
[----:B------:R-:W-:Y:S02]  /*1aad0*/  IMAD.MOV R2, RZ, RZ, -R2 ;  /* 0x000000ffff027224 */ /* 0x000fe400078e0a02 */
[--C-:B------:R-:W-:Y:S02]  /*1aae0*/  @!P1 IMAD.IADD R8, R8, 0x1, -R27.reuse ;  /* 0x0000000108089824 */ /* 0x100fe400078e0a1b */
[----:B------:R-:W-:Y:S01]  /*1aaf0*/  @!P4 IMAD.MOV R14, RZ, RZ, -R14 ;  /* 0x000000ffff0ec224 */ /* 0x000fe200078e0a0e */
[----:B------:R-:W-:Y:S01]  /*1ab00*/  IABS R9, R9 ;  /* 0x0000000900097213 */ /* 0x000fe20000000000 */
[----:B------:R-:W-:Y:S02]  /*1ab10*/  @!P6 IMAD.IADD R10, R10, 0x1, -R27 ;  /* 0x000000010a0ae824 */ /* 0x000fe400078e0a1b */
[----:B------:R-:W-:Y:S01]  /*1ab20*/  IMAD R4, R27, R2, R4 ;  /* 0x000000021b047224 */ /* 0x000fe200078e0204 */
[----:B--2---:R-:W-:Y:S01]  /*1ab30*/  IABS R2, R13 ;  /* 0x0000000d00027213 */ /* 0x004fe20000000000 */
[----:B------:R-:W-:Y:S01]  /*1ab40*/  IMAD.MOV.U32 R13, RZ, RZ, R8 ;  /* 0x000000ffff0d7224 */ /* 0x000fe200078e0008 */
[----:B------:R0:W-:Y:S01]  /*1ab50*/  STL [R1+0x2cc], R14 ;  /* 0x0002cc0e01007387 */ /* 0x0001e20000100800 */
[----:B-----5:R-:W-:Y:S01]  /*1ab60*/  ISETP.GE.AND P6, PT, R11, RZ, PT ;  /* 0x000000ff0b00720c */ /* 0x020fe20003fc6270 */
[----:B------:R-:W-:-:S04]  /*1ab70*/  IMAD.HI.U32 R11, R0, R9, RZ ;  /* 0x00000009000b7227 */ /* 0x000fc800078e00ff */
[----:B------:R-:W-:Y:S02]  /*1ab80*/  @!P0 IMAD.MOV R13, RZ, RZ, -R13 ;  /* 0x000000ffff0d8224 */ /* 0x000fe400078e0a0d */
[----:B0-----:R-:W-:-:S03]  /*1ab90*/  IMAD.MOV.U32 R14, RZ, RZ, R10 ;  /* 0x000000ffff0e7224 */ /* 0x001fc600078e000a */
[----:B------:R0:W-:Y:S01]  /*1aba0*/  STL [R1+0x2c8], R13 ;  /* 0x0002c80d01007387 */ /* 0x0001e20000100800 */
[----:B------:R-:W-:-:S03]  /*1abb0*/  @!P2 IMAD.MOV R14, RZ, RZ, -R14 ;  /* 0x000000ffff0ea224 */ /* 0x000fc600078e0a0e */
[----:B------:R-:W2:Y:S01]  /*1abc0*/  LDL R10, [R1+0x98c] ;  /* 0x00098c00010a7983 */ /* 0x000ea20000100800 */
[----:B------:R-:W-:-:S03]  /*1abd0*/  IMAD.MOV R8, RZ, RZ, -R11 ;  /* 0x000000ffff087224 */ /* 0x000fc600078e0a0b */
[----:B------:R-:W4:Y:S04]  /*1abe0*/  LDL R11, [R1+0x994] ;  /* 0x00099400010b7983 */ /* 0x000f280000100800 */
[----:B0-----:R-:W5:Y:S04]  /*1abf0*/  LDL R13, [R1+0x99c] ;  /* 0x00099c00010d7983 */ /* 0x001f680000100800 */
[----:B------:R0:W-:Y:S04]  /*1ac00*/  STL [R1+0x2c0], R14 ;  /* 0x0002c00e01007387 */ /* 0x0001e80000100800 */
[----:B0-----:R-:W2:Y:S01]  /*1ac10*/  LDL.LU R14, [R1+0x41fc] ;  /* 0x0041fc00010e7983 */ /* 0x001ea20000300800 */
[----:B---3--:R-:W-:-:S03]  /*1ac20*/  ISETP.GE.AND P2, PT, R15, RZ, PT ;  /* 0x000000ff0f00720c */ /* 0x008fc60003f46270 */
[----:B------:R-:W3:Y:S01]  /*1ac30*/  LDL.LU R15, [R1+0x41f8] ;  /* 0x0041f800010f7983 */ /* 0x000ee20000300800 */
[----:B------:R-:W-:-:S13]  /*1ac40*/  ISETP.GT.U32.AND P1, PT, R27, R12, PT ;  /* 0x0000000c1b00720c */ /* 0x000fda0003f24070 */
[----:B------:R-:W-:-:S05]  /*1ac50*/  @!P1 IMAD.IADD R12, R12, 0x1, -R27 ;  /* 0x000000010c0c9824 */ /* 0x000fca00078e0a1b */
[----:B------:R-:W-:-:S13]  /*1ac60*/  ISETP.GT.U32.AND P4, PT, R27, R12, PT ;  /* 0x0000000c1b00720c */ /* 0x000fda0003f84070 */
[----:B------:R-:W-:Y:S01]  /*1ac70*/  @!P4 IMAD.IADD R12, R12, 0x1, -R27 ;  /* 0x000000010c0cc824 */ /* 0x000fe200078e0a1b */
[----:B---3--:R-:W-:Y:S02]  /*1ac80*/  ISETP.GE.AND P4, PT, R15, RZ, PT ;  /* 0x000000ff0f00720c */ /* 0x008fe40003f86270 */
[----:B------:R-:W3:Y:S01]  /*1ac90*/  LDL.LU R15, [R1+0x9a4] ;  /* 0x0009a400010f7983 */ /* 0x000ee20000300800 */
[----:B------:R-:W-:Y:S01]  /*1aca0*/  ISETP.GT.U32.AND P1, PT, R27, R6, PT ;  /* 0x000000061b00720c */ /* 0x000fe20003f24070 */
[----:B------:R-:W-:-:S04]  /*1acb0*/  IMAD.HI.U32 R7, R0, R5, RZ ;  /* 0x0000000500077227 */ /* 0x000fc800078e00ff */
[----:B------:R-:W-:-:S04]  /*1acc0*/  IMAD.MOV R7, RZ, RZ, -R7 ;  /* 0x000000ffff077224 */ /* 0x000fc800078e0a07 */
[----:B------:R-:W-:Y:S01]  /*1acd0*/  IMAD R5, R27, R7, R5 ;  /* 0x000000071b057224 */ /* 0x000fe200078e0205 */
[----:B----4-:R-:W-:-:S03]  /*1ace0*/  IABS R7, R11 ;  /* 0x0000000b00077213 */ /* 0x010fc60000000000 */
[----:B------:R-:W-:Y:S01]  /*1acf0*/  @!P1 IMAD.IADD R6, R6, 0x1, -R27 ;  /* 0x0000000106069824 */ /* 0x000fe200078e0a1b */
[----:B--2---:R-:W-:Y:S01]  /*1ad00*/  IABS R11, R14 ;  /* 0x0000000e000b7213 */ /* 0x004fe20000000000 */
[----:B------:R-:W-:Y:S02]  /*1ad10*/  @!P6 IMAD.MOV R12, RZ, RZ, -R12 ;  /* 0x000000ffff0ce224 */ /* 0x000fe400078e0a0c */
[C---:B------:R-:W-:Y:S01]  /*1ad20*/  IMAD R9, R27.reuse, R8, R9 ;  /* 0x000000081b097224 */ /* 0x040fe200078e0209 */
[----:B------:R-:W-:-:S04]  /*1ad30*/  ISETP.GT.U32.AND P0, PT, R27, R4, PT ;  /* 0x000000041b00720c */ /* 0x000fc80003f04070 */
[----:B------:R-:W-:Y:S01]  /*1ad40*/  ISETP.GT.U32.AND P1, PT, R27, R9, PT ;  /* 0x000000091b00720c */ /* 0x000fe20003f24070 */
[----:B------:R-:W-:Y:S01]  /*1ad50*/  IMAD.HI.U32 R8, R0, R2, RZ ;  /* 0x0000000200087227 */ /* 0x000fe200078e00ff */
[----:B---3--:R0:W-:Y:S04]  /*1ad60*/  STL [R1+0x41f4], R15 ;  /* 0x0041f40f01007387 */ /* 0x0081e80000100800 */
[----:B0-----:R-:W2:Y:S04]  /*1ad70*/  LDL.LU R15, [R1+0x980] ;  /* 0x00098000010f7983 */ /* 0x001ea80000300800 */
[----:B------:R0:W-:Y:S02]  /*1ad80*/  STL [R1+0x41f0], R14 ;  /* 0x0041f00e01007387 */ /* 0x0001e40000100800 */
[----:B0-----:R-:W-:-:S04]  /*1ad90*/  IMAD.MOV.U32 R14, RZ, RZ, R6 ;  /* 0x000000ffff0e7224 */ /* 0x001fc800078e0006 */
[----:B------:R-:W-:-:S05]  /*1ada0*/  @!P5 IMAD.MOV R14, RZ, RZ, -R14 ;  /* 0x000000ffff0ed224 */ /* 0x000fca00078e0a0e */
[----:B------:R0:W-:Y:S04]  /*1adb0*/  STL [R1+0x2bc], R14 ;  /* 0x0002bc0e01007387 */ /* 0x0001e80000100800 */
[----:B------:R-:W-:Y:S04]  /*1adc0*/  STL [R1+0x2b8], R12 ;  /* 0x0002b80c01007387 */ /* 0x000fe80000100800 */
[----:B0-----:R-:W3:Y:S01]  /*1add0*/  LDL.LU R14, [R1+0x994] ;  /* 0x00099400010e7983 */ /* 0x001ee20000300800 */
[----:B------:R-:W-:Y:S02]  /*1ade0*/  IMAD.MOV R8, RZ, RZ, -R8 ;  /* 0x000000ffff087224 */ /* 0x000fe400078e0a08 */
[----:B------:R-:W-:-:S02]  /*1adf0*/  @!P1 IMAD.IADD R9, R9, 0x1, -R27 ;  /* 0x0000000109099824 */ /* 0x000fc400078e0a1b */
[C---:B------:R-:W-:Y:S01]  /*1ae00*/  IMAD R2, R27.reuse, R8, R2 ;  /* 0x000000081b027224 */ /* 0x040fe200078e0202 */
[----:B------:R-:W-:Y:S01]  /*1ae10*/  IABS R8, R10 ;  /* 0x0000000a00087213 */ /* 0x000fe20000000000 */
[----:B------:R-:W-:Y:S01]  /*1ae20*/  @!P0 IMAD.IADD R4, R4, 0x1, -R27 ;  /* 0x0000000104048824 */ /* 0x000fe200078e0a1b */
[----:B-----5:R-:W-:Y:S02]  /*1ae30*/  IABS R10, R13 ;  /* 0x0000000d000a7213 */ /* 0x020fe40000000000 */
[C---:B------:R-:W-:Y:S01]  /*1ae40*/  ISETP.GT.U32.AND P5, PT, R27.reuse, R9, PT ;  /* 0x000000091b00720c */ /* 0x040fe20003fa4070 */
[----:B------:R-:W-:Y:S01]  /*1ae50*/  IMAD.HI.U32 R13, R0, R8, RZ ;  /* 0x00000008000d7227 */ /* 0x000fe200078e00ff */
[----:B------:R-:W-:-:S03]  /*1ae60*/  ISETP.GT.U32.AND P1, PT, R27, R4, PT ;  /* 0x000000041b00720c */ /* 0x000fc60003f24070 */
[----:B------:R-:W-:-:S04]  /*1ae70*/  IMAD.MOV R13, RZ, RZ, -R13 ;  /* 0x000000ffff0d7224 */ /* 0x000fc800078e0a0d */
[----:B------:R-:W-:Y:S02]  /*1ae80*/  IMAD R8, R27, R13, R8 ;  /* 0x0000000d1b087224 */ /* 0x000fe400078e0208 */
[----:B------:R-:W4:Y:S02]  /*1ae90*/  LDL.LU R13, [R1+0x9a8] ;  /* 0x0009a800010d7983 */ /* 0x000f240000300800 */
[--C-:B------:R-:W-:Y:S01]  /*1aea0*/  @!P5 IMAD.IADD R9, R9, 0x1, -R27.reuse ;  /* 0x000000010909d824 */ /* 0x100fe200078e0a1b */
[----:B------:R-:W-:Y:S01]  /*1aeb0*/  ISETP.GT.U32.AND P5, PT, R27, R8, PT ;  /* 0x000000081b00720c */ /* 0x000fe20003fa4070 */
[----:B------:R-:W-:-:S12]  /*1aec0*/  @!P1 IMAD.IADD R4, R4, 0x1, -R27 ;  /* 0x0000000104049824 */ /* 0x000fd800078e0a1b */
        /* <DEDUP_REMOVED lines=9> */
[C---:B------:R-:W-:Y:S01]  /*1af60*/  ISETP.GT.U32.AND P0, PT, R27.reuse, R5, PT ;  /* 0x000000051b00720c */ /* 0x040fe20003f04070 */
[----:B------:R-:W-:Y:S01]  /*1af70*/  IMAD.HI.U32 R6, R0, R7, RZ ;  /* 0x0000000700067227 */ /* 0x000fe200078e00ff */
[----:B------:R-:W-:-:S11]  /*1af80*/  ISETP.GT.U32.AND P6, PT, R27, R2, PT ;  /* 0x000000021b00720c */ /* 0x000fd60003fc4070 */
[----:B------:R-:W-:-:S05]  /*1af90*/  @!P0 IMAD.IADD R5, R5, 0x1, -R27 ;  /* 0x0000000105058824 */ /* 0x000fca00078e0a1b */
[----:B------:R-:W-:Y:S01]  /*1afa0*/  ISETP.GT.U32.AND P0, PT, R27, R5, PT ;  /* 0x000000051b00720c */ /* 0x000fe20003f04070 */
[----:B------:R-:W-:-:S04]  /*1afb0*/  IMAD.MOV R6, RZ, RZ, -R6 ;  /* 0x000000ffff067224 */ /* 0x000fc800078e0a06 */
[----:B------:R-:W-:Y:S02]  /*1afc0*/  IMAD R7, R27, R6, R7 ;  /* 0x000000061b077224 */ /* 0x000fe400078e0207 */
[----:B------:R-:W-:-:S06]  /*1afd0*/  @!P6 IMAD.IADD R2, R2, 0x1, -R27 ;  /* 0x000000010202e824 */ /* 0x000fcc00078e0a1b */
[----:B------:R-:W-:Y:S01]  /*1afe0*/  @!P0 IMAD.IADD R5, R5, 0x1, -R27 ;  /* 0x0000000105058824 */ /* 0x000fe200078e0a1b */
[C---:B------:R-:W-:Y:S01]  /*1aff0*/  ISETP.GT.U32.AND P0, PT, R27.reuse, R7, PT ;  /* 0x000000071b00720c */ /* 0x040fe20003f04070 */
[----:B------:R-:W-:Y:S01]  /*1b000*/  IMAD.HI.U32 R12, R0, R10, RZ ;  /* 0x0000000a000c7227 */ /* 0x000fe200078e00ff */
[----:B------:R-:W-:-:S03]  /*1b010*/  ISETP.GT.U32.AND P6, PT, R27, R2, PT ;  /* 0x000000021b00720c */ /* 0x000fc60003fc4070 */
[----:B------:R-:W-:Y:S02]  /*1b020*/  IMAD.MOV R12, RZ, RZ, -R12 ;  /* 0x000000ffff0c7224 */ /* 0x000fe400078e0a0c */
[----:B------:R-:W-:-:S06]  /*1b030*/  @!P2 IMAD.MOV R9, RZ, RZ, -R9 ;  /* 0x000000ffff09a224 */ /* 0x000fcc00078e0a09 */
[----:B------:R-:W-:Y:S02]  /*1b040*/  @!P0 IMAD.IADD R7, R7, 0x1, -R27 ;  /* 0x0000000107078824 */ /* 0x000fe400078e0a1b */
[C---:B------:R-:W-:Y:S02]  /*1b050*/  IMAD R10, R27.reuse, R12, R10 ;  /* 0x0000000c1b0a7224 */ /* 0x040fe400078e020a */
[----:B------:R-:W4:Y:S01]  /*1b060*/  LDL.LU R12, [R1+0x9ac] ;  /* 0x0009ac00010c7983 */ /* 0x000f220000300800 */
[----:B------:R-:W-:-:S03]  /*1b070*/  ISETP.GT.U32.AND P2, PT, R27, R7, PT ;  /* 0x000000071b00720c */ /* 0x000fc60003f44070 */
[----:B------:R0:W-:Y:S01]  /*1b080*/  STL [R1+0x294], R9 ;  /* 0x0002940901007387 */ /* 0x0001e20000100800 */
[----:B------:R-:W-:Y:S02]  /*1b090*/  @!P6 IMAD.IADD R2, R2, 0x1, -R27 ;  /* 0x000000010202e824 */ /* 0x000fe400078e0a1b */
[----:B0-----:R-:W-:Y:S02]  /*1b0a0*/  IMAD.MOV.U32 R9, RZ, RZ, R5 ;  /* 0x000000ffff097224 */ /* 0x001fe400078e0005 */
[----:B------:R-:W-:Y:S01]  /*1b0b0*/  @!P1 IMAD.MOV R2, RZ, RZ, -R2 ;  /* 0x000000ffff029224 */ /* 0x000fe200078e0a02 */
[----:B------:R-:W4:Y:S01]  /*1b0c0*/  LDL.LU R5, [R1+0x99c] ;  /* 0x00099c0001057983 */ /* 0x000f220000300800 */
[----:B------:R-:W-:-:S03]  /*1b0d0*/  @!P4 IMAD.MOV R9, RZ, RZ, -R9 ;  /* 0x000000ffff09c224 */ /* 0x000fc600078e0a09 */
[----:B------:R-:W-:Y:S02]  /*1b0e0*/  @!P2 IMAD.IADD R7, R7, 0x1, -R27 ;  /* 0x000000010707a824 */ /* 0x000fe400078e0a1b */
[----:B------:R0:W-:Y:S04]  /*1b0f0*/  STL [R1+0x2a4], R9 ;  /* 0x0002a40901007387 */ /* 0x0001e80000100800 */
[----:B0-----:R-:W4:Y:S04]  /*1b100*/  LDL R9, [R1+0x9b0] ;  /* 0x0009b00001097983 */ /* 0x001f280000100800 */
[----:B------:R-:W-:Y:S01]  /*1b110*/  STL [R1+0x2b0], R2 ;  /* 0x0002b00201007387 */ /* 0x000fe20000100800 */
[----:B---3--:R-:W-:-:S03]  /*1b120*/  ISETP.GE.AND P2, PT, R14, RZ, PT ;  /* 0x000000ff0e00720c */ /* 0x008fc60003f46270 */
[----:B------:R-:W3:Y:S01]  /*1b130*/  LDL.LU R14, [R1+0x9b8] ;  /* 0x0009b800010e7983 */ /* 0x000ee20000300800 */
[C---:B------:R-:W-:Y:S02]  /*1b140*/  ISETP.GT.U32.AND P0, PT, R27.reuse, R8, PT ;  /* 0x000000081b00720c */ /* 0x040fe40003f04070 */
[----:B--2---:R-:W-:Y:S02]  /*1b150*/  ISETP.GE.AND P3, PT, R4, RZ, PT ;  /* 0x000000ff0400720c */ /* 0x004fe40003f66270 */
[----:B------:R-:W-:Y:S01]  /*1b160*/  ISETP.GT.U32.AND P6, PT, R27, R10, PT ;  /* 0x0000000a1b00720c */ /* 0x000fe20003fc4070 */
[----:B------:R-:W-:Y:S01]  /*1b170*/  IMAD.HI.U32 R6, R0, R11, RZ ;  /* 0x0000000b00067227 */ /* 0x000fe200078e00ff */
[----:B-----5:R-:W-:-:S03]  /*1b180*/  IABS R4, R15 ;  /* 0x0000000f00047213 */ /* 0x020fc60000000000 */
[----:B------:R-:W-:-:S04]  /*1b190*/  IMAD.MOV R6, RZ, RZ, -R6 ;  /* 0x000000ffff067224 */ /* 0x000fc800078e0a06 */
[----:B------:R-:W-:Y:S02]  /*1b1a0*/  @!P0 IMAD.IADD R8, R8, 0x1, -R27 ;  /* 0x0000000108088824 */ /* 0x000fe400078e0a1b */
[----:B------:R-:W-:Y:S02]  /*1b1b0*/  IMAD R11, R27, R6, R11 ;  /* 0x000000061b0b7224 */ /* 0x000fe400078e020b */
[----:B------:R-:W-:-:S04]  /*1b1c0*/  IMAD.HI.U32 R6, R0, R4, RZ ;  /* 0x0000000400067227 */ /* 0x000fc800078e00ff */
[----:B------:R-:W-:Y:S02]  /*1b1d0*/  @!P3 IMAD.MOV R8, RZ, RZ, -R8 ;  /* 0x000000ffff08b224 */ /* 0x000fe400078e0a08 */
[----:B------:R-:W-:Y:S01]  /*1b1e0*/  @!P6 IMAD.IADD R10, R10, 0x1, -R27 ;  /* 0x000000010a0ae824 */ /* 0x000fe200078e0a1b */
[----:B------:R-:W-:Y:S01]  /*1b1f0*/  ISETP.GE.AND P6, PT, R15, RZ, PT ;  /* 0x000000ff0f00720c */ /* 0x000fe20003fc6270 */
[----:B------:R-:W-:Y:S02]  /*1b200*/  IMAD.MOV R6, RZ, RZ, -R6 ;  /* 0x000000ffff067224 */ /* 0x000fe400078e0a06 */
[----:B------:R-:W-:Y:S01]  /*1b210*/  @!P5 IMAD.MOV R7, RZ, RZ, -R7 ;  /* 0x000000ffff07d224 */ /* 0x000fe200078e0a07 */
[----:B----4-:R-:W-:Y:S01]  /*1b220*/  ISETP.GE.AND P5, PT, R13, RZ, PT ;  /* 0x000000ff0d00720c */ /* 0x010fe20003fa6270 */
[----:B------:R-:W-:Y:S01]  /*1b230*/  IMAD R4, R27, R6, R4 ;  /* 0x000000061b047224 */ /* 0x000fe200078e0204 */
[----:B------:R-:W-:Y:S02]  /*1b240*/  IABS R6, R13 ;  /* 0x0000000d00067213 */ /* 0x000fe40000000000 */
[----:B------:R-:W-:-:S02]  /*1b250*/  ISETP.GE.AND P4, PT, R5, RZ, PT ;  /* 0x000000ff0500720c */ /* 0x000fc40003f86270 */
[----:B------:R-:W-:Y:S01]  /*1b260*/  IABS R5, R12 ;  /* 0x0000000c00057213 */ /* 0x000fe20000000000 */
[----:B---3--:R0:W-:Y:S04]  /*1b270*/  STL [R1+0x41ec], R14 ;  /* 0x0041ec0e01007387 */ /* 0x0081e80000100800 */
[----:B------:R-:W2:Y:S04]  /*1b280*/  LDL.LU R15, [R1+0x9bc] ;  /* 0x0009bc00010f7983 */ /* 0x000ea80000300800 */
[----:B------:R1:W-:Y:S01]  /*1b290*/  STL [R1+0x2ac], R8 ;  /* 0x0002ac0801007387 */ /* 0x0003e20000100800 */
[----:B0-----:R-:W-:-:S03]  /*1b2a0*/  IMAD.MOV.U32 R14, RZ, RZ, R12 ;  /* 0x000000ffff0e7224 */ /* 0x001fc600078e000c */
[----:B------:R-:W3:Y:S04]  /*1b2b0*/  LDL R12, [R1+0x9b4] ;  /* 0x0009b400010c7983 */ /* 0x000ee80000100800 */
[----:B------:R0:W-:Y:S04]  /*1b2c0*/  STL [R1+0x2a8], R7 ;  /* 0x0002a80701007387 */ /* 0x0001e80000100800 */
[----:B------:R-:W4:Y:S01]  /*1b2d0*/  LDL R13, [R1+0x9c0] ;  /* 0x0009c000010d7983 */ /* 0x000f220000100800 */
[----:B------:R-:W-:Y:S02]  /*1b2e0*/  ISETP.GT.U32.AND P1, PT, R27, R11, PT ;  /* 0x0000000b1b00720c */ /* 0x000fe40003f24070 */
[----:B------:R-:W-:-:S05]  /*1b2f0*/  IABS R9, R9 ;  /* 0x0000000900097213 */ /* 0x000fca0000000000 */
[----:B-1----:R-:W-:-:S06]  /*1b300*/  IMAD.MOV.U32 R8, RZ, RZ, R9 ;  /* 0x000000ffff087224 */ /* 0x002fcc00078e0009 */
[----:B------:R-:W-:Y:S01]  /*1b310*/  @!P1 IMAD.IADD R11, R11, 0x1, -R27 ;  /* 0x000000010b0b9824 */ /* 0x000fe200078e0a1b */
[----:B------:R-:W-:Y:S01]  /*1b320*/  ISETP.GT.U32.AND P1, PT, R27, R10, PT ;  /* 0x0000000a1b00720c */ /* 0x000fe20003f24070 */
[----:B0-----:R-:W-:-:S04]  /*1b330*/  IMAD.HI.U32 R7, R0, R8, RZ ;  /* 0x0000000800077227 */ /* 0x001fc800078e00ff */
[----:B------:R-:W-:Y:S01]  /*1b340*/  IMAD.HI.U32 R2, R0, R6, RZ ;  /* 0x0000000600027227 */ /* 0x000fe200078e00ff */
[----:B------:R-:W-:-:S03]  /*1b350*/  ISETP.GT.U32.AND P3, PT, R27, R11, PT ;  /* 0x0000000b1b00720c */ /* 0x000fc60003f64070 */
[----:B------:R-:W-:Y:S02]  /*1b360*/  IMAD.MOV R7, RZ, RZ, -R7 ;  /* 0x000000ffff077224 */ /* 0x000fe400078e0a07 */
[----:B------:R-:W-:Y:S02]  /*1b370*/  IMAD.MOV R9, RZ, RZ, -R2 ;  /* 0x000000ffff097224 */ /* 0x000fe400078e0a02 */
[C---:B------:R-:W-:Y:S02]  /*1b380*/  IMAD R8, R27.reuse, R7, R8 ;  /* 0x000000071b087224 */ /* 0x040fe400078e0208 */
[----:B------:R-:W-:Y:S02]  /*1b390*/  IMAD R6, R27, R9, R6 ;  /* 0x000000091b067224 */ /* 0x000fe400078e0206 */
[----:B------:R-:W-:Y:S01]  /*1b3a0*/  @!P1 IMAD.IADD R10, R10, 0x1, -R27 ;  /* 0x000000010a0a9824 */ /* 0x000fe200078e0a1b */
[----:B------:R-:W5:Y:S01]  /*1b3b0*/  LDL.LU R9, [R1+0x9b0] ;  /* 0x0009b00001097983 */ /* 0x000f620000300800 */
[----:B------:R-:W-:-:S03]  /*1b3c0*/  ISETP.GE.AND P1, PT, R14, RZ, PT ;  /* 0x000000ff0e00720c */ /* 0x000fc60003f26270 */
[----:B------:R-:W2:Y:S04]  /*1b3d0*/  LDL.LU R14, [R1+0x41ec] ;  /* 0x0041ec00010e7983 */ /* 0x000ea80000300800 */
[----:B------:R0:W-:Y:S01]  /*1b3e0*/  STL [R1+0x41e8], R8 ;  /* 0x0041e80801007387 */ /* 0x0001e20000100800 */
[----:B------:R-:W-:Y:S01]  /*1b3f0*/  @!P3 IMAD.IADD R11, R11, 0x1, -R27 ;  /* 0x000000010b0bb824 */ /* 0x000fe200078e0a1b */
[----:B------:R-:W-:Y:S01]  /*1b400*/  ISETP.GT.U32.AND P0, PT, R27, R4, PT ;  /* 0x000000041b00720c */ /* 0x000fe20003f04070 */
[----:B0-----:R-:W-:-:S04]  /*1b410*/  IMAD.MOV.U32 R8, RZ, RZ, R10 ;  /* 0x000000ffff087224 */ /* 0x001fc800078e000a */
[----:B------:R-:W-:-:S05]  /*1b420*/  @!P4 IMAD.MOV R8, RZ, RZ, -R8 ;  /* 0x000000ffff08c224 */ /* 0x000fca00078e0a08 */
[----:B------:R0:W-:Y:S01]  /*1b430*/  STL [R1+0x2a0], R8 ;  /* 0x0002a00801007387 */ /* 0x0001e20000100800 */
[----:B------:R-:W-:Y:S01]  /*1b440*/  ISETP.GT.U32.AND P3, PT, R27, R6, PT ;  /* 0x000000061b00720c */ /* 0x000fe20003f64070 */
[----:B0-----:R-:W-:Y:S02]  /*1b450*/  IMAD.MOV.U32 R8, RZ, RZ, R11 ;  /* 0x000000ffff087224 */ /* 0x001fe400078e000b */
[----:B------:R-:W5:Y:S02]  /*1b460*/  LDL.LU R11, [R1+0x9b4] ;  /* 0x0009b400010b7983 */ /* 0x000f640000300800 */
[----:B------:R-:W-:Y:S02]  /*1b470*/  @!P2 IMAD.MOV R8, RZ, RZ, -R8 ;  /* 0x000000ffff08a224 */ /* 0x000fe400078e0a08 */
[----:B------:R-:W-:-:S03]  /*1b480*/  @!P0 IMAD.IADD R4, R4, 0x1, -R27 ;  /* 0x0000000104048824 */ /* 0x000fc600078e0a1b */
[----:B------:R0:W-:Y:S02]  /*1b490*/  STL [R1+0x29c], R8 ;  /* 0x00029c0801007387 */ /* 0x0001e40000100800 */
[----:B------:R-:W-:Y:S02]  /*1b4a0*/  ISETP.GT.U32.AND P0, PT, R27, R4, PT ;  /* 0x000000041b00720c */ /* 0x000fe40003f04070 */
[----:B0-----:R-:W5:Y:S01]  /*1b4b0*/  LDL.LU R8, [R1+0x41e8] ;  /* 0x0041e80001087983 */ /* 0x001f620000300800 */
[----:B------:R-:W-:Y:S02]  /*1b4c0*/  @!P3 IMAD.IADD R6, R6, 0x1, -R27 ;  /* 0x000000010606b824 */ /* 0x000fe400078e0a1b */
[----:B------:R-:W-:-:S03]  /*1b4d0*/  IMAD.HI.U32 R2, R0, R5, RZ ;  /* 0x0000000500027227 */ /* 0x000fc600078e00ff */
[----:B------:R-:W-:Y:S01]  /*1b4e0*/  ISETP.GT.U32.AND P4, PT, R27, R6, PT ;  /* 0x000000061b00720c */ /* 0x000fe20003f84070 */
[----:B------:R-:W-:-:S04]  /*1b4f0*/  IMAD.MOV R2, RZ, RZ, -R2 ;  /* 0x000000ffff027224 */ /* 0x000fc800078e0a02 */
[----:B------:R-:W-:Y:S02]  /*1b500*/  @!P0 IMAD.IADD R4, R4, 0x1, -R27 ;  /* 0x0000000104048824 */ /* 0x000fe400078e0a1b */
[----:B------:R-:W-:Y:S02]  /*1b510*/  IMAD R5, R27, R2, R5 ;  /* 0x000000021b057224 */ /* 0x000fe400078e0205 */
[----:B------:R-:W-:-:S04]  /*1b520*/  @!P6 IMAD.MOV R4, RZ, RZ, -R4 ;  /* 0x000000ffff04e224 */ /* 0x000fc800078e0a04 */
[----:B------:R-:W-:Y:S01]  /*1b530*/  @!P4 IMAD.IADD R6, R6, 0x1, -R27 ;  /* 0x000000010606c824 */ /* 0x000fe200078e0a1b */
[----:B------:R0:W-:Y:S01]  /*1b540*/  STL [R1+0x298], R4 ;  /* 0x0002980401007387 */ /* 0x0001e20000100800 */
[----:B---3--:R-:W-:Y:S02]  /*1b550*/  IABS R12, R12 ;  /* 0x0000000c000c7213 */ /* 0x008fe40000000000 */
[----:B----4-:R-:W-:-:S03]  /*1b560*/  IABS R2, R13 ;  /* 0x0000000d00027213 */ /* 0x010fc60000000000 */
[----:B------:R-:W-:-:S04]  /*1b570*/  IMAD.HI.U32 R13, R0, R12, RZ ;  /* 0x0000000c000d7227 */ /* 0x000fc800078e00ff */
[----:B------:R-:W-:-:S04]  /*1b580*/  IMAD.MOV R13, RZ, RZ, -R13 ;  /* 0x000000ffff0d7224 */ /* 0x000fc800078e0a0d */
[----:B0-----:R-:W-:Y:S02]  /*1b590*/  IMAD R4, R27, R13, R12 ;  /* 0x0000000d1b047224 */ /* 0x001fe400078e020c */
[----:B------:R-:W-:Y:S01]  /*1b5a0*/  IMAD.MOV.U32 R13, RZ, RZ, R6 ;  /* 0x000000ffff0d7224 */ /* 0x000fe200078e0006 */
[----:B------:R-:W3:Y:S03]  /*1b5b0*/  LDL.LU R12, [R1+0x9c8] ;  /* 0x0009c800010c7983 */ /* 0x000ee60000300800 */
[----:B------:R-:W-:-:S05]  /*1b5c0*/  @!P5 IMAD.MOV R13, RZ, RZ, -R13 ;  /* 0x000000ffff0dd224 */ /* 0x000fca00078e0a0d */
[----:B------:R0:W-:Y:S04]  /*1b5d0*/  STL [R1+0x290], R13 ;  /* 0x0002900d01007387 */ /* 0x0001e80000100800 */
[----:B0-----:R-:W4:Y:S01]  /*1b5e0*/  LDL.LU R13, [R1+0x9c0] ;  /* 0x0009c000010d7983 */ /* 0x001f220000300800 */
[C---:B------:R-:W-:Y:S02]  /*1b5f0*/  ISETP.GT.U32.AND P3, PT, R27.reuse, R5, PT ;  /* 0x000000051b00720c */ /* 0x040fe40003f64070 */
[----:B------:R-:W-:Y:S02]  /*1b600*/  ISETP.GT.U32.AND P4, PT, R27, R4, PT ;  /* 0x000000041b00720c */ /* 0x000fe40003f84070 */
[----:B--2---:R-:W-:-:S09]  /*1b610*/  IABS R7, R14 ;  /* 0x0000000e00077213 */ /* 0x004fd20000000000 */
[--C-:B------:R-:W-:Y:S02]  /*1b620*/  @!P3 IMAD.IADD R5, R5, 0x1, -R27.reuse ;  /* 0x000000010505b824 */ /* 0x100fe400078e0a1b */
[----:B------:R-:W-:Y:S01]  /*1b630*/  IMAD.HI.U32 R10, R0, R7, RZ ;  /* 0x00000007000a7227 */ /* 0x000fe200078e00ff */
[----:B-----5:R-:W-:Y:S02]  /*1b640*/  ISETP.GE.AND P0, PT, R9, RZ, PT ;  /* 0x000000ff0900720c */ /* 0x020fe40003f06270 */
[----:B------:R-:W-:Y:S02]  /*1b650*/  ISETP.GT.U32.AND P3, PT, R27, R5, PT ;  /* 0x000000051b00720c */ /* 0x000fe40003f64070 */
[----:B------:R-:W-:Y:S01]  /*1b660*/  IABS R9, R15 ;  /* 0x0000000f00097213 */ /* 0x000fe20000000000 */
[----:B------:R-:W-:-:S05]  /*1b670*/  @!P4 IMAD.IADD R4, R4, 0x1, -R27 ;  /* 0x000000010404c824 */ /* 0x000fca00078e0a1b */
[----:B------:R-:W-:Y:S02]  /*1b680*/  ISETP.GT.U32.AND P4, PT, R27, R4, PT ;  /* 0x000000041b00720c */ /* 0x000fe40003f84070 */
[----:B------:R-:W-:Y:S01]  /*1b690*/  ISETP.GE.AND P6, PT, R11, RZ, PT ;  /* 0x000000ff0b00720c */ /* 0x000fe20003fc6270 */
[----:B------:R-:W-:Y:S02]  /*1b6a0*/  IMAD.MOV.U32 R11, RZ, RZ, R2 ;  /* 0x000000ffff0b7224 */ /* 0x000fe400078e0002 */
[----:B------:R-:W-:Y:S02]  /*1b6b0*/  IMAD.MOV R2, RZ, RZ, -R10 ;  /* 0x000000ffff027224 */ /* 0x000fe400078e0a0a */
[----:B------:R-:W-:-:S04]  /*1b6c0*/  IMAD.HI.U32 R10, R0, R9, RZ ;  /* 0x00000009000a7227 */ /* 0x000fc800078e00ff */
[C---:B------:R-:W-:Y:S01]  /*1b6d0*/  IMAD R2, R27.reuse, R2, R7 ;  /* 0x000000021b027224 */ /* 0x040fe200078e0207 */
[----:B------:R-:W-:Y:S01]  /*1b6e0*/  ISETP.GT.U32.AND P2, PT, R27, R8, PT ;  /* 0x000000081b00720c */ /* 0x000fe20003f44070 */
[----:B------:R-:W-:-:S03]  /*1b6f0*/  IMAD.HI.U32 R7, R0, R11, RZ ;  /* 0x0000000b00077227 */ /* 0x000fc600078e00ff */
[----:B------:R-:W-:Y:S01]  /*1b700*/  ISETP.GT.U32.AND P5, PT, R27, R2, PT ;  /* 0x000000021b00720c */ /* 0x000fe20003fa4070 */
[----:B------:R-:W-:Y:S02]  /*1b710*/  IMAD.MOV R10, RZ, RZ, -R10 ;  /* 0x000000ffff0a7224 */ /* 0x000fe400078e0a0a */
[----:B------:R-:W-:Y:S02]  /*1b720*/  IMAD.MOV R7, RZ, RZ, -R7 ;  /* 0x000000ffff077224 */ /* 0x000fe400078e0a07 */
[----:B------:R-:W-:Y:S02]  /*1b730*/  @!P3 IMAD.IADD R5, R5, 0x1, -R27 ;  /* 0x000000010505b824 */ /* 0x000fe400078e0a1b */
[C---:B------:R-:W-:Y:S02]  /*1b740*/  IMAD R9, R27.reuse, R10, R9 ;  /* 0x0000000a1b097224 */ /* 0x040fe400078e0209 */
[----:B------:R-:W-:Y:S02]  /*1b750*/  @!P2 IMAD.IADD R8, R8, 0x1, -R27 ;  /* 0x000000010808a824 */ /* 0x000fe400078e0a1b */
[----:B------:R-:W-:-:S02]  /*1b760*/  IMAD R10, R27, R7, R11 ;  /* 0x000000071b0a7224 */ /* 0x000fc400078e020b */
[----:B------:R-:W-:Y:S01]  /*1b770*/  IMAD.MOV.U32 R11, RZ, RZ, R5 ;  /* 0x000000ffff0b7224 */ /* 0x000fe200078e0005 */
[----:B------:R-:W-:-:S03]  /*1b780*/  ISETP.GT.U32.AND P2, PT, R27, R8, PT ;  /* 0x000000081b00720c */ /* 0x000fc60003f44070 */
[----:B------:R-:W-:Y:S01]  /*1b790*/  @!P1 IMAD.MOV R11, RZ, RZ, -R11 ;  /* 0x000000ffff0b9224 */ /* 0x000fe200078e0a0b */
[----:B------:R-:W-:Y:S01]  /*1b7a0*/  ISETP.GT.U32.AND P3, PT, R27, R9, PT ;  /* 0x000000091b00720c */ /* 0x000fe20003f64070 */
[--C-:B------:R-:W-:Y:S01]  /*1b7b0*/  @!P5 IMAD.IADD R2, R2, 0x1, -R27.reuse ;  /* 0x000000010202d824 */ /* 0x100fe200078e0a1b */
[----:B------:R-:W-:Y:S01]  /*1b7c0*/  ISETP.GE.AND P5, PT, R14, RZ, PT ;  /* 0x000000ff0e00720c */ /* 0x000fe20003fa6270 */
[--C-:B------:R-:W-:Y:S01]  /*1b7d0*/  @!P4 IMAD.IADD R4, R4, 0x1, -R27.reuse ;  /* 0x000000010404c824 */ /* 0x100fe200078e0a1b */
[----:B------:R0:W-:Y:S01]  /*1b7e0*/  STL [R1+0x268], R11 ;  /* 0x0002680b01007387 */ /* 0x0001e20000100800 */
[----:B------:R-:W-:Y:S02]  /*1b7f0*/  IABS R7, R19 ;  /* 0x0000001300077213 */ /* 0x000fe40000000000 */
[----:B------:R-:W-:Y:S01]  /*1b800*/  ISETP.GE.AND P4, PT, R15, RZ, PT ;  /* 0x000000ff0f00720c */ /* 0x000fe20003f86270 */
[----:B------:R-:W2:Y:S01]  /*1b810*/  LDL.LU R14, [R1+0x9cc] ;  /* 0x0009cc00010e7983 */ /* 0x000ea20000300800 */
[----:B------:R-:W-:-:S03]  /*1b820*/  @!P2 IMAD.IADD R8, R8, 0x1, -R27 ;  /* 0x000000010808a824 */ /* 0x000fc600078e0a1b */
[----:B------:R-:W5:Y:S01]  /*1b830*/  LDL.LU R15, [R1+0x9d0] ;  /* 0x0009d000010f7983 */ /* 0x000f620000300800 */
[----:B0-----:R-:W-:-:S04]  /*1b840*/  IMAD.HI.U32 R11, R0, R7, RZ ;  /* 0x00000007000b7227 */ /* 0x001fc800078e00ff */
[----:B------:R-:W-:Y:S02]  /*1b850*/  @!P0 IMAD.MOV R8, RZ, RZ, -R8 ;  /* 0x000000ffff088224 */ /* 0x000fe400078e0a08 */
[----:B------:R-:W-:Y:S02]  /*1b860*/  IMAD.MOV R11, RZ, RZ, -R11 ;  /* 0x000000ffff0b7224 */ /* 0x000fe400078e0a0b */
[----:B------:R-:W-:Y:S01]  /*1b870*/  @!P3 IMAD.IADD R9, R9, 0x1, -R27 ;  /* 0x000000010909b824 */ /* 0x000fe200078e0a1b */
[----:B------:R0:W-:Y:S01]  /*1b880*/  STL [R1+0x278], R8 ;  /* 0x0002780801007387 */ /* 0x0001e20000100800 */
[----:B------:R-:W-:Y:S02]  /*1b890*/  IMAD R7, R27, R11, R7 ;  /* 0x0000000b1b077224 */ /* 0x000fe400078e0207 */
[----:B------:R-:W-:Y:S01]  /*1b8a0*/  IMAD.MOV.U32 R11, RZ, RZ, R19 ;  /* 0x000000ffff0b7224 */ /* 0x000fe200078e0013 */
[----:B----4-:R-:W-:Y:S02]  /*1b8b0*/  ISETP.GE.AND P3, PT, R13, RZ, PT ;  /* 0x000000ff0d00720c */ /* 0x010fe40003f66270 */
[----:B------:R-:W4:Y:S04]  /*1b8c0*/  LDL.LU R13, [R1+0x9f8] ;  /* 0x0009f800010d7983 */ /* 0x000f280000300800 */
[----:B------:R-:W4:Y:S01]  /*1b8d0*/  LDL.LU R19, [R1+0x9d4] ;  /* 0x0009d40001137983 */ /* 0x000f220000300800 */
[----:B------:R-:W-:-:S02]  /*1b8e0*/  ISETP.GT.U32.AND P2, PT, R27, R10, PT ;  /* 0x0000000a1b00720c */ /* 0x000fc40003f44070 */
[----:B------:R-:W-:Y:S01]  /*1b8f0*/  ISETP.GT.U32.AND P1, PT, R27, R2, PT ;  /* 0x000000021b00720c */ /* 0x000fe20003f24070 */
[----:B------:R-:W-:-:S10]  /*1b900*/  @!P6 IMAD.MOV R4, RZ, RZ, -R4 ;  /* 0x000000ffff04e224 */ /* 0x000fd400078e0a04 */
[--C-:B------:R-:W-:Y:S01]  /*1b910*/  @!P2 IMAD.IADD R10, R10, 0x1, -R27.reuse ;  /* 0x000000010a0aa824 */ /* 0x100fe200078e0a1b */
[C---:B------:R-:W-:Y:S01]  /*1b920*/  ISETP.GT.U32.AND P2, PT, R27.reuse, R9, PT ;  /* 0x000000091b00720c */ /* 0x040fe20003f44070 */
[----:B------:R-:W-:Y:S01]  /*1b930*/  @!P1 IMAD.IADD R2, R2, 0x1, -R27 ;  /* 0x0000000102029824 */ /* 0x000fe200078e0a1b */
[----:B------:R-:W-:-:S03]  /*1b940*/  ISETP.GT.U32.AND P1, PT, R27, R7, PT ;  /* 0x000000071b00720c */ /* 0x000fc60003f24070 */
[----:B0-----:R-:W-:-:S04]  /*1b950*/  IMAD.MOV.U32 R8, RZ, RZ, R2 ;  /* 0x000000ffff087224 */ /* 0x001fc800078e0002 */
[----:B------:R-:W-:Y:S01]  /*1b960*/  @!P5 IMAD.MOV R8, RZ, RZ, -R8 ;  /* 0x000000ffff08d224 */ /* 0x000fe200078e0a08 */
[----:B------:R-:W-:Y:S01]  /*1b970*/  STL [R1+0x280], R4 ;  /* 0x0002800401007387 */ /* 0x000fe20000100800 */
[----:B------:R-:W-:Y:S02]  /*1b980*/  ISETP.GT.U32.AND P0, PT, R27, R10, PT ;  /* 0x0000000a1b00720c */ /* 0x000fe40003f04070 */
[--C-:B------:R-:W-:Y:S01]  /*1b990*/  @!P2 IMAD.IADD R9, R9, 0x1, -R27.reuse ;  /* 0x000000010909a824 */ /* 0x100fe200078e0a1b */
[----:B------:R-:W-:Y:S01]  /*1b9a0*/  STL [R1+0x288], R8 ;  /* 0x0002880801007387 */ /* 0x000fe20000100800 */
[----:B------:R-:W-:-:S03]  /*1b9b0*/  @!P1 IMAD.IADD R7, R7, 0x1, -R27 ;  /* 0x0000000107079824 */ /* 0x000fc600078e0a1b */
[----:B------:R0:W-:Y:S01]  /*1b9c0*/  STL [R1+0x41e4], R17 ;  /* 0x0041e41101007387 */ /* 0x0001e20000100800 */
[----:B---3--:R-:W-:Y:S01]  /*1b9d0*/  IABS R6, R12 ;  /* 0x0000000c00067213 */ /* 0x008fe20000000000 */
[----:B0-----:R-:W-:-:S04]  /*1b9e0*/  IMAD.MOV.U32 R17, RZ, RZ, R9 ;  /* 0x000000ffff117224 */ /* 0x001fc800078e0009 */
[----:B------:R-:W-:Y:S01]  /*1b9f0*/  @!P4 IMAD.MOV R17, RZ, RZ, -R17 ;  /* 0x000000ffff11c224 */ /* 0x000fe200078e0a11 */
[----:B------:R-:W-:Y:S01]  /*1ba00*/  ISETP.GT.U32.AND P4, PT, R27, R7, PT ;  /* 0x000000071b00720c */ /* 0x000fe20003f84070 */
[----:B------:R-:W-:Y:S01]  /*1ba10*/  IMAD.HI.U32 R5, R0, R6, RZ ;  /* 0x0000000600057227 */ /* 0x000fe200078e00ff */
[----:B------:R-:W-:-:S03]  /*1ba20*/  ISETP.GE.AND P6, PT, R11, RZ, PT ;  /* 0x000000ff0b00720c */ /* 0x000fc60003fc6270 */
[----:B------:R-:W-:Y:S02]  /*1ba30*/  IMAD.MOV R5, RZ, RZ, -R5 ;  /* 0x000000ffff057224 */ /* 0x000fe400078e0a05 */
[--C-:B------:R-:W-:Y:S01]  /*1ba40*/  @!P0 IMAD.IADD R10, R10, 0x1, -R27.reuse ;  /* 0x000000010a0a8824 */ /* 0x100fe200078e0a1b */
[----:B------:R-:W-:Y:S01]  /*1ba50*/  ISETP.GE.AND P2, PT, R12, RZ, PT ;  /* 0x000000ff0c00720c */ /* 0x000fe20003f46270 */
[----:B------:R-:W-:Y:S01]  /*1ba60*/  IMAD R6, R27, R5, R6 ;  /* 0x000000051b067224 */ /* 0x000fe200078e0206 */
[----:B------:R-:W3:Y:S01]  /*1ba70*/  LDL R12, [R1+0x9d8] ;  /* 0x0009d800010c7983 */ /* 0x000ee20000100800 */
[----:B------:R-:W-:Y:S02]  /*1ba80*/  @!P3 IMAD.MOV R10, RZ, RZ, -R10 ;  /* 0x000000ffff0ab224 */ /* 0x000fe400078e0a0a */
[----:B------:R-:W-:Y:S01]  /*1ba90*/  @!P4 IMAD.IADD R7, R7, 0x1, -R27 ;  /* 0x000000010707c824 */ /* 0x000fe200078e0a1b */
[----:B-----5:R-:W-:-:S05]  /*1baa0*/  IABS R4, R15 ;  /* 0x0000000f00047213 */ /* 0x020fca0000000000 */
[----:B------:R-:W-:Y:S01]  /*1bab0*/  IMAD.HI.U32 R8, R0, R4, RZ ;  /* 0x0000000400087227 */ /* 0x000fe200078e00ff */
[----:B--2---:R-:W-:Y:S02]  /*1bac0*/  IABS R5, R14 ;  /* 0x0000000e00057213 */ /* 0x004fe40000000000 */
[----:B------:R-:W-:Y:S01]  /*1bad0*/  ISETP.GE.AND P0, PT, R14, RZ, PT ;  /* 0x000000ff0e00720c */ /* 0x000fe20003f06270 */
[----:B------:R-:W-:Y:S01]  /*1bae0*/  IMAD.MOV R8, RZ, RZ, -R8 ;  /* 0x000000ffff087224 */ /* 0x000fe200078e0a08 */
[----:B------:R-:W-:Y:S01]  /*1baf0*/  ISETP.GE.AND P1, PT, R15, RZ, PT ;  /* 0x000000ff0f00720c */ /* 0x000fe20003f26270 */
[----:B------:R-:W2:Y:S04]  /*1bb00*/  LDL R14, [R1+0x9dc] ;  /* 0x0009dc00010e7983 */ /* 0x000ea80000100800 */
[----:B------:R-:W5:Y:S01]  /*1bb10*/  LDL R15, [R1+0x9e0] ;  /* 0x0009e000010f7983 */ /* 0x000f620000100800 */
[----:B------:R-:W-:-:S03]  /*1bb20*/  IMAD R4, R27, R8, R4 ;  /* 0x000000081b047224 */ /* 0x000fc600078e0204 */
[----:B------:R0:W-:Y:S04]  /*1bb30*/  STL [R1+0x284], R17 ;  /* 0x0002841101007387 */ /* 0x0001e80000100800 */
[----:B0-----:R-:W5:Y:S04]  /*1bb40*/  LDL.LU R17, [R1+0x41e4] ;  /* 0x0041e40001117983 */ /* 0x001f680000300800 */
[----:B------:R-:W-:Y:S01]  /*1bb50*/  STL [R1+0x27c], R10 ;  /* 0x00027c0a01007387 */ /* 0x000fe20000100800 */
[----:B----4-:R-:W-:-:S03]  /*1bb60*/  IABS R8, R19 ;  /* 0x0000001300087213 */ /* 0x010fc60000000000 */
[----:B------:R0:W-:Y:S02]  /*1bb70*/  STL [R1+0x41e0], R19 ;  /* 0x0041e01301007387 */ /* 0x0001e40000100800 */
[----:B0-----:R-:W-:Y:S02]  /*1bb80*/  IMAD.MOV.U32 R19, RZ, RZ, R7 ;  /* 0x000000ffff137224 */ /* 0x001fe400078e0007 */
[----:B------:R-:W4:Y:S02]  /*1bb90*/  LDL.LU R7, [R1+0x9f0] ;  /* 0x0009f00001077983 */ /* 0x000f240000300800 */
[----:B------:R-:W-:-:S05]  /*1bba0*/  @!P6 IMAD.MOV R19, RZ, RZ, -R19 ;  /* 0x000000ffff13e224 */ /* 0x000fca00078e0a13 */
[----:B------:R0:W-:Y:S04]  /*1bbb0*/  STL [R1+0x274], R19 ;  /* 0x0002741301007387 */ /* 0x0001e80000100800 */
[----:B0-----:R-:W4:Y:S01]  /*1bbc0*/  LDL.LU R19, [R1+0x41e0] ;  /* 0x0041e00001137983 */ /* 0x001f220000300800 */
[----:B------:R-:W-:Y:S01]  /*1bbd0*/  IMAD.HI.U32 R11, R0, R5, RZ ;  /* 0x00000005000b7227 */ /* 0x000fe200078e00ff */
[----:B------:R-:W-:-:S03]  /*1bbe0*/  ISETP.GT.U32.AND P5, PT, R27, R6, PT ;  /* 0x000000061b00720c */ /* 0x000fc60003fa4070 */
[----:B------:R-:W-:-:S04]  /*1bbf0*/  IMAD.MOV R9, RZ, RZ, -R11 ;  /* 0x000000ffff097224 */ /* 0x000fc800078e0a0b */
[----:B------:R-:W-:-:S05]  /*1bc00*/  IMAD R5, R27, R9, R5 ;  /* 0x000000091b057224 */ /* 0x000fca00078e0205 */
[----:B------:R-:W-:Y:S01]  /*1bc10*/  ISETP.GT.U32.AND P4, PT, R27, R5, PT ;  /* 0x000000051b00720c */ /* 0x000fe20003f84070 */
[----:B------:R-:W-:Y:S01]  /*1bc20*/  @!P5 IMAD.IADD R6, R6, 0x1, -R27 ;  /* 0x000000010606d824 */ /* 0x000fe200078e0a1b */
[----:B------:R-:W-:-:S04]  /*1bc30*/  IABS R2, R13 ;  /* 0x0000000d00027213 */ /* 0x000fc80000000000 */
[----:B------:R-:W-:-:S07]  /*1bc40*/  ISETP.GT.U32.AND P5, PT, R27, R6, PT ;  /* 0x000000061b00720c */ /* 0x000fce0003fa4070 */
[----:B------:R-:W-:Y:S01]  /*1bc50*/  @!P4 IMAD.IADD R5, R5, 0x1, -R27 ;  /* 0x000000010505c824 */ /* 0x000fe200078e0a1b */
[----:B---3--:R-:W-:Y:S01]  /*1bc60*/  IABS R9, R12 ;  /* 0x0000000c00097213 */ /* 0x008fe20000000000 */
[----:B------:R-:W-:-:S03]  /*1bc70*/  IMAD.HI.U32 R12, R0, R2, RZ ;  /* 0x00000002000c7227 */ /* 0x000fc600078e00ff */
[C---:B------:R-:W-:Y:S01]  /*1bc80*/  ISETP.GT.U32.AND P6, PT, R27.reuse, R5, PT ;  /* 0x000000051b00720c */ /* 0x040fe20003fc4070 */
[----:B------:R-:W-:Y:S02]  /*1bc90*/  IMAD.MOV R12, RZ, RZ, -R12 ;  /* 0x000000ffff0c7224 */ /* 0x000fe400078e0a0c */
[----:B------:R-:W-:Y:S02]  /*1bca0*/  @!P5 IMAD.IADD R6, R6, 0x1, -R27 ;  /* 0x000000010606d824 */ /* 0x000fe400078e0a1b */
[----:B------:R-:W-:Y:S02]  /*1bcb0*/  IMAD R2, R27, R12, R2 ;  /* 0x0000000c1b027224 */ /* 0x000fe400078e0202 */
[----:B------:R-:W-:-:S04]  /*1bcc0*/  IMAD.HI.U32 R12, R0, R8, RZ ;  /* 0x00000008000c7227 */ /* 0x000fc800078e00ff */
[----:B------:R-:W-:Y:S02]  /*1bcd0*/  @!P2 IMAD.MOV R6, RZ, RZ, -R6 ;  /* 0x000000ffff06a224 */ /* 0x000fe400078e0a06 */
[----:B------:R-:W-:Y:S02]  /*1bce0*/  IMAD.MOV R12, RZ, RZ, -R12 ;  /* 0x000000ffff0c7224 */ /* 0x000fe400078e0a0c */
[----:B------:R-:W-:Y:S01]  /*1bcf0*/  @!P6 IMAD.IADD R5, R5, 0x1, -R27 ;  /* 0x000000010505e824 */ /* 0x000fe200078e0a1b */
[----:B------:R0:W-:Y:S01]  /*1bd00*/  STL [R1+0x26c], R6 ;  /* 0x00026c0601007387 */ /* 0x0001e20000100800 */
[----:B------:R-:W-:-:S03]  /*1bd10*/  IMAD R8, R27, R12, R8 ;  /* 0x0000000c1b087224 */ /* 0x000fc600078e0208 */
[----:B0-----:R-:W3:Y:S01]  /*1bd20*/  LDL R6, [R1+0x9e8] ;  /* 0x0009e80001067983 */ /* 0x001ee20000100800 */
[----:B--2---:R-:W-:Y:S02]  /*1bd30*/  IABS R10, R14 ;  /* 0x0000000e000a7213 */ /* 0x004fe40000000000 */
[----:B-----5:R-:W-:-:S03]  /*1bd40*/  IABS R11, R15 ;  /* 0x0000000f000b7213 */ /* 0x020fc60000000000 */
[----:B------:R-:W-:-:S04]  /*1bd50*/  IMAD.HI.U32 R14, R0, R10, RZ ;  /* 0x0000000a000e7227 */ /* 0x000fc800078e00ff */
[----:B------:R-:W-:-:S04]  /*1bd60*/  IMAD.HI.U32 R15, R0, R11, RZ ;  /* 0x0000000b000f7227 */ /* 0x000fc800078e00ff */
[----:B------:R-:W-:Y:S02]  /*1bd70*/  IMAD.MOV R15, RZ, RZ, -R15 ;  /* 0x000000ffff0f7224 */ /* 0x000fe400078e0a0f */
[----:B------:R-:W-:Y:S02]  /*1bd80*/  IMAD.MOV R14, RZ, RZ, -R14 ;  /* 0x000000ffff0e7224 */ /* 0x000fe400078e0a0e */
[C---:B------:R-:W-:Y:S02]  /*1bd90*/  IMAD R11, R27.reuse, R15, R11 ;  /* 0x0000000f1b0b7224 */ /* 0x040fe400078e020b */
[----:B------:R-:W-:Y:S02]  /*1bda0*/  IMAD R10, R27, R14, R10 ;  /* 0x0000000e1b0a7224 */ /* 0x000fe400078e020a */
[----:B------:R-:W-:Y:S01]  /*1bdb0*/  IMAD.MOV.U32 R14, RZ, RZ, R5 ;  /* 0x000000ffff0e7224 */ /* 0x000fe200078e0005 */
[----:B----4-:R-:W-:Y:S02]  /*1bdc0*/  ISETP.GE.AND P2, PT, R19, RZ, PT ;  /* 0x000000ff1300720c */ /* 0x010fe40003f46270 */
[----:B------:R-:W2:Y:S04]  /*1bdd0*/  LDL.LU R19, [R1+0x9ec] ;  /* 0x0009ec0001137983 */ /* 0x000ea80000300800 */
[----:B------:R-:W4:Y:S04]  /*1bde0*/  LDL.LU R12, [R1+0x9e4] ;  /* 0x0009e400010c7983 */ /* 0x000f280000300800 */
[----:B------:R-:W5:Y:S04]  /*1bdf0*/  LDL.LU R15, [R1+0x9dc] ;  /* 0x0009dc00010f7983 */ /* 0x000f680000300800 */
[----:B------:R-:W3:Y:S01]  /*1be00*/  LDL.LU R5, [R1+0x9d8] ;  /* 0x0009d80001057983 */ /* 0x000ee20000300800 */
[----:B------:R-:W-:-:S13]  /*1be10*/  ISETP.GT.U32.AND P5, PT, R27, R4, PT ;  /* 0x000000041b00720c */ /* 0x000fda0003fa4070 */
[----:B------:R-:W-:-:S05]  /*1be20*/  @!P5 IMAD.IADD R4, R4, 0x1, -R27 ;  /* 0x000000010404d824 */ /* 0x000fca00078e0a1b */
[----:B------:R-:W-:Y:S01]  /*1be30*/  ISETP.GT.U32.AND P5, PT, R27, R4, PT ;  /* 0x000000041b00720c */ /* 0x000fe20003fa4070 */
[----:B------:R-:W-:-:S05]  /*1be40*/  @!P0 IMAD.MOV R14, RZ, RZ, -R14 ;  /* 0x000000ffff0e8224 */ /* 0x000fca00078e0a0e */
[----:B------:R0:W-:Y:S07]  /*1be50*/  STL [R1+0x264], R14 ;  /* 0x0002640e01007387 */ /* 0x0001ee0000100800 */
[----:B------:R-:W-:Y:S01]  /*1be60*/  @!P5 IMAD.IADD R4, R4, 0x1, -R27 ;  /* 0x000000010404d824 */ /* 0x000fe200078e0a1b */
[----:B0-----:R-:W2:Y:S03]  /*1be70*/  LDL.LU R14, [R1+0x9f4] ;  /* 0x0009f400010e7983 */ /* 0x001ea60000300800 */
[----:B------:R-:W-:-:S05]  /*1be80*/  @!P1 IMAD.MOV R4, RZ, RZ, -R4 ;  /* 0x000000ffff049224 */ /* 0x000fca00078e0a04 */
[----:B------:R-:W-:Y:S01]  /*1be90*/  STL [R1+0x260], R4 ;  /* 0x0002600401007387 */ /* 0x000fe20000100800 */
[----:B------:R-:W-:Y:S02]  /*1bea0*/  ISETP.GT.U32.AND P4, PT, R27, R2, PT ;  /* 0x000000021b00720c */ /* 0x000fe40003f84070 */
[----:B------:R-:W-:Y:S01]  /*1beb0*/  ISETP.GE.AND P3, PT, R13, RZ, PT ;  /* 0x000000ff0d00720c */ /* 0x000fe20003f66270 */
[----:B------:R-:W-:-:S04]  /*1bec0*/  IMAD.HI.U32 R13, R0, R9, RZ ;  /* 0x00000009000d7227 */ /* 0x000fc800078e00ff */
[----:B------:R-:W-:Y:S01]  /*1bed0*/  IMAD.MOV R13, RZ, RZ, -R13 ;  /* 0x000000ffff0d7224 */ /* 0x000fe200078e0a0d */
[----:B---3--:R-:W-:Y:S02]  /*1bee0*/  ISETP.GE.AND P1, PT, R5, RZ, PT ;  /* 0x000000ff0500720c */ /* 0x008fe40003f26270 */
[----:B------:R-:W-:Y:S02]  /*1bef0*/  IABS R5, R6 ;  /* 0x0000000600057213 */ /* 0x000fe40000000000 */
[----:B------:R-:W3:Y:S04]  /*1bf00*/  LDL.LU R6, [R1+0x9e0] ;  /* 0x0009e00001067983 */ /* 0x000ee80000300800 */
[----:B------:R0:W-:Y:S04]  /*1bf10*/  STL [R1+0x41dc], R21 ;  /* 0x0041dc1501007387 */ /* 0x0001e80000100800 */
[----:B0-----:R-:W3:Y:S01]  /*1bf20*/  LDL.LU R21, [R1+0x9e8] ;  /* 0x0009e80001157983 */ /* 0x001ee20000300800 */
[----:B------:R-:W-:-:S02]  /*1bf30*/  IMAD R9, R27, R13, R9 ;  /* 0x0000000d1b097224 */ /* 0x000fc400078e0209 */
[----:B------:R-:W-:-:S03]  /*1bf40*/  @!P4 IMAD.IADD R2, R2, 0x1, -R27 ;  /* 0x000000010202c824 */ /* 0x000fc600078e0a1b */
[C---:B------:R-:W-:Y:S02]  /*1bf50*/  ISETP.GT.U32.AND P5, PT, R27.reuse, R9, PT ;  /* 0x000000091b00720c */ /* 0x040fe40003fa4070 */
[C---:B------:R-:W-:Y:S02]  /*1bf60*/  ISETP.GT.U32.AND P4, PT, R27.reuse, R2, PT ;  /* 0x000000021b00720c */ /* 0x040fe40003f84070 */
[C---:B------:R-:W-:Y:S02]  /*1bf70*/  ISETP.GT.U32.AND P6, PT, R27.reuse, R8, PT ;  /* 0x000000081b00720c */ /* 0x040fe40003fc4070 */
[----:B------:R-:W-:Y:S01]  /*1bf80*/  ISETP.GT.U32.AND P0, PT, R27, R10, PT ;  /* 0x0000000a1b00720c */ /* 0x000fe20003f04070 */
[----:B------:R-:W-:Y:S01]  /*1bf90*/  IMAD.MOV.U32 R13, RZ, RZ, R7 ;  /* 0x000000ffff0d7224 */ /* 0x000fe200078e0007 */
[----:B----4-:R-:W-:-:S05]  /*1bfa0*/  IABS R7, R12 ;  /* 0x0000000c00077213 */ /* 0x010fca0000000000 */
[----:B------:R-:W-:Y:S02]  /*1bfb0*/  @!P5 IMAD.IADD R9, R9, 0x1, -R27 ;  /* 0x000000010909d824 */ /* 0x000fe400078e0a1b */
[----:B------:R-:W-:-:S04]  /*1bfc0*/  IMAD.HI.U32 R4, R0, R7, RZ ;  /* 0x0000000700047227 */ /* 0x000fc800078e00ff */
[--C-:B------:R-:W-:Y:S02]  /*1bfd0*/  @!P4 IMAD.IADD R2, R2, 0x1, -R27.reuse ;  /* 0x000000010202c824 */ /* 0x100fe400078e0a1b */
[--C-:B------:R-:W-:Y:S01]  /*1bfe0*/  @!P6 IMAD.IADD R8, R8, 0x1, -R27.reuse ;  /* 0x000000010808e824 */ /* 0x100fe200078e0a1b */
[----:B-----5:R-:W-:Y:S01]  /*1bff0*/  ISETP.GE.AND P6, PT, R15, RZ, PT ;  /* 0x000000ff0f00720c */ /* 0x020fe20003fc6270 */
[----:B------:R-:W-:Y:S01]  /*1c000*/  @!P0 IMAD.IADD R10, R10, 0x1, -R27 ;  /* 0x000000010a0a8824 */ /* 0x000fe200078e0a1b */
[C---:B------:R-:W-:Y:S01]  /*1c010*/  ISETP.GT.U32.AND P0, PT, R27.reuse, R9, PT ;  /* 0x000000091b00720c */ /* 0x040fe20003f04070 */
[----:B------:R-:W-:Y:S02]  /*1c020*/  IMAD.MOV.U32 R15, RZ, RZ, R13 ;  /* 0x000000ffff0f7224 */ /* 0x000fe400078e000d */
[----:B------:R-:W-:Y:S02]  /*1c030*/  IMAD.MOV R4, RZ, RZ, -R4 ;  /* 0x000000ffff047224 */ /* 0x000fe400078e0a04 */
[----:B------:R-:W-:Y:S01]  /*1c040*/  IMAD.MOV.U32 R13, RZ, RZ, R2 ;  /* 0x000000ffff0d7224 */ /* 0x000fe200078e0002 */
[C---:B------:R-:W-:Y:S01]  /*1c050*/  ISETP.GT.U32.AND P5, PT, R27.reuse, R8, PT ;  /* 0x000000081b00720c */ /* 0x040fe20003fa4070 */
[----:B------:R-:W-:Y:S01]  /*1c060*/  IMAD R7, R27, R4, R7 ;  /* 0x000000041b077224 */ /* 0x000fe200078e0207 */
[----:B--2---:R-:W-:Y:S01]  /*1c070*/  IABS R4, R19 ;  /* 0x0000001300047213 */ /* 0x004fe20000000000 */
[----:B------:R-:W-:-:S02]  /*1c080*/  @!P3 IMAD.MOV R13, RZ, RZ, -R13 ;  /* 0x000000ffff0db224 */ /* 0x000fc400078e0a0d */
[----:B------:R-:W-:-:S03]  /*1c090*/  IMAD.HI.U32 R2, R0, R5, RZ ;  /* 0x0000000500027227 */ /* 0x000fc600078e00ff */
[----:B------:R0:W-:Y:S01]  /*1c0a0*/  STL [R1+0x25c], R13 ;  /* 0x00025c0d01007387 */ /* 0x0001e20000100800 */
[----:B------:R-:W-:Y:S01]  /*1c0b0*/  @!P0 IMAD.IADD R9, R9, 0x1, -R27 ;  /* 0x0000000109098824 */ /* 0x000fe200078e0a1b */
[C---:B------:R-:W-:Y:S01]  /*1c0c0*/  ISETP.GT.U32.AND P3, PT, R27.reuse, R10, PT ;  /* 0x0000000a1b00720c */ /* 0x040fe20003f64070 */
[----:B------:R-:W-:Y:S01]  /*1c0d0*/  IMAD.MOV R2, RZ, RZ, -R2 ;  /* 0x000000ffff027224 */ /* 0x000fe200078e0a02 */
[----:B------:R-:W-:Y:S01]  /*1c0e0*/  ISETP.GT.U32.AND P0, PT, R27, R7, PT ;  /* 0x000000071b00720c */ /* 0x000fe20003f04070 */
[----:B0-----:R-:W-:-:S04]  /*1c0f0*/  IMAD.HI.U32 R13, R0, R4, RZ ;  /* 0x00000004000d7227 */ /* 0x001fc800078e00ff */
[----:B------:R-:W-:Y:S02]  /*1c100*/  IMAD.MOV R13, RZ, RZ, -R13 ;  /* 0x000000ffff0d7224 */ /* 0x000fe400078e0a0d */
[----:B------:R-:W-:Y:S02]  /*1c110*/  @!P5 IMAD.IADD R8, R8, 0x1, -R27 ;  /* 0x000000010808d824 */ /* 0x000fe400078e0a1b */
[C---:B------:R-:W-:Y:S01]  /*1c120*/  IMAD R5, R27.reuse, R2, R5 ;  /* 0x000000021b057224 */ /* 0x040fe200078e0205 */
[----:B------:R-:W-:Y:S01]  /*1c130*/  IABS R2, R15 ;  /* 0x0000000f00027213 */ /* 0x000fe20000000000 */
[----:B------:R-:W-:Y:S02]  /*1c140*/  IMAD R4, R27, R13, R4 ;  /* 0x0000000d1b047224 */ /* 0x000fe400078e0204 */
[----:B------:R-:W-:Y:S02]  /*1c150*/  IMAD.MOV.U32 R13, RZ, RZ, R15 ;  /* 0x000000ffff0d7224 */ /* 0x000fe400078e000f */
[----:B------:R-:W-:-:S02]  /*1c160*/  IMAD.MOV.U32 R15, RZ, RZ, R8 ;  /* 0x000000ffff0f7224 */ /* 0x000fc400078e0008 */
[----:B------:R-:W-:Y:S02]  /*1c170*/  @!P3 IMAD.IADD R10, R10, 0x1, -R27 ;  /* 0x000000010a0ab824 */ /* 0x000fe400078e0a1b */
[----:B------:R-:W-:Y:S02]  /*1c180*/  @!P2 IMAD.MOV R15, RZ, RZ, -R15 ;  /* 0x000000ffff0fa224 */ /* 0x000fe400078e0a0f */
[----:B------:R-:W-:Y:S02]  /*1c190*/  @!P0 IMAD.IADD R7, R7, 0x1, -R27 ;  /* 0x0000000107078824 */ /* 0x000fe400078e0a1b */
[----:B------:R-:W-:Y:S02]  /*1c1a0*/  @!P1 IMAD.MOV R9, RZ, RZ, -R9 ;  /* 0x000000ffff099224 */ /* 0x000fe400078e0a09 */
[----:B------:R-:W-:Y:S01]  /*1c1b0*/  @!P6 IMAD.MOV R10, RZ, RZ, -R10 ;  /* 0x000000ffff0ae224 */ /* 0x000fe200078e0a0a */
[----:B------:R-:W-:Y:S02]  /*1c1c0*/  ISETP.GE.AND P6, PT, R19, RZ, PT ;  /* 0x000000ff1300720c */ /* 0x000fe40003fc6270 */
[----:B---3--:R-:W-:-:S02]  /*1c1d0*/  ISETP.GE.AND P0, PT, R21, RZ, PT ;  /* 0x000000ff1500720c */ /* 0x008fc40003f06270 */
[----:B------:R-:W2:Y:S04]  /*1c1e0*/  LDL.LU R21, [R1+0x41dc] ;  /* 0x0041dc0001157983 */ /* 0x000ea80000300800 */
[----:B------:R0:W-:Y:S04]  /*1c1f0*/  STL [R1+0x258], R15 ;  /* 0x0002580f01007387 */ /* 0x0001e80000100800 */
[----:B0-----:R-:W3:Y:S04]  /*1c200*/  LDL.LU R15, [R1+0xa10] ;  /* 0x000a1000010f7983 */ /* 0x001ee80000300800 */
[----:B------:R0:W-:Y:S04]  /*1c210*/  STL [R1+0x254], R9 ;  /* 0x0002540901007387 */ /* 0x0001e80000100800 */
[----:B------:R-:W4:Y:S01]  /*1c220*/  LDL.LU R19, [R1+0xa14] ;  /* 0x000a140001137983 */ /* 0x000f220000300800 */
[----:B------:R-:W-:-:S02]  /*1c230*/  ISETP.GT.U32.AND P4, PT, R27, R11, PT ;  /* 0x0000000b1b00720c */ /* 0x000fc40003f84070 */
[----:B------:R-:W-:-:S11]  /*1c240*/  ISETP.GT.U32.AND P3, PT, R27, R5, PT ;  /* 0x000000051b00720c */ /* 0x000fd60003f64070 */
[--C-:B------:R-:W-:Y:S02]  /*1c250*/  @!P4 IMAD.IADD R11, R11, 0x1, -R27.reuse ;  /* 0x000000010b0bc824 */ /* 0x100fe400078e0a1b */
[----:B------:R-:W-:-:S03]  /*1c260*/  @!P3 IMAD.IADD R5, R5, 0x1, -R27 ;  /* 0x000000010505b824 */ /* 0x000fc600078e0a1b */
[C---:B------:R-:W-:Y:S02]  /*1c270*/  ISETP.GT.U32.AND P4, PT, R27.reuse, R11, PT ;  /* 0x0000000b1b00720c */ /* 0x040fe40003f84070 */
[C---:B------:R-:W-:Y:S02]  /*1c280*/  ISETP.GT.U32.AND P3, PT, R27.reuse, R5, PT ;  /* 0x000000051b00720c */ /* 0x040fe40003f64070 */
[----:B------:R-:W-:Y:S02]  /*1c290*/  ISETP.GT.U32.AND P2, PT, R27, R7, PT ;  /* 0x000000071b00720c */ /* 0x000fe40003f44070 */
[----:B------:R-:W-:-:S07]  /*1c2a0*/  ISETP.GE.AND P5, PT, R6, RZ, PT ;  /* 0x000000ff0600720c */ /* 0x000fce0003fa6270 */
[--C-:B------:R-:W-:Y:S01]  /*1c2b0*/  @!P4 IMAD.IADD R11, R11, 0x1, -R27.reuse ;  /* 0x000000010b0bc824 */ /* 0x100fe200078e0a1b */
[----:B------:R-:W-:Y:S01]  /*1c2c0*/  ISETP.GE.AND P4, PT, R12, RZ, PT ;  /* 0x000000ff0c00720c */ /* 0x000fe20003f86270 */
[--C-:B------:R-:W-:Y:S02]  /*1c2d0*/  @!P3 IMAD.IADD R5, R5, 0x1, -R27.reuse ;  /* 0x000000010505b824 */ /* 0x100fe400078e0a1b */
[----:B------:R-:W-:Y:S02]  /*1c2e0*/  @!P2 IMAD.IADD R7, R7, 0x1, -R27 ;  /* 0x000000010707a824 */ /* 0x000fe400078e0a1b */
[----:B0-----:R-:W-:Y:S02]  /*1c2f0*/  IMAD.MOV.U32 R9, RZ, RZ, R5 ;  /* 0x000000ffff097224 */ /* 0x001fe400078e0005 */
[----:B------:R-:W-:Y:S01]  /*1c300*/  @!P5 IMAD.MOV R11, RZ, RZ, -R11 ;  /* 0x000000ffff0bd224 */ /* 0x000fe200078e0a0b */
[----:B------:R-:W-:Y:S01]  /*1c310*/  STL [R1+0x250], R10 ;  /* 0x0002500a01007387 */ /* 0x000fe20000100800 */
[----:B------:R-:W-:Y:S01]  /*1c320*/  @!P0 IMAD.MOV R9, RZ, RZ, -R9 ;  /* 0x000000ffff098224 */ /* 0x000fe200078e0a09 */
[----:B------:R-:W-:-:S03]  /*1c330*/  IABS R6, R14 ;  /* 0x0000000e00067213 */ /* 0x000fc60000000000 */
[----:B------:R-:W-:Y:S01]  /*1c340*/  @!P4 IMAD.MOV R7, RZ, RZ, -R7 ;  /* 0x000000ffff07c224 */ /* 0x000fe200078e0a07 */
[----:B------:R-:W-:Y:S01]  /*1c350*/  STL [R1+0x240], R11 ;  /* 0x0002400b01007387 */ /* 0x000fe20000100800 */
[----:B------:R-:W-:-:S03]  /*1c360*/  ISETP.GE.AND P2, PT, R14, RZ, PT ;  /* 0x000000ff0e00720c */ /* 0x000fc60003f46270 */
[----:B------:R-:W5:Y:S04]  /*1c370*/  LDL R14, [R1+0xa00] ;  /* 0x000a0000010e7983 */ /* 0x000f680000100800 */
[----:B------:R-:W-:Y:S04]  /*1c380*/  STL [R1+0x248], R7 ;  /* 0x0002480701007387 */ /* 0x000fe80000100800 */
[----:B------:R-:W-:Y:S01]  /*1c390*/  STL [R1+0x24c], R9 ;  /* 0x00024c0901007387 */ /* 0x000fe20000100800 */
[----:B----4-:R-:W-:Y:S02]  /*1c3a0*/  ISETP.GE.AND P0, PT, R19, RZ, PT ;  /* 0x000000ff1300720c */ /* 0x010fe40003f06270 */
[----:B------:R-:W-:-:S02]  /*1c3b0*/  IABS R5, R19 ;  /* 0x0000001300057213 */ /* 0x000fc40000000000 */
[----:B------:R-:W4:Y:S01]  /*1c3c0*/  LDL.LU R19, [R1+0xa1c] ;  /* 0x000a1c0001137983 */ /* 0x000f220000300800 */
[----:B------:R-:W-:Y:S01]  /*1c3d0*/  ISETP.GT.U32.AND P1, PT, R27, R4, PT ;  /* 0x000000041b00720c */ /* 0x000fe20003f24070 */
[----:B------:R-:W-:-:S12]  /*1c3e0*/  IMAD.HI.U32 R8, R0, R6, RZ ;  /* 0x0000000600087227 */ /* 0x000fd800078e00ff */
[----:B------:R-:W-:-:S05]  /*1c3f0*/  @!P1 IMAD.IADD R4, R4, 0x1, -R27 ;  /* 0x0000000104049824 */ /* 0x000fca00078e0a1b */
[C---:B------:R-:W-:Y:S01]  /*1c400*/  ISETP.GT.U32.AND P4, PT, R27.reuse, R4, PT ;  /* 0x000000041b00720c */ /* 0x040fe20003f84070 */
[----:B------:R-:W-:Y:S01]  /*1c410*/  IMAD.MOV R8, RZ, RZ, -R8 ;  /* 0x000000ffff087224 */ /* 0x000fe200078e0a08 */
[----:B----4-:R0:W-:Y:S04]  /*1c420*/  STL [R1+0x41d8], R19 ;  /* 0x0041d81301007387 */ /* 0x0101e80000100800 */
[----:B0-----:R-:W4:Y:S01]  /*1c430*/  LDL.LU R19, [R1+0x9fc] ;  /* 0x0009fc0001137983 */ /* 0x001f220000300800 */
[----:B------:R-:W-:-:S06]  /*1c440*/  IMAD R10, R27, R8, R6 ;  /* 0x000000081b0a7224 */ /* 0x000fcc00078e0206 */
[----:B------:R-:W-:Y:S01]  /*1c450*/  @!P4 IMAD.IADD R4, R4, 0x1, -R27 ;  /* 0x000000010404c824 */ /* 0x000fe200078e0a1b */
[----:B------:R-:W-:Y:S02]  /*1c460*/  ISETP.GT.U32.AND P4, PT, R27, R10, PT ;  /* 0x0000000a1b00720c */ /* 0x000fe40003f84070 */
[----:B-----5:R-:W-:Y:S01]  /*1c470*/  IABS R6, R14 ;  /* 0x0000000e00067213 */ /* 0x020fe20000000000 */
[----:B------:R-:W-:Y:S01]  /*1c480*/  IMAD.HI.U32 R14, R0, R5, RZ ;  /* 0x00000005000e7227 */ /* 0x000fe200078e00ff */
[----:B---3--:R-:W-:-:S03]  /*1c490*/  ISETP.GE.AND P1, PT, R15, RZ, PT ;  /* 0x000000ff0f00720c */ /* 0x008fc60003f26270 */
[----:B------:R-:W-:Y:S01]  /*1c4a0*/  IMAD.MOV R14, RZ, RZ, -R14 ;  /* 0x000000ffff0e7224 */ /* 0x000fe200078e0a0e */
[----:B------:R-:W-:Y:S02]  /*1c4b0*/  IABS R11, R15 ;  /* 0x0000000f000b7213 */ /* 0x000fe40000000000 */
[----:B------:R-:W3:Y:S01]  /*1c4c0*/  LDL R15, [R1+0xa18] ;  /* 0x000a1800010f7983 */ /* 0x000ee20000100800 */
[----:B------:R-:W-:Y:S02]  /*1c4d0*/  IMAD R5, R27, R14, R5 ;  /* 0x0000000e1b057224 */ /* 0x000fe400078e0205 */
[----:B------:R-:W-:Y:S02]  /*1c4e0*/  @!P4 IMAD.IADD R10, R10, 0x1, -R27 ;  /* 0x000000010a0ac824 */ /* 0x000fe400078e0a1b */
[----:B------:R-:W-:-:S04]  /*1c4f0*/  IMAD.HI.U32 R12, R0, R2, RZ ;  /* 0x00000002000c7227 */ /* 0x000fc800078e00ff */
[----:B------:R-:W-:-:S04]  /*1c500*/  IMAD.MOV R12, RZ, RZ, -R12 ;  /* 0x000000ffff0c7224 */ /* 0x000fc800078e0a0c */
[----:B------:R-:W-:Y:S01]  /*1c510*/  IMAD R2, R27, R12, R2 ;  /* 0x0000000c1b027224 */ /* 0x000fe200078e0202 */
[----:B------:R-:W-:Y:S02]  /*1c520*/  ISETP.GE.AND P5, PT, R13, RZ, PT ;  /* 0x000000ff0d00720c */ /* 0x000fe40003fa6270 */
[----:B----4-:R-:W-:Y:S02]  /*1c530*/  IABS R8, R19 ;  /* 0x0000001300087213 */ /* 0x010fe40000000000 */
[----:B------:R-:W-:Y:S02]  /*1c540*/  ISETP.GE.AND P4, PT, R19, RZ, PT ;  /* 0x000000ff1300720c */ /* 0x000fe40003f86270 */
[----:B------:R-:W4:Y:S04]  /*1c550*/  LDL.LU R19, [R1+0x41d8] ;  /* 0x0041d80001137983 */ /* 0x000f280000300800 */
[----:B------:R-:W5:Y:S01]  /*1c560*/  LDL R14, [R1+0xa0c] ;  /* 0x000a0c00010e7983 */ /* 0x000f620000100800 */
[----:B------:R-:W-:Y:S01]  /*1c570*/  ISETP.GT.U32.AND P3, PT, R27, R2, PT ;  /* 0x000000021b00720c */ /* 0x000fe20003f64070 */
[----:B------:R-:W-:-:S04]  /*1c580*/  IMAD.HI.U32 R13, R0, R8, RZ ;  /* 0x00000008000d7227 */ /* 0x000fc800078e00ff */
[----:B------:R-:W-:-:S04]  /*1c590*/  IMAD.MOV R13, RZ, RZ, -R13 ;  /* 0x000000ffff0d7224 */ /* 0x000fc800078e0a0d */
[C---:B------:R-:W-:Y:S02]  /*1c5a0*/  IMAD R8, R27.reuse, R13, R8 ;  /* 0x0000000d1b087224 */ /* 0x040fe400078e0208 */
[----:B------:R-:W2:Y:S02]  /*1c5b0*/  LDL R13, [R1+0xa08] ;  /* 0x000a0800010d7983 */ /* 0x000ea40000100800 */
[----:B------:R-:W-:Y:S02]  /*1c5c0*/  @!P3 IMAD.IADD R2, R2, 0x1, -R27 ;  /* 0x000000010202b824 */ /* 0x000fe400078e0a1b */
[----:B------:R-:W-:Y:S01]  /*1c5d0*/  IMAD.HI.U32 R9, R0, R11, RZ ;  /* 0x0000000b00097227 */ /* 0x000fe200078e00ff */
[----:B------:R-:W-:Y:S02]  /*1c5e0*/  IABS R7, R18 ;  /* 0x0000001200077213 */ /* 0x000fe40000000000 */
[----:B------:R-:W-:Y:S01]  /*1c5f0*/  ISETP.GT.U32.AND P3, PT, R27, R2, PT ;  /* 0x000000021b00720c */ /* 0x000fe20003f64070 */
[----:B------:R-:W-:-:S04]  /*1c600*/  IMAD.MOV R9, RZ, RZ, -R9 ;  /* 0x000000ffff097224 */ /* 0x000fc800078e0a09 */
[----:B------:R-:W-:Y:S02]  /*1c610*/  IMAD R11, R27, R9, R11 ;  /* 0x000000091b0b7224 */ /* 0x000fe400078e020b */
[----:B------:R-:W-:-:S04]  /*1c620*/  IMAD.HI.U32 R9, R0, R7, RZ ;  /* 0x0000000700097227 */ /* 0x000fc800078e00ff */
[----:B------:R-:W-:Y:S02]  /*1c630*/  IMAD.MOV R9, RZ, RZ, -R9 ;  /* 0x000000ffff097224 */ /* 0x000fe400078e0a09 */
[----:B------:R-:W-:Y:S02]  /*1c640*/  @!P3 IMAD.IADD R2, R2, 0x1, -R27 ;  /* 0x000000010202b824 */ /* 0x000fe400078e0a1b */
[----:B------:R-:W-:Y:S02]  /*1c650*/  IMAD R7, R27, R9, R7 ;  /* 0x000000091b077224 */ /* 0x000fe400078e0207 */
[----:B------:R-:W-:-:S05]  /*1c660*/  @!P6 IMAD.MOV R4, RZ, RZ, -R4 ;  /* 0x000000ffff04e224 */ /* 0x000fca00078e0a04 */
[----:B------:R4:W-:Y:S01]  /*1c670*/  STL [R1+0x238], R4 ;  /* 0x0002380401007387 */ /* 0x0009e20000100800 */
[----:B-----5:R-:W-:Y:S01]  /*1c680*/  IABS R9, R14 ;  /* 0x0000000e00097213 */ /* 0x020fe20000000000 */
[----:B------:R-:W-:-:S04]  /*1c690*/  IMAD.MOV.U32 R14, RZ, RZ, R2 ;  /* 0x000000ffff0e7224 */ /* 0x000fc800078e0002 */
[----:B------:R-:W-:Y:S01]  /*1c6a0*/  @!P5 IMAD.MOV R14, RZ, RZ, -R14 ;  /* 0x000000ffff0ed224 */ /* 0x000fe200078e0a0e */
[----:B----4-:R-:W-:Y:S01]  /*1c6b0*/  IABS R4, R19 ;  /* 0x0000001300047213 */ /* 0x010fe20000000000 */
[----:B------:R0:W-:Y:S04]  /*1c6c0*/  STL [R1+0x41cc], R19 ;  /* 0x0041cc1301007387 */ /* 0x0001e80000100800 */
[----:B------:R1:W-:Y:S01]  /*1c6d0*/  STL [R1+0x234], R14 ;  /* 0x0002340e01007387 */ /* 0x0003e20000100800 */
[----:B0-----:R-:W-:-:S03]  /*1c6e0*/  IMAD.MOV.U32 R19, RZ, RZ, R18 ;  /* 0x000000ffff137224 */ /* 0x001fc600078e0012 */
[----:B------:R-:W4:Y:S01]  /*1c6f0*/  LDL.LU R18, [R1+0xa20] ;  /* 0x000a200001127983 */ /* 0x000f220000300800 */
[----:B------:R-:W-:Y:S02]  /*1c700*/  ISETP.GT.U32.AND P3, PT, R27, R11, PT ;  /* 0x0000000b1b00720c */ /* 0x000fe40003f64070 */
[----:B--2---:R-:W-:Y:S01]  /*1c710*/  IABS R13, R13 ;  /* 0x0000000d000d7213 */ /* 0x004fe20000000000 */
[----:B------:R-:W-:-:S04]  /*1c720*/  IMAD.HI.U32 R12, R0, R6, RZ ;  /* 0x00000006000c7227 */ /* 0x000fc800078e00ff */
[----:B------:R-:W-:-:S06]  /*1c730*/  IMAD.MOV.U32 R2, RZ, RZ, R13 ;  /* 0x000000ffff027224 */ /* 0x000fcc00078e000d */
[----:B------:R-:W-:Y:S02]  /*1c740*/  @!P3 IMAD.IADD R11, R11, 0x1, -R27 ;  /* 0x000000010b0bb824 */ /* 0x000fe400078e0a1b */
[----:B------:R-:W-:Y:S01]  /*1c750*/  IMAD.HI.U32 R13, R0, R2, RZ ;  /* 0x00000002000d7227 */ /* 0x000fe200078e00ff */
[C---:B------:R-:W-:Y:S02]  /*1c760*/  ISETP.GT.U32.AND P6, PT, R27.reuse, R10, PT ;  /* 0x0000000a1b00720c */ /* 0x040fe40003fc4070 */
[C---:B------:R-:W-:Y:S01]  /*1c770*/  ISETP.GT.U32.AND P3, PT, R27.reuse, R11, PT ;  /* 0x0000000b1b00720c */ /* 0x040fe20003f64070 */
[----:B------:R-:W-:Y:S02]  /*1c780*/  IMAD.MOV R12, RZ, RZ, -R12 ;  /* 0x000000ffff0c7224 */ /* 0x000fe400078e0a0c */
[----:B------:R-:W-:Y:S02]  /*1c790*/  IMAD.MOV R13, RZ, RZ, -R13 ;  /* 0x000000ffff0d7224 */ /* 0x000fe400078e0a0d */
[C---:B------:R-:W-:Y:S01]  /*1c7a0*/  IMAD R6, R27.reuse, R12, R6 ;  /* 0x0000000c1b067224 */ /* 0x040fe200078e0206 */
[----:B---3--:R-:W-:Y:S01]  /*1c7b0*/  IABS R12, R15 ;  /* 0x0000000f000c7213 */ /* 0x008fe20000000000 */
[----:B------:R-:W-:-:S02]  /*1c7c0*/  IMAD R2, R27, R13, R2 ;  /* 0x0000000d1b027224 */ /* 0x000fc400078e0202 */
[----:B------:R-:W-:-:S04]  /*1c7d0*/  IMAD.HI.U32 R13, R0, R4, RZ ;  /* 0x00000004000d7227 */ /* 0x000fc800078e00ff */
[----:B------:R-:W-:-:S04]  /*1c7e0*/  IMAD.HI.U32 R15, R0, R9, RZ ;  /* 0x00000009000f7227 */ /* 0x000fc800078e00ff */
[----:B------:R-:W-:Y:S02]  /*1c7f0*/  IMAD.MOV R13, RZ, RZ, -R13 ;  /* 0x000000ffff0d7224 */ /* 0x000fe400078e0a0d */
[----:B------:R-:W-:Y:S02]  /*1c800*/  @!P3 IMAD.IADD R11, R11, 0x1, -R27 ;  /* 0x000000010b0bb824 */ /* 0x000fe400078e0a1b */
[----:B-1----:R-:W-:-:S04]  /*1c810*/  IMAD.HI.U32 R14, R0, R12, RZ ;  /* 0x0000000c000e7227 */ /* 0x002fc800078e00ff */
[----:B------:R-:W-:Y:S02]  /*1c820*/  @!P6 IMAD.IADD R10, R10, 0x1, -R27 ;  /* 0x000000010a0ae824 */ /* 0x000fe400078e0a1b */
[----:B------:R-:W-:Y:S02]  /*1c830*/  IMAD.MOV R15, RZ, RZ, -R15 ;  /* 0x000000ffff0f7224 */ /* 0x000fe400078e0a0f */
[----:B------:R-:W-:Y:S02]  /*1c840*/  IMAD R13, R27, R13, R4 ;  /* 0x0000000d1b0d7224 */ /* 0x000fe400078e0204 */
[----:B------:R-:W-:Y:S02]  /*1c850*/  IMAD.MOV R14, RZ, RZ, -R14 ;  /* 0x000000ffff0e7224 */ /* 0x000fe400078e0a0e */
[----:B------:R-:W-:Y:S02]  /*1c860*/  IMAD.MOV.U32 R4, RZ, RZ, R11 ;  /* 0x000000ffff047224 */ /* 0x000fe400078e000b */
[----:B------:R-:W-:-:S02]  /*1c870*/  @!P2 IMAD.MOV R10, RZ, RZ, -R10 ;  /* 0x000000ffff0aa224 */ /* 0x000fc400078e0a0a */
[C---:B------:R-:W-:Y:S02]  /*1c880*/  IMAD R9, R27.reuse, R15, R9 ;  /* 0x0000000f1b097224 */ /* 0x040fe400078e0209 */
[----:B------:R-:W-:Y:S01]  /*1c890*/  @!P1 IMAD.MOV R4, RZ, RZ, -R4 ;  /* 0x000000ffff049224 */ /* 0x000fe200078e0a04 */
[----:B------:R-:W2:Y:S01]  /*1c8a0*/  LDL.LU R15, [R1+0xa00] ;  /* 0x000a0000010f7983 */ /* 0x000ea20000300800 */
[----:B------:R-:W-:-:S03]  /*1c8b0*/  IMAD R12, R27, R14, R12 ;  /* 0x0000000e1b0c7224 */ /* 0x000fc600078e020c */
[----:B------:R-:W3:Y:S04]  /*1c8c0*/  LDL R14, [R1+0xa24] ;  /* 0x000a2400010e7983 */ /* 0x000ee80000100800 */
[----:B------:R0:W-:Y:S04]  /*1c8d0*/  STL [R1+0x22c], R10 ;  /* 0x00022c0a01007387 */ /* 0x0001e80000100800 */
[----:B----4-:R1:W-:Y:S01]  /*1c8e0*/  STL [R1+0x41d0], R18 ;  /* 0x0041d01201007387 */ /* 0x0103e20000100800 */
[----:B0-----:R-:W-:-:S03]  /*1c8f0*/  IABS R10, R18 ;  /* 0x00000012000a7213 */ /* 0x001fc60000000000 */
[----:B------:R-:W-:Y:S04]  /*1c900*/  STL [R1+0x228], R4 ;  /* 0x0002280401007387 */ /* 0x000fe80000100800 */
[----:B-1----:R-:W4:Y:S01]  /*1c910*/  LDL.LU R18, [R1+0xa08] ;  /* 0x000a080001127983 */ /* 0x002f220000300800 */
[----:B------:R-:W-:-:S13]  /*1c920*/  ISETP.GT.U32.AND P6, PT, R27, R8, PT ;  /* 0x000000081b00720c */ /* 0x000fda0003fc4070 */
[----:B------:R-:W-:Y:S01]  /*1c930*/  @!P6 IMAD.IADD R8, R8, 0x1, -R27 ;  /* 0x000000010808e824 */ /* 0x000fe200078e0a1b */
[----:B------:R-:W-:-:S13]  /*1c940*/  ISETP.GT.U32.AND P6, PT, R27, R2, PT ;  /* 0x000000021b00720c */ /* 0x000fda0003fc4070 */
[----:B------:R-:W-:-:S05]  /*1c950*/  @!P6 IMAD.IADD R2, R2, 0x1, -R27 ;  /* 0x000000010202e824 */ /* 0x000fca00078e0a1b */
[----:B------:R-:W-:-:S13]  /*1c960*/  ISETP.GT.U32.AND P1, PT, R27, R2, PT ;  /* 0x000000021b00720c */ /* 0x000fda0003f24070 */
[----:B------:R-:W-:Y:S01]  /*1c970*/  @!P1 IMAD.IADD R2, R2, 0x1, -R27 ;  /* 0x0000000102029824 */ /* 0x000fe200078e0a1b */
[----:B----4-:R0:W-:Y:S04]  /*1c980*/  STL [R1+0x41d4], R18 ;  /* 0x0041d41201007387 */ /* 0x0101e80000100800 */
[----:B------:R-:W4:Y:S01]  /*1c990*/  LDL.LU R11, [R1+0xa0c] ;  /* 0x000a0c00010b7983 */ /* 0x000f220000300800 */
[----:B0-----:R-:W-:-:S03]  /*1c9a0*/  IMAD.MOV.U32 R18, RZ, RZ, R19 ;  /* 0x000000ffff127224 */ /* 0x001fc600078e0013 */
[----:B------:R-:W5:Y:S02]  /*1c9b0*/  LDL.LU R19, [R1+0xa28] ;  /* 0x000a280001137983 */ /* 0x000f640000300800 */
[----:B------:R-:W-:Y:S02]  /*1c9c0*/  ISETP.GE.AND P1, PT, R18, RZ, PT ;  /* 0x000000ff1200720c */ /* 0x000fe40003f26270 */
[----:B------:R-:W5:Y:S01]  /*1c9d0*/  LDL.LU R18, [R1+0x41d4] ;  /* 0x0041d40001127983 */ /* 0x000f620000300800 */
[C---:B------:R-:W-:Y:S02]  /*1c9e0*/  ISETP.GT.U32.AND P5, PT, R27.reuse, R5, PT ;  /* 0x000000051b00720c */ /* 0x040fe40003fa4070 */
[----:B------:R-:W-:-:S11]  /*1c9f0*/  ISETP.GT.U32.AND P3, PT, R27, R6, PT ;  /* 0x000000061b00720c */ /* 0x000fd60003f64070 */
[--C-:B------:R-:W-:Y:S01]  /*1ca00*/  @!P5 IMAD.IADD R5, R5, 0x1, -R27.reuse ;  /* 0x000000010505d824 */ /* 0x100fe200078e0a1b */
[C---:B------:R-:W-:Y:S01]  /*1ca10*/  ISETP.GT.U32.AND P5, PT, R27.reuse, R7, PT ;  /* 0x000000071b00720c */ /* 0x040fe20003fa4070 */
[----:B------:R-:W-:Y:S01]  /*1ca20*/  @!P3 IMAD.IADD R6, R6, 0x1, -R27 ;  /* 0x000000010606b824 */ /* 0x000fe200078e0a1b */
[C---:B------:R-:W-:Y:S02]  /*1ca30*/  ISETP.GT.U32.AND P2, PT, R27.reuse, R8, PT ;  /* 0x000000081b00720c */ /* 0x040fe40003f44070 */
[----:B------:R-:W-:-:S09]  /*1ca40*/  ISETP.GT.U32.AND P3, PT, R27, R5, PT ;  /* 0x000000051b00720c */ /* 0x000fd20003f64070 */
[--C-:B------:R-:W-:Y:S01]  /*1ca50*/  @!P5 IMAD.IADD R7, R7, 0x1, -R27.reuse ;  /* 0x000000010707d824 */ /* 0x100fe200078e0a1b */
[----:B------:R-:W-:Y:S01]  /*1ca60*/  ISETP.GT.U32.AND P5, PT, R27, R6, PT ;  /* 0x000000061b00720c */ /* 0x000fe20003fa4070 */
[--C-:B------:R-:W-:Y:S02]  /*1ca70*/  @!P2 IMAD.IADD R8, R8, 0x1, -R27.reuse ;  /* 0x000000010808a824 */ /* 0x100fe400078e0a1b */
[----:B------:R-:W-:Y:S01]  /*1ca80*/  @!P3 IMAD.IADD R5, R5, 0x1, -R27 ;  /* 0x000000010505b824 */ /* 0x000fe200078e0a1b */
[C---:B------:R-:W-:Y:S02]  /*1ca90*/  ISETP.GT.U32.AND P3, PT, R27.reuse, R9, PT ;  /* 0x000000091b00720c */ /* 0x040fe40003f64070 */
[----:B------:R-:W-:Y:S02]  /*1caa0*/  ISETP.GT.U32.AND P2, PT, R27, R12, PT ;  /* 0x0000000c1b00720c */ /* 0x000fe40003f44070 */
[----:B---3--:R-:W-:-:S05]  /*1cab0*/  IABS R4, R14 ;  /* 0x0000000e00047213 */ /* 0x008fca0000000000 */
[----:B------:R-:W-:Y:S01]  /*1cac0*/  @!P5 IMAD.IADD R6, R6, 0x1, -R27 ;  /* 0x000000010606d824 */ /* 0x000fe200078e0a1b */
[----:B--2---:R-:W-:Y:S01]  /*1cad0*/  ISETP.GE.AND P5, PT, R15, RZ, PT ;  /* 0x000000ff0f00720c */ /* 0x004fe20003fa6270 */
[----:B------:R-:W-:-:S04]  /*1cae0*/  IMAD.HI.U32 R15, R0, R10, RZ ;  /* 0x0000000a000f7227 */ /* 0x000fc800078e00ff */
[----:B------:R-:W-:-:S04]  /*1caf0*/  IMAD.HI.U32 R14, R0, R4, RZ ;  /* 0x00000004000e7227 */ /* 0x000fc800078e00ff */
[----:B------:R-:W-:Y:S02]  /*1cb00*/  IMAD.MOV R15, RZ, RZ, -R15 ;  /* 0x000000ffff0f7224 */ /* 0x000fe400078e0a0f */
[----:B------:R-:W-:Y:S02]  /*1cb10*/  IMAD.MOV R14, RZ, RZ, -R14 ;  /* 0x000000ffff0e7224 */ /* 0x000fe400078e0a0e */
[--C-:B------:R-:W-:Y:S02]  /*1cb20*/  @!P3 IMAD.IADD R9, R9, 0x1, -R27.reuse ;  /* 0x000000010909b824 */ /* 0x100fe400078e0a1b */
[----:B------:R-:W-:Y:S02]  /*1cb30*/  @!P2 IMAD.IADD R12, R12, 0x1, -R27 ;  /* 0x000000010c0ca824 */ /* 0x000fe400078e0a1b */
[C---:B------:R-:W-:Y:S02]  /*1cb40*/  IMAD R10, R27.reuse, R15, R10 ;  /* 0x0000000f1b0a7224 */ /* 0x040fe400078e020a */
[----:B------:R-:W-:Y:S01]  /*1cb50*/  IMAD R4, R27, R14, R4 ;  /* 0x0000000e1b047224 */ /* 0x000fe200078e0204 */
[----:B----4-:R-:W-:-:S02]  /*1cb60*/  ISETP.GE.AND P2, PT, R11, RZ, PT ;  /* 0x000000ff0b00720c */ /* 0x010fc40003f46270 */
[----:B-----5:R-:W-:Y:S01]  /*1cb70*/  IABS R11, R19 ;  /* 0x00000013000b7213 */ /* 0x020fe20000000000 */
[----:B------:R-:W-:Y:S01]  /*1cb80*/  IMAD.MOV.U32 R14, RZ, RZ, R19 ;  /* 0x000000ffff0e7224 */ /* 0x000fe200078e0013 */
[----:B------:R-:W-:Y:S02]  /*1cb90*/  ISETP.GE.AND P3, PT, R18, RZ, PT ;  /* 0x000000ff1200720c */ /* 0x000fe40003f66270 */
[----:B------:R-:W2:Y:S04]  /*1cba0*/  LDL.LU R18, [R1+0x41d0] ;  /* 0x0041d00001127983 */ /* 0x000ea80000300800 */
[----:B------:R-:W3:Y:S04]  /*1cbb0*/  LDL.LU R15, [R1+0xa18] ;  /* 0x000a1800010f7983 */ /* 0x000ee80000300800 */
[----:B------:R-:W4:Y:S01]  /*1cbc0*/  LDL.LU R19, [R1+0x41cc] ;  /* 0x0041cc0001137983 */ /* 0x000f220000300800 */
[C---:B------:R-:W-:Y:S01]  /*1cbd0*/  ISETP.GT.U32.AND P6, PT, R27.reuse, R7, PT ;  /* 0x000000071b00720c */ /* 0x040fe20003fc4070 */
[----:B------:R-:W-:Y:S01]  /*1cbe0*/  @!P0 IMAD.MOV R5, RZ, RZ, -R5 ;  /* 0x000000ffff058224 */ /* 0x000fe200078e0a05 */
[C---:B------:R-:W-:Y:S01]  /*1cbf0*/  ISETP.GT.U32.AND P0, PT, R27.reuse, R9, PT ;  /* 0x000000091b00720c */ /* 0x040fe20003f04070 */
[----:B------:R-:W-:Y:S01]  /*1cc00*/  @!P4 IMAD.MOV R8, RZ, RZ, -R8 ;  /* 0x000000ffff08c224 */ /* 0x000fe200078e0a08 */
[----:B------:R-:W-:-:S02]  /*1cc10*/  ISETP.GT.U32.AND P4, PT, R27, R12, PT ;  /* 0x0000000c1b00720c */ /* 0x000fc40003f84070 */
[----:B------:R0:W-:Y:S07]  /*1cc20*/  STL [R1+0x224], R5 ;  /* 0x0002240501007387 */ /* 0x0001ee0000100800 */
[----:B------:R-:W-:Y:S02]  /*1cc30*/  @!P6 IMAD.IADD R7, R7, 0x1, -R27 ;  /* 0x000000010707e824 */ /* 0x000fe400078e0a1b */
[----:B0-----:R-:W-:Y:S02]  /*1cc40*/  IMAD.MOV.U32 R5, RZ, RZ, R6 ;  /* 0x000000ffff057224 */ /* 0x001fe400078e0006 */
[----:B------:R-:W-:-:S02]  /*1cc50*/  IMAD.MOV.U32 R6, RZ, RZ, R7 ;  /* 0x000000ffff067224 */ /* 0x000fc400078e0007 */
[----:B------:R-:W-:Y:S02]  /*1cc60*/  @!P5 IMAD.MOV R5, RZ, RZ, -R5 ;  /* 0x000000ffff05d224 */ /* 0x000fe400078e0a05 */
[----:B------:R-:W-:Y:S01]  /*1cc70*/  @!P1 IMAD.MOV R6, RZ, RZ, -R6 ;  /* 0x000000ffff069224 */ /* 0x000fe200078e0a06 */
[----:B------:R0:W-:Y:S01]  /*1cc80*/  STL [R1+0x220], R8 ;  /* 0x0002200801007387 */ /* 0x0001e20000100800 */
[----:B------:R-:W-:-:S03]  /*1cc90*/  @!P3 IMAD.MOV R2, RZ, RZ, -R2 ;  /* 0x000000ffff02b224 */ /* 0x000fc600078e0a02 */
[----:B------:R1:W-:Y:S01]  /*1cca0*/  STL [R1+0x21c], R5 ;  /* 0x00021c0501007387 */ /* 0x0003e20000100800 */
[--C-:B------:R-:W-:Y:S02]  /*1ccb0*/  @!P0 IMAD.IADD R9, R9, 0x1, -R27.reuse ;  /* 0x0000000109098824 */ /* 0x100fe400078e0a1b */
[----:B------:R-:W-:Y:S01]  /*1ccc0*/  @!P4 IMAD.IADD R12, R12, 0x1, -R27 ;  /* 0x000000010c0cc824 */ /* 0x000fe200078e0a1b */
[----:B0-----:R-:W5:Y:S04]  /*1ccd0*/  LDL.LU R8, [R1+0xa24] ;  /* 0x000a240001087983 */ /* 0x001f680000300800 */
[----:B------:R0:W-:Y:S04]  /*1cce0*/  STL [R1+0x214], R6 ;  /* 0x0002140601007387 */ /* 0x0001e80000100800 */
[----:B------:R0:W-:Y:S01]  /*1ccf0*/  STL [R1+0x20c], R2 ;  /* 0x00020c0201007387 */ /* 0x0001e20000100800 */
[----:B--2---:R-:W-:-:S02]  /*1cd00*/  ISETP.GE.AND P4, PT, R18, RZ, PT ;  /* 0x000000ff1200720c */ /* 0x004fc40003f86270 */
[----:B---3--:R-:W-:Y:S02]  /*1cd10*/  ISETP.GE.AND P1, PT, R15, RZ, PT ;  /* 0x000000ff0f00720c */ /* 0x008fe40003f26270 */
[----:B------:R-:W2:Y:S01]  /*1cd20*/  LDL.LU R15, [R1+0xa4c] ;  /* 0x000a4c00010f7983 */ /* 0x000ea20000300800 */
[----:B----4-:R-:W-:-:S03]  /*1cd30*/  ISETP.GE.AND P0, PT, R19, RZ, PT ;  /* 0x000000ff1300720c */ /* 0x010fc60003f06270 */
[----:B------:R-:W3:Y:S04]  /*1cd40*/  LDL.LU R19, [R1+0xa2c] ;  /* 0x000a2c0001137983 */ /* 0x000ee80000300800 */
[----:B------:R-:W4:Y:S01]  /*1cd50*/  LDL.LU R18, [R1+0xa30] ;  /* 0x000a300001127983 */ /* 0x000f220000300800 */
[----:B------:R-:W-:Y:S01]  /*1cd60*/  ISETP.GT.U32.AND P6, PT, R27, R13, PT ;  /* 0x0000000d1b00720c */ /* 0x000fe20003fc4070 */
[----:B-1----:R-:W-:Y:S02]  /*1cd70*/  IMAD.MOV.U32 R5, RZ, RZ, R14 ;  /* 0x000000ffff057224 */ /* 0x002fe400078e000e */
[----:B0-----:R-:W-:Y:S01]  /*1cd80*/  IMAD.HI.U32 R6, R0, R11, RZ ;  /* 0x0000000b00067227 */ /* 0x001fe200078e00ff */
[----:B------:R-:W2:Y:S09]  /*1cd90*/  LDL.LU R14, [R1+0xa34] ;  /* 0x000a3400010e7983 */ /* 0x000eb20000300800 */
[----:B------:R-:W-:Y:S01]  /*1cda0*/  @!P6 IMAD.IADD R13, R13, 0x1, -R27 ;  /* 0x000000010d0de824 */ /* 0x000fe200078e0a1b */
[----:B------:R-:W-:-:S04]  /*1cdb0*/  ISETP.GT.U32.AND P6, PT, R27, R10, PT ;  /* 0x0000000a1b00720c */ /* 0x000fc80003fc4070 */
[----:B------:R-:W-:-:S09]  /*1cdc0*/  ISETP.GT.U32.AND P5, PT, R27, R13, PT ;  /* 0x0000000d1b00720c */ /* 0x000fd20003fa4070 */
[----:B------:R-:W-:Y:S01]  /*1cdd0*/  @!P6 IMAD.IADD R10, R10, 0x1, -R27 ;  /* 0x000000010a0ae824 */ /* 0x000fe200078e0a1b */
[----:B------:R-:W-:Y:S01]  /*1cde0*/  ISETP.GE.AND P6, PT, R5, RZ, PT ;  /* 0x000000ff0500720c */ /* 0x000fe20003fc6270 */
[----:B------:R-:W-:-:S04]  /*1cdf0*/  IMAD.MOV.U32 R5, RZ, RZ, R9 ;  /* 0x000000ffff057224 */ /* 0x000fc800078e0009 */
[----:B------:R-:W-:Y:S01]  /*1ce00*/  @!P2 IMAD.MOV R5, RZ, RZ, -R5 ;  /* 0x000000ffff05a224 */ /* 0x000fe200078e0a05 */
[C---:B------:R-:W-:Y:S01]  /*1ce10*/  ISETP.GT.U32.AND P2, PT, R27.reuse, R10, PT ;  /* 0x0000000a1b00720c */ /* 0x040fe20003f44070 */
[----:B------:R-:W-:Y:S02]  /*1ce20*/  IMAD.MOV R6, RZ, RZ, -R6 ;  /* 0x000000ffff067224 */ /* 0x000fe400078e0a06 */
[----:B------:R-:W-:Y:S02]  /*1ce30*/  IMAD.MOV.U32 R2, RZ, RZ, R12 ;  /* 0x000000ffff027224 */ /* 0x000fe400078e000c */
[----:B------:R-:W-:Y:S02]  /*1ce40*/  IMAD R6, R27, R6, R11 ;  /* 0x000000061b067224 */ /* 0x000fe400078e020b */
[----:B------:R-:W-:Y:S02]  /*1ce50*/  @!P1 IMAD.MOV R2, RZ, RZ, -R2 ;  /* 0x000000ffff029224 */ /* 0x000fe400078e0a02 */
[--C-:B------:R-:W-:Y:S01]  /*1ce60*/  @!P5 IMAD.IADD R13, R13, 0x1, -R27.reuse ;  /* 0x000000010d0dd824 */ /* 0x100fe200078e0a1b */
[----:B-----5:R-:W-:Y:S01]  /*1ce70*/  ISETP.GE.AND P5, PT, R8, RZ, PT ;  /* 0x000000ff0800720c */ /* 0x020fe20003fa6270 */
[----:B------:R0:W-:Y:S02]  /*1ce80*/  STL [R1+0x208], R5 ;  /* 0x0002080501007387 */ /* 0x0001e40000100800 */
[----:B------:R-:W-:-:S02]  /*1ce90*/  @!P2 IMAD.IADD R10, R10, 0x1, -R27 ;  /* 0x000000010a0aa824 */ /* 0x000fc400078e0a1b */
[----:B------:R1:W-:Y:S01]  /*1cea0*/  STL [R1+0x160], R2 ;  /* 0x0001600201007387 */ /* 0x0003e20000100800 */
[----:B0-----:R-:W-:-:S03]  /*1ceb0*/  IMAD.MOV.U32 R5, RZ, RZ, R13 ;  /* 0x000000ffff057224 */ /* 0x001fc600078e000d */
[----:B------:R-:W5:Y:S01]  /*1cec0*/  LDL.LU R13, [R1+0xa38] ;  /* 0x000a3800010d7983 */ /* 0x000f620000300800 */
[----:B------:R-:W-:-:S05]  /*1ced0*/  @!P0 IMAD.MOV R5, RZ, RZ, -R5 ;  /* 0x000000ffff058224 */ /* 0x000fca00078e0a05 */
[----:B------:R-:W-:Y:S01]  /*1cee0*/  STL [R1+0x15c], R5 ;  /* 0x00015c0501007387 */ /* 0x000fe20000100800 */
[----:B---3--:R-:W-:Y:S02]  /*1cef0*/  IABS R12, R19 ;  /* 0x00000013000c7213 */ /* 0x008fe40000000000 */
[----:B----4-:R-:W-:-:S03]  /*1cf00*/  IABS R11, R18 ;  /* 0x00000012000b7213 */ /* 0x010fc60000000000 */
[C---:B------:R-:W-:Y:S01]  /*1cf10*/  IMAD.HI.U32 R8, R0.reuse, R12, RZ ;  /* 0x0000000c00087227 */ /* 0x040fe200078e00ff */
[----:B--2---:R-:W-:Y:S02]  /*1cf20*/  ISETP.GE.AND P1, PT, R15, RZ, PT ;  /* 0x000000ff0f00720c */ /* 0x004fe40003f26270 */
[----:B-1----:R-:W-:Y:S01]  /*1cf30*/  IABS R2, R15 ;  /* 0x0000000f00027213 */ /* 0x002fe20000000000 */
[----:B------:R-:W-:-:S04]  /*1cf40*/  IMAD.HI.U32 R7, R0, R11, RZ ;  /* 0x0000000b00077227 */ /* 0x000fc800078e00ff */
[----:B------:R-:W-:Y:S02]  /*1cf50*/  IMAD.MOV.U32 R15, RZ, RZ, R10 ;  /* 0x000000ffff0f7224 */ /* 0x000fe400078e000a */
[----:B------:R-:W-:Y:S02]  /*1cf60*/  IMAD.MOV R8, RZ, RZ, -R8 ;  /* 0x000000ffff087224 */ /* 0x000fe400078e0a08 */
[----:B------:R-:W-:Y:S02]  /*1cf70*/  IMAD.MOV R7, RZ, RZ, -R7 ;  /* 0x000000ffff077224 */ /* 0x000fe400078e0a07 */
[----:B------:R-:W-:Y:S02]  /*1cf80*/  @!P4 IMAD.MOV R15, RZ, RZ, -R15 ;  /* 0x000000ffff0fc224 */ /* 0x000fe400078e0a0f */
[C---:B------:R-:W-:Y:S02]  /*1cf90*/  IMAD R12, R27.reuse, R8, R12 ;  /* 0x000000081b0c7224 */ /* 0x040fe400078e020c */
[C---:B------:R-:W-:Y:S01]  /*1cfa0*/  IMAD R11, R27.reuse, R7, R11 ;  /* 0x000000071b0b7224 */ /* 0x040fe200078e020b */
[----:B------:R-:W2:Y:S04]  /*1cfb0*/  LDL R8, [R1+0xa40] ;  /* 0x000a400001087983 */ /* 0x000ea80000100800 */
[----:B------:R-:W3:Y:S04]  /*1cfc0*/  LDL R7, [R1+0xa3c] ;  /* 0x000a3c0001077983 */ /* 0x000ee80000100800 */
[----:B------:R0:W-:Y:S04]  /*1cfd0*/  STL [R1+0x1f4], R15 ;  /* 0x0001f40f01007387 */ /* 0x0001e80000100800 */
[----:B0-----:R-:W4:Y:S01]  /*1cfe0*/  LDL.LU R15, [R1+0xa44] ;  /* 0x000a4400010f7983 */ /* 0x001f220000300800 */
[----:B------:R-:W-:-:S02]  /*1cff0*/  ISETP.GT.U32.AND P0, PT, R27, R6, PT ;  /* 0x000000061b00720c */ /* 0x000fc40003f04070 */
[----:B------:R-:W-:-:S11]  /*1d000*/  ISETP.GT.U32.AND P3, PT, R27, R4, PT ;  /* 0x000000041b00720c */ /* 0x000fd60003f64070 */
[----:B------:R-:W-:-:S05]  /*1d010*/  @!P0 IMAD.IADD R6, R6, 0x1, -R27 ;  /* 0x0000000106068824 */ /* 0x000fca00078e0a1b */
[----:B------:R-:W-:Y:S01]  /*1d020*/  ISETP.GT.U32.AND P0, PT, R27, R6, PT ;  /* 0x000000061b00720c */ /* 0x000fe20003f04070 */
[----:B------:R-:W-:-:S12]  /*1d030*/  @!P3 IMAD.IADD R4, R4, 0x1, -R27 ;  /* 0x000000010404b824 */ /* 0x000fd800078e0a1b */
[----:B------:R-:W-:Y:S01]  /*1d040*/  @!P0 IMAD.IADD R6, R6, 0x1, -R27 ;  /* 0x0000000106068824 */ /* 0x000fe200078e0a1b */
[C---:B------:R-:W-:Y:S02]  /*1d050*/  ISETP.GT.U32.AND P0, PT, R27.reuse, R11, PT ;  /* 0x0000000b1b00720c */ /* 0x040fe40003f04070 */
[----:B------:R-:W-:-:S11]  /*1d060*/  ISETP.GT.U32.AND P3, PT, R27, R4, PT ;  /* 0x000000041b00720c */ /* 0x000fd60003f64070 */
[----:B------:R-:W-:-:S05]  /*1d070*/  @!P0 IMAD.IADD R11, R11, 0x1, -R27 ;  /* 0x000000010b0b8824 */ /* 0x000fca00078e0a1b */
[----:B------:R-:W-:Y:S01]  /*1d080*/  ISETP.GT.U32.AND P0, PT, R27, R11, PT ;  /* 0x0000000b1b00720c */ /* 0x000fe20003f04070 */
[----:B------:R-:W-:-:S04]  /*1d090*/  @!P3 IMAD.IADD R4, R4, 0x1, -R27 ;  /* 0x000000010404b824 */ /* 0x000fc800078e0a1b */
[----:B------:R-:W-:Y:S02]  /*1d0a0*/  @!P5 IMAD.MOV R4, RZ, RZ, -R4 ;  /* 0x000000ffff04d224 */ /* 0x000fe400078e0a04 */
[----:B------:R-:W-:Y:S01]  /*1d0b0*/  @!P6 IMAD.MOV R6, RZ, RZ, -R6 ;  /* 0x000000ffff06e224 */ /* 0x000fe200078e0a06 */
[----:B------:R-:W-:Y:S02]  /*1d0c0*/  ISETP.GE.AND P2, PT, R19, RZ, PT ;  /* 0x000000ff1300720c */ /* 0x000fe40003f46270 */
[----:B------:R-:W-:Y:S01]  /*1d0d0*/  STL [R1+0x1fc], R4 ;  /* 0x0001fc0401007387 */ /* 0x000fe20000100800 */
[----:B------:R-:W-:Y:S02]  /*1d0e0*/  ISETP.GE.AND P3, PT, R18, RZ, PT ;  /* 0x000000ff1200720c */ /* 0x000fe40003f66270 */
[----:B------:R-:W-:Y:S01]  /*1d0f0*/  @!P0 IMAD.IADD R11, R11, 0x1, -R27 ;  /* 0x000000010b0b8824 */ /* 0x000fe200078e0a1b */
[----:B------:R-:W2:Y:S04]  /*1d100*/  LDL.LU R19, [R1+0xa48] ;  /* 0x000a480001137983 */ /* 0x000ea80000300800 */
[----:B------:R-:W2:Y:S04]  /*1d110*/  LDL.LU R18, [R1+0xa50] ;  /* 0x000a500001127983 */ /* 0x000ea80000300800 */
[----:B------:R-:W-:Y:S04]  /*1d120*/  STL [R1+0x1f8], R6 ;  /* 0x0001f80601007387 */ /* 0x000fe80000100800 */
[----:B----4-:R-:W-:Y:S04]  /*1d130*/  STL [R1+0x41c0], R15 ;  /* 0x0041c00f01007387 */ /* 0x010fe80000100800 */
[----:B------:R0:W-:Y:S04]  /*1d140*/  STL [R1+0x41c8], R11 ;  /* 0x0041c80b01007387 */ /* 0x0001e80000100800 */
[----:B0-----:R-:W4:Y:S01]  /*1d150*/  LDL.LU R11, [R1+0xa3c] ;  /* 0x000a3c00010b7983 */ /* 0x001f220000300800 */
[----:B------:R-:W-:Y:S01]  /*1d160*/  IMAD.HI.U32 R9, R0, R2, RZ ;  /* 0x0000000200097227 */ /* 0x000fe200078e00ff */
[----:B------:R-:W-:-:S03]  /*1d170*/  ISETP.GT.U32.AND P5, PT, R27, R12, PT ;  /* 0x0000000c1b00720c */ /* 0x000fc60003fa4070 */
[----:B------:R-:W-:-:S04]  /*1d180*/  IMAD.MOV R9, RZ, RZ, -R9 ;  /* 0x000000ffff097224 */ /* 0x000fc800078e0a09 */
[----:B------:R-:W-:-:S05]  /*1d190*/  IMAD R2, R27, R9, R2 ;  /* 0x000000091b027224 */ /* 0x000fca00078e0202 */
[C---:B------:R-:W-:Y:S01]  /*1d1a0*/  ISETP.GT.U32.AND P4, PT, R27.reuse, R2, PT ;  /* 0x000000021b00720c */ /* 0x040fe20003f84070 */
[----:B------:R-:W-:Y:S01]  /*1d1b0*/  @!P5 IMAD.IADD R12, R12, 0x1, -R27 ;  /* 0x000000010c0cd824 */ /* 0x000fe200078e0a1b */
[----:B------:R-:W-:Y:S02]  /*1d1c0*/  IABS R5, R14 ;  /* 0x0000000e00057213 */ /* 0x000fe40000000000 */
[----:B---3--:R-:W-:Y:S02]  /*1d1d0*/  IABS R7, R7 ;  /* 0x0000000700077213 */ /* 0x008fe40000000000 */
[----:B------:R-:W-:Y:S01]  /*1d1e0*/  ISETP.GT.U32.AND P6, PT, R27, R12, PT ;  /* 0x0000000c1b00720c */ /* 0x000fe20003fc4070 */
[----:B------:R-:W-:Y:S01]  /*1d1f0*/  IMAD.HI.U32 R10, R0, R5, RZ ;  /* 0x00000005000a7227 */ /* 0x000fe200078e00ff */
[----:B-----5:R-:W-:-:S03]  /*1d200*/  IABS R9, R13 ;  /* 0x0000000d00097213 */ /* 0x020fc60000000000 */
[----:B------:R-:W-:-:S04]  /*1d210*/  IMAD.HI.U32 R4, R0, R7, RZ ;  /* 0x0000000700047227 */ /* 0x000fc800078e00ff */
[----:B------:R-:W-:Y:S02]  /*1d220*/  @!P4 IMAD.IADD R2, R2, 0x1, -R27 ;  /* 0x000000010202c824 */ /* 0x000fe400078e0a1b */
[----:B------:R-:W-:Y:S02]  /*1d230*/  IMAD.MOV R10, RZ, RZ, -R10 ;  /* 0x000000ffff0a7224 */ /* 0x000fe400078e0a0a */
[----:B------:R-:W-:Y:S01]  /*1d240*/  IMAD.MOV R4, RZ, RZ, -R4 ;  /* 0x000000ffff047224 */ /* 0x000fe200078e0a04 */
[C---:B------:R-:W-:Y:S01]  /*1d250*/  ISETP.GT.U32.AND P5, PT, R27.reuse, R2, PT ;  /* 0x000000021b00720c */ /* 0x040fe20003fa4070 */
[----:B------:R-:W-:Y:S02]  /*1d260*/  IMAD R10, R27, R10, R5 ;  /* 0x0000000a1b0a7224 */ /* 0x000fe400078e0205 */
[----:B------:R-:W-:-:S04]  /*1d270*/  IMAD.HI.U32 R5, R0, R9, RZ ;  /* 0x0000000900057227 */ /* 0x000fc800078e00ff */
[C---:B------:R-:W-:Y:S02]  /*1d280*/  IMAD R7, R27.reuse, R4, R7 ;  /* 0x000000041b077224 */ /* 0x040fe400078e0207 */
[----:B------:R-:W-:Y:S02]  /*1d290*/  IMAD.MOV R5, RZ, RZ, -R5 ;  /* 0x000000ffff057224 */ /* 0x000fe400078e0a05 */
[----:B------:R-:W-:Y:S01]  /*1d2a0*/  @!P6 IMAD.IADD R12, R12, 0x1, -R27 ;  /* 0x000000010c0ce824 */ /* 0x000fe200078e0a1b */
[C---:B------:R-:W-:Y:S01]  /*1d2b0*/  ISETP.GT.U32.AND P6, PT, R27.reuse, R7, PT ;  /* 0x000000071b00720c */ /* 0x040fe20003fc4070 */
[----:B------:R-:W-:Y:S02]  /*1d2c0*/  IMAD R9, R27, R5, R9 ;  /* 0x000000051b097224 */ /* 0x000fe400078e0209 */
[----:B------:R-:W-:-:S03]  /*1d2d0*/  @!P5 IMAD.IADD R2, R2, 0x1, -R27 ;  /* 0x000000010202d824 */ /* 0x000fc600078e0a1b */
[----:B------:R-:W-:-:S07]  /*1d2e0*/  ISETP.GT.U32.AND P5, PT, R27, R9, PT ;  /* 0x000000091b00720c */ /* 0x000fce0003fa4070 */
[----:B------:R-:W-:Y:S01]  /*1d2f0*/  @!P6 IMAD.IADD R7, R7, 0x1, -R27 ;  /* 0x000000010707e824 */ /* 0x000fe200078e0a1b */
[----:B------:R-:W-:Y:S01]  /*1d300*/  IABS R6, R15 ;  /* 0x0000000f00067213 */ /* 0x000fe20000000000 */
[----:B--2---:R0:W-:Y:S01]  /*1d310*/  STL [R1+0x41c4], R19 ;  /* 0x0041c41301007387 */ /* 0x0041e20000100800 */
[----:B------:R-:W-:-:S03]  /*1d320*/  IABS R5, R19 ;  /* 0x0000001300057213 */ /* 0x000fc60000000000 */
[----:B------:R-:W-:Y:S01]  /*1d330*/  @!P5 IMAD.IADD R9, R9, 0x1, -R27 ;  /* 0x000000010909d824 */ /* 0x000fe200078e0a1b */
[----:B------:R-:W-:Y:S01]  /*1d340*/  ISETP.GE.AND P5, PT, R13, RZ, PT ;  /* 0x000000ff0d00720c */ /* 0x000fe20003fa6270 */
[----:B------:R-:W2:Y:S04]  /*1d350*/  LDL.LU R15, [R1+0xa40] ;  /* 0x000a4000010f7983 */ /* 0x000ea80000300800 */
[----:B------:R-:W3:Y:S01]  /*1d360*/  LDL.LU R13, [R1+0xa58] ;  /* 0x000a5800010d7983 */ /* 0x000ee20000300800 */
[----:B0-----:R-:W-:-:S03]  /*1d370*/  IMAD.MOV.U32 R19, RZ, RZ, R12 ;  /* 0x000000ffff137224 */ /* 0x001fc600078e000c */
[----:B------:R-:W5:Y:S01]  /*1d380*/  LDL.LU R12, [R1+0xa5c] ;  /* 0x000a5c00010c7983 */ /* 0x000f620000300800 */
[----:B----4-:R-:W-:Y:S01]  /*1d390*/  ISETP.GE.AND P6, PT, R11, RZ, PT ;  /* 0x000000ff0b00720c */ /* 0x010fe20003fc6270 */
[----:B------:R-:W-:-:S04]  /*1d3a0*/  IMAD.MOV.U32 R11, RZ, RZ, R2 ;  /* 0x000000ffff0b7224 */ /* 0x000fc800078e0002 */
[----:B------:R-:W-:-:S05]  /*1d3b0*/  @!P1 IMAD.MOV R11, RZ, RZ, -R11 ;  /* 0x000000ffff0b9224 */ /* 0x000fca00078e0a0b */
[----:B------:R0:W-:Y:S04]  /*1d3c0*/  STL [R1+0x1f0], R11 ;  /* 0x0001f00b01007387 */ /* 0x0001e80000100800 */
[----:B0-----:R-:W4:Y:S01]  /*1d3d0*/  LDL.LU R11, [R1+0x41c8] ;  /* 0x0041c800010b7983 */ /* 0x001f220000300800 */
[----:B------:R-:W-:-:S05]  /*1d3e0*/  @!P2 IMAD.MOV R19, RZ, RZ, -R19 ;  /* 0x000000ffff13a224 */ /* 0x000fca00078e0a13 */
[----:B------:R4:W-:Y:S01]  /*1d3f0*/  STL [R1+0x1c8], R19 ;  /* 0x0001c81301007387 */ /* 0x0009e20000100800 */
[----:B------:R-:W-:Y:S02]  /*1d400*/  ISETP.GT.U32.AND P4, PT, R27, R10, PT ;  /* 0x0000000a1b00720c */ /* 0x000fe40003f84070 */
[----:B------:R-:W-:-:S05]  /*1d410*/  IABS R8, R8 ;  /* 0x0000000800087213 */ /* 0x000fca0000000000 */
[----:B------:R-:W-:-:S06]  /*1d420*/  IMAD.HI.U32 R4, R0, R8, RZ ;  /* 0x0000000800047227 */ /* 0x000fcc00078e00ff */
[----:B------:R-:W-:-:S05]  /*1d430*/  @!P4 IMAD.IADD R10, R10, 0x1, -R27 ;  /* 0x000000010a0ac824 */ /* 0x000fca00078e0a1b */
[----:B------:R-:W-:Y:S01]  /*1d440*/  ISETP.GT.U32.AND P4, PT, R27, R10, PT ;  /* 0x0000000a1b00720c */ /* 0x000fe20003f84070 */
[----:B------:R-:W-:Y:S02]  /*1d450*/  IMAD.MOV R4, RZ, RZ, -R4 ;  /* 0x000000ffff047224 */ /* 0x000fe400078e0a04 */
[----:B----4-:R-:W-:Y:S02]  /*1d460*/  IMAD.MOV.U32 R19, RZ, RZ, R11 ;  /* 0x000000ffff137224 */ /* 0x010fe400078e000b */
[----:B------:R-:W4:Y:S02]  /*1d470*/  LDL.LU R11, [R1+0xa54] ;  /* 0x000a5400010b7983 */ /* 0x000f240000300800 */
[----:B------:R-:W-:-:S05]  /*1d480*/  @!P3 IMAD.MOV R19, RZ, RZ, -R19 ;  /* 0x000000ffff13b224 */ /* 0x000fca00078e0a13 */
[----:B------:R0:W-:Y:S04]  /*1d490*/  STL [R1+0x1d8], R19 ;  /* 0x0001d81301007387 */ /* 0x0001e80000100800 */
[----:B0-----:R-:W3:Y:S01]  /*1d4a0*/  LDL.LU R19, [R1+0x41c4] ;  /* 0x0041c40001137983 */ /* 0x001ee20000300800 */
[----:B------:R-:W-:Y:S02]  /*1d4b0*/  IMAD R8, R27, R4, R8 ;  /* 0x000000041b087224 */ /* 0x000fe400078e0208 */
[----:B------:R-:W-:-:S03]  /*1d4c0*/  @!P4 IMAD.IADD R10, R10, 0x1, -R27 ;  /* 0x000000010a0ac824 */ /* 0x000fc600078e0a1b */
[C---:B------:R-:W-:Y:S02]  /*1d4d0*/  ISETP.GT.U32.AND P4, PT, R27.reuse, R8, PT ;  /* 0x000000081b00720c */ /* 0x040fe40003f84070 */
[C---:B------:R-:W-:Y:S02]  /*1d4e0*/  ISETP.GT.U32.AND P1, PT, R27.reuse, R9, PT ;  /* 0x000000091b00720c */ /* 0x040fe40003f24070 */
[----:B------:R-:W-:-:S09]  /*1d4f0*/  ISETP.GT.U32.AND P2, PT, R27, R7, PT ;  /* 0x000000071b00720c */ /* 0x000fd20003f44070 */
[----:B------:R-:W-:-:S05]  /*1d500*/  @!P4 IMAD.IADD R8, R8, 0x1, -R27 ;  /* 0x000000010808c824 */ /* 0x000fca00078e0a1b */
[----:B------:R-:W-:Y:S02]  /*1d510*/  ISETP.GT.U32.AND P4, PT, R27, R8, PT ;  /* 0x000000081b00720c */ /* 0x000fe40003f84070 */
[----:B------:R-:W-:Y:S02]  /*1d520*/  ISETP.GE.AND P0, PT, R14, RZ, PT ;  /* 0x000000ff0e00720c */ /* 0x000fe40003f06270 */
[----:B--2---:R-:W-:Y:S02]  /*1d530*/  ISETP.GE.AND P3, PT, R15, RZ, PT ;  /* 0x000000ff0f00720c */ /* 0x004fe40003f66270 */
[----:B------:R-:W2:Y:S01]  /*1d540*/  LDL.LU R15, [R1+0x41c0] ;  /* 0x0041c000010f7983 */ /* 0x000ea20000300800 */
[--C-:B------:R-:W-:Y:S02]  /*1d550*/  @!P1 IMAD.IADD R9, R9, 0x1, -R27.reuse ;  /* 0x0000000109099824 */ /* 0x100fe400078e0a1b */
[----:B------:R-:W-:-:S04]  /*1d560*/  @!P2 IMAD.IADD R7, R7, 0x1, -R27 ;  /* 0x000000010707a824 */ /* 0x000fc800078e0a1b */
[----:B------:R-:W-:Y:S02]  /*1d570*/  @!P4 IMAD.IADD R8, R8, 0x1, -R27 ;  /* 0x000000010808c824 */ /* 0x000fe400078e0a1b */
[----:B------:R-:W-:Y:S02]  /*1d580*/  @!P0 IMAD.MOV R10, RZ, RZ, -R10 ;  /* 0x000000ffff0a8224 */ /* 0x000fe400078e0a0a */
[----:B------:R-:W-:Y:S01]  /*1d590*/  @!P6 IMAD.MOV R7, RZ, RZ, -R7 ;  /* 0x000000ffff07e224 */ /* 0x000fe200078e0a07 */
[----:B------:R-:W-:Y:S02]  /*1d5a0*/  IABS R14, R18 ;  /* 0x00000012000e7213 */ /* 0x000fe40000000000 */
[----:B------:R-:W-:Y:S01]  /*1d5b0*/  STL [R1+0x1ec], R10 ;  /* 0x0001ec0a01007387 */ /* 0x000fe20000100800 */
[----:B------:R-:W-:Y:S01]  /*1d5c0*/  IMAD.HI.U32 R4, R0, R6, RZ ;  /* 0x0000000600047227 */ /* 0x000fe200078e00ff */
[----:B---3--:R-:W-:-:S03]  /*1d5d0*/  ISETP.GE.AND P4, PT, R19, RZ, PT ;  /* 0x000000ff1300720c */ /* 0x008fc60003f86270 */
[----:B------:R-:W-:-:S04]  /*1d5e0*/  IMAD.MOV.U32 R19, RZ, RZ, R9 ;  /* 0x000000ffff137224 */ /* 0x000fc800078e0009 */
[----:B------:R-:W-:Y:S01]  /*1d5f0*/  @!P5 IMAD.MOV R19, RZ, RZ, -R19 ;  /* 0x000000ffff13d224 */ /* 0x000fe200078e0a13 */
[----:B------:R-:W-:Y:S01]  /*1d600*/  ISETP.GE.AND P5, PT, R18, RZ, PT ;  /* 0x000000ff1200720c */ /* 0x000fe20003fa6270 */
[----:B------:R-:W-:-:S03]  /*1d610*/  IMAD.MOV.U32 R18, RZ, RZ, R16 ;  /* 0x000000ffff127224 */ /* 0x000fc600078e0010 */
[----:B------:R0:W-:Y:S04]  /*1d620*/  STL [R1+0x1e8], R19 ;  /* 0x0001e81301007387 */ /* 0x0001e80000100800 */
[----:B------:R-:W3:Y:S04]  /*1d630*/  LDL.LU R16, [R1+0xa64] ;  /* 0x000a640001107983 */ /* 0x000ee80000300800 */
[----:B------:R-:W-:Y:S01]  /*1d640*/  STL [R1+0x1e0], R7 ;  /* 0x0001e00701007387 */ /* 0x000fe20000100800 */
[----:B0-----:R-:W-:-:S03]  /*1d650*/  IMAD.MOV.U32 R19, RZ, RZ, R17 ;  /* 0x000000ffff137224 */ /* 0x001fc600078e0011 */
[----:B------:R-:W5:Y:S01]  /*1d660*/  LDL R17, [R1+0xa6c] ;  /* 0x000a6c0001117983 */ /* 0x000f620000100800 */
[----:B------:R-:W-:-:S04]  /*1d670*/  IMAD.MOV R4, RZ, RZ, -R4 ;  /* 0x000000ffff047224 */ /* 0x000fc800078e0a04 */
[----:B------:R-:W-:Y:S02]  /*1d680*/  IMAD R6, R27, R4, R6 ;  /* 0x000000041b067224 */ /* 0x000fe400078e0206 */
[----:B------:R-:W-:-:S03]  /*1d690*/  IMAD.HI.U32 R4, R0, R5, RZ ;  /* 0x0000000500047227 */ /* 0x000fc600078e00ff */
[----:B------:R-:W-:Y:S01]  /*1d6a0*/  ISETP.GT.U32.AND P0, PT, R27, R6, PT ;  /* 0x000000061b00720c */ /* 0x000fe20003f04070 */
[----:B------:R-:W-:Y:S02]  /*1d6b0*/  IMAD.MOV R4, RZ, RZ, -R4 ;  /* 0x000000ffff047224 */ /* 0x000fe400078e0a04 */
[----:B------:R-:W-:-:S04]  /*1d6c0*/  IMAD.HI.U32 R2, R0, R14, RZ ;  /* 0x0000000e00027227 */ /* 0x000fc800078e00ff */
[----:B------:R-:W-:Y:S02]  /*1d6d0*/  IMAD R5, R27, R4, R5 ;  /* 0x000000041b057224 */ /* 0x000fe400078e0205 */
[----:B------:R-:W-:-:S03]  /*1d6e0*/  IMAD.MOV R2, RZ, RZ, -R2 ;  /* 0x000000ffff027224 */ /* 0x000fc600078e0a02 */
[C---:B------:R-:W-:Y:S01]  /*1d6f0*/  ISETP.GT.U32.AND P2, PT, R27.reuse, R5, PT ;  /* 0x000000051b00720c */ /* 0x040fe20003f44070 */
[----:B------:R-:W-:Y:S02]  /*1d700*/  IMAD R14, R27, R2, R14 ;  /* 0x000000021b0e7224 */ /* 0x000fe400078e020e */
[----:B------:R-:W-:-:S03]  /*1d710*/  @!P0 IMAD.IADD R6, R6, 0x1, -R27 ;  /* 0x0000000106068824 */ /* 0x000fc600078e0a1b */
[----:B------:R-:W-:Y:S02]  /*1d720*/  ISETP.GT.U32.AND P0, PT, R27, R14, PT ;  /* 0x0000000e1b00720c */ /* 0x000fe40003f04070 */
[----:B------:R-:W-:-:S05]  /*1d730*/  IABS R2, R13 ;  /* 0x0000000d00027213 */ /* 0x000fca0000000000 */
[----:B------:R-:W-:Y:S01]  /*1d740*/  @!P2 IMAD.IADD R5, R5, 0x1, -R27 ;  /* 0x000000010505a824 */ /* 0x000fe200078e0a1b */
[----:B------:R-:W-:Y:S01]  /*1d750*/  ISETP.GT.U32.AND P2, PT, R27, R6, PT ;  /* 0x000000061b00720c */ /* 0x000fe20003f44070 */
[----:B------:R-:W-:-:S04]  /*1d760*/  IMAD.HI.U32 R10, R0, R2, RZ ;  /* 0x00000002000a7227 */ /* 0x000fc800078e00ff */
[--C-:B------:R-:W-:Y:S01]  /*1d770*/  @!P0 IMAD.IADD R14, R14, 0x1, -R27.reuse ;  /* 0x000000010e0e8824 */ /* 0x100fe200078e0a1b */
[----:B------:R-:W-:Y:S02]  /*1d780*/  ISETP.GT.U32.AND P0, PT, R27, R5, PT ;  /* 0x000000051b00720c */ /* 0x000fe40003f04070 */
[----:B--2---:R-:W-:Y:S02]  /*1d790*/  ISETP.GE.AND P1, PT, R15, RZ, PT ;  /* 0x000000ff0f00720c */ /* 0x004fe40003f26270 */
[----:B----4-:R-:W-:Y:S01]  /*1d7a0*/  IABS R15, R11 ;  /* 0x0000000b000f7213 */ /* 0x010fe20000000000 */
[----:B------:R-:W-:Y:S02]  /*1d7b0*/  IMAD.MOV R10, RZ, RZ, -R10 ;  /* 0x000000ffff0a7224 */ /* 0x000fe400078e0a0a */
[----:B------:R-:W-:Y:S02]  /*1d7c0*/  @!P2 IMAD.IADD R6, R6, 0x1, -R27 ;  /* 0x000000010606a824 */ /* 0x000fe400078e0a1b */
[----:B------:R-:W-:-:S04]  /*1d7d0*/  IMAD.HI.U32 R9, R0, R15, RZ ;  /* 0x0000000f00097227 */ /* 0x000fc800078e00ff */
[----:B------:R-:W-:Y:S02]  /*1d7e0*/  IMAD R2, R27, R10, R2 ;  /* 0x0000000a1b027224 */ /* 0x000fe400078e0202 */
[----:B------:R-:W-:Y:S02]  /*1d7f0*/  IMAD.MOV.U32 R10, RZ, RZ, R11 ;  /* 0x000000ffff0a7224 */ /* 0x000fe400078e000b */
[----:B------:R-:W-:Y:S02]  /*1d800*/  IMAD.MOV.U32 R11, RZ, RZ, R6 ;  /* 0x000000ffff0b7224 */ /* 0x000fe400078e0006 */
[----:B------:R-:W-:Y:S02]  /*1d810*/  IMAD.MOV R9, RZ, RZ, -R9 ;  /* 0x000000ffff097224 */ /* 0x000fe400078e0a09 */
[----:B------:R-:W-:Y:S02]  /*1d820*/  @!P0 IMAD.IADD R5, R5, 0x1, -R27 ;  /* 0x0000000105058824 */ /* 0x000fe400078e0a1b */
[----:B------:R-:W-:-:S02]  /*1d830*/  @!P3 IMAD.MOV R8, RZ, RZ, -R8 ;  /* 0x000000ffff08b224 */ /* 0x000fc400078e0a08 */
[----:B------:R-:W-:Y:S02]  /*1d840*/  @!P1 IMAD.MOV R11, RZ, RZ, -R11 ;  /* 0x000000ffff0b9224 */ /* 0x000fe400078e0a0b */
[----:B------:R-:W-:Y:S02]  /*1d850*/  @!P4 IMAD.MOV R5, RZ, RZ, -R5 ;  /* 0x000000ffff05c224 */ /* 0x000fe400078e0a05 */
[----:B------:R-:W-:Y:S02]  /*1d860*/  IMAD R15, R27, R9, R15 ;  /* 0x000000091b0f7224 */ /* 0x000fe400078e020f */
[----:B------:R-:W2:Y:S01]  /*1d870*/  LDL.LU R9, [R1+0xa60] ;  /* 0x000a600001097983 */ /* 0x000ea20000300800 */
[----:B------:R-:W-:-:S03]  /*1d880*/  ISETP.GE.AND P3, PT, R10, RZ, PT ;  /* 0x000000ff0a00720c */ /* 0x000fc60003f66270 */
[----:B------:R0:W-:Y:S04]  /*1d890*/  STL [R1+0x1cc], R8 ;  /* 0x0001cc0801007387 */ /* 0x0001e80000100800 */
[----:B------:R-:W-:Y:S04]  /*1d8a0*/  STL [R1+0x1d0], R11 ;  /* 0x0001d00b01007387 */ /* 0x000fe80000100800 */
[----:B------:R-:W-:Y:S01]  /*1d8b0*/  STL [R1+0x1d4], R5 ;  /* 0x0001d40501007387 */ /* 0x000fe20000100800 */
[C---:B------:R-:W-:Y:S02]  /*1d8c0*/  ISETP.GT.U32.AND P1, PT, R27.reuse, R2, PT ;  /* 0x000000021b00720c */ /* 0x040fe40003f24070 */
[----:B------:R-:W-:Y:S01]  /*1d8d0*/  ISETP.GT.U32.AND P2, PT, R27, R15, PT ;  /* 0x0000000f1b00720c */ /* 0x000fe20003f44070 */
[----:B0-----:R-:W4:Y:S01]  /*1d8e0*/  LDL R8, [R1+0xa74] ;  /* 0x000a740001087983 */ /* 0x001f220000100800 */
[----:B-----5:R-:W-:-:S03]  /*1d8f0*/  IABS R10, R17 ;  /* 0x00000011000a7213 */ /* 0x020fc60000000000 */
[----:B------:R-:W5:Y:S06]  /*1d900*/  LDL R17, [R1+0xa70] ;  /* 0x000a700001117983 */ /* 0x000f6c0000100800 */
[----:B------:R-:W-:Y:S01]  /*1d910*/  @!P1 IMAD.IADD R2, R2, 0x1, -R27 ;  /* 0x0000000102029824 */ /* 0x000fe200078e0a1b */
[----:B------:R-:W-:-:S04]  /*1d920*/  IABS R4, R12 ;  /* 0x0000000c00047213 */ /* 0x000fc80000000000 */
[----:B------:R-:W-:Y:S01]  /*1d930*/  ISETP.GT.U32.AND P1, PT, R27, R2, PT ;  /* 0x000000021b00720c */ /* 0x000fe20003f24070 */
[----:B------:R-:W-:-:S04]  /*1d940*/  IMAD.HI.U32 R7, R0, R4, RZ ;  /* 0x0000000400077227 */ /* 0x000fc800078e00ff */
[----:B------:R-:W-:Y:S01]  /*1d950*/  @!P2 IMAD.IADD R15, R15, 0x1, -R27 ;  /* 0x000000010f0fa824 */ /* 0x000fe200078e0a1b */
[----:B------:R-:W-:Y:S01]  /*1d960*/  ISETP.GE.AND P2, PT, R12, RZ, PT ;  /* 0x000000ff0c00720c */ /* 0x000fe20003f46270 */
[----:B------:R-:W-:Y:S01]  /*1d970*/  IMAD.MOV R7, RZ, RZ, -R7 ;  /* 0x000000ffff077224 */ /* 0x000fe200078e0a07 */
[----:B---3--:R-:W-:Y:S02]  /*1d980*/  IABS R12, R16 ;  /* 0x00000010000c7213 */ /* 0x008fe40000000000 */
[C---:B------:R-:W-:Y:S01]  /*1d990*/  ISETP.GT.U32.AND P4, PT, R27.reuse, R15, PT ;  /* 0x0000000f1b00720c */ /* 0x040fe20003f84070 */
[----:B------:R-:W-:Y:S02]  /*1d9a0*/  IMAD R4, R27, R7, R4 ;  /* 0x000000071b047224 */ /* 0x000fe400078e0204 */
[----:B------:R-:W-:-:S04]  /*1d9b0*/  IMAD.HI.U32 R7, R0, R12, RZ ;  /* 0x0000000c00077227 */ /* 0x000fc800078e00ff */
[----:B------:R-:W-:Y:S02]  /*1d9c0*/  @!P1 IMAD.IADD R2, R2, 0x1, -R27 ;  /* 0x0000000102029824 */ /* 0x000fe400078e0a1b */
[----:B------:R-:W-:-:S03]  /*1d9d0*/  IMAD.MOV R7, RZ, RZ, -R7 ;  /* 0x000000ffff077224 */ /* 0x000fc600078e0a07 */
[----:B------:R0:W-:Y:S01]  /*1d9e0*/  STL [R1+0x41bc], R2 ;  /* 0x0041bc0201007387 */ /* 0x0001e20000100800 */
[----:B------:R-:W-:Y:S01]  /*1d9f0*/  IMAD R12, R27, R7, R12 ;  /* 0x000000071b0c7224 */ /* 0x000fe200078e020c */
[----:B------:R-:W-:Y:S02]  /*1da00*/  ISETP.GE.AND P0, PT, R13, RZ, PT ;  /* 0x000000ff0d00720c */ /* 0x000fe40003f06270 */
[----:B------:R-:W3:Y:S01]  /*1da10*/  LDL R7, [R1+0xa78] ;  /* 0x000a780001077983 */ /* 0x000ee20000100800 */
[----:B------:R-:W-:-:S03]  /*1da20*/  @!P4 IMAD.IADD R15, R15, 0x1, -R27 ;  /* 0x000000010f0fc824 */ /* 0x000fc600078e0a1b */
[----:B0-----:R-:W3:Y:S01]  /*1da30*/  LDL R2, [R1+0xa7c] ;  /* 0x000a7c0001027983 */ /* 0x001ee20000100800 */
[----:B--2---:R-:W-:Y:S02]  /*1da40*/  IABS R13, R9 ;  /* 0x00000009000d7213 */ /* 0x004fe40000000000 */
[----:B------:R-:W-:Y:S02]  /*1da50*/  ISETP.GE.AND P4, PT, R9, RZ, PT ;  /* 0x000000ff0900720c */ /* 0x000fe40003f86270 */
[----:B-----5:R-:W-:Y:S02]  /*1da60*/  IABS R9, R17 ;  /* 0x0000001100097213 */ /* 0x020fe40000000000 */
[----:B------:R-:W2:Y:S01]  /*1da70*/  LDL R17, [R1+0xa80] ;  /* 0x000a800001117983 */ /* 0x000ea20000100800 */
[----:B------:R-:W-:-:S13]  /*1da80*/  ISETP.GT.U32.AND P6, PT, R27, R14, PT ;  /* 0x0000000e1b00720c */ /* 0x000fda0003fc4070 */
[----:B------:R-:W-:Y:S01]  /*1da90*/  @!P6 IMAD.IADD R14, R14, 0x1, -R27 ;  /* 0x000000010e0ee824 */ /* 0x000fe200078e0a1b */
[----:B------:R-:W-:Y:S01]  /*1daa0*/  ISETP.GT.U32.AND P6, PT, R27, R4, PT ;  /* 0x000000041b00720c */ /* 0x000fe20003fc4070 */
[----:B------:R-:W-:-:S12]  /*1dab0*/  IMAD.HI.U32 R5, R0, R13, RZ ;  /* 0x0000000d00057227 */ /* 0x000fd800078e00ff */
[----:B------:R-:W-:-:S05]  /*1dac0*/  @!P6 IMAD.IADD R4, R4, 0x1, -R27 ;  /* 0x000000010404e824 */ /* 0x000fca00078e0a1b */
[----:B------:R-:W-:Y:S01]  /*1dad0*/  ISETP.GT.U32.AND P6, PT, R27, R4, PT ;  /* 0x000000041b00720c */ /* 0x000fe20003fc4070 */
[----:B------:R-:W-:Y:S01]  /*1dae0*/  IMAD.MOV R5, RZ, RZ, -R5 ;  /* 0x000000ffff057224 */ /* 0x000fe200078e0a05 */
[----:B------:R-:W-:-:S03]  /*1daf0*/  IABS R11, R18 ;  /* 0x00000012000b7213 */ /* 0x000fc60000000000 */
[----:B------:R-:W-:Y:S02]  /*1db00*/  IMAD R13, R27, R5, R13 ;  /* 0x000000051b0d7224 */ /* 0x000fe400078e020d */
[----:B------:R-:W-:-:S06]  /*1db10*/  IMAD.HI.U32 R5, R0, R10, RZ ;  /* 0x0000000a00057227 */ /* 0x000fcc00078e00ff */
[----:B------:R-:W-:Y:S01]  /*1db20*/  @!P6 IMAD.IADD R4, R4, 0x1, -R27 ;  /* 0x000000010404e824 */ /* 0x000fe200078e0a1b */
[----:B------:R-:W-:Y:S01]  /*1db30*/  ISETP.GT.U32.AND P6, PT, R27, R12, PT ;  /* 0x0000000c1b00720c */ /* 0x000fe20003fc4070 */
[----:B------:R-:W-:Y:S01]  /*1db40*/  IMAD.HI.U32 R6, R0, R11, RZ ;  /* 0x0000000b00067227 */ /* 0x000fe200078e00ff */
[----:B----4-:R-:W-:-:S03]  /*1db50*/  IABS R8, R8 ;  /* 0x0000000800087213 */ /* 0x010fc60000000000 */
[----:B------:R-:W-:Y:S02]  /*1db60*/  IMAD.MOV R5, RZ, RZ, -R5 ;  /* 0x000000ffff057224 */ /* 0x000fe400078e0a05 */
[----:B------:R-:W-:Y:S02]  /*1db70*/  IMAD.MOV R6, RZ, RZ, -R6 ;  /* 0x000000ffff067224 */ /* 0x000fe400078e0a06 */
[C---:B------:R-:W-:Y:S02]  /*1db80*/  IMAD R10, R27.reuse, R5, R10 ;  /* 0x000000051b0a7224 */ /* 0x040fe400078e020a */
[----:B------:R-:W-:Y:S01]  /*1db90*/  IMAD R11, R27, R6, R11 ;  /* 0x000000061b0b7224 */ /* 0x000fe200078e020b */
[----:B---3--:R-:W-:Y:S01]  /*1dba0*/  IABS R6, R2 ;  /* 0x0000000200067213 */ /* 0x008fe20000000000 */
[----:B------:R-:W-:Y:S01]  /*1dbb0*/  IMAD.HI.U32 R5, R0, R9, RZ ;  /* 0x0000000900057227 */ /* 0x000fe200078e00ff */
[----:B------:R-:W-:-:S03]  /*1dbc0*/  IABS R7, R7 ;  /* 0x0000000700077213 */ /* 0x000fc60000000000 */
[----:B------:R-:W-:Y:S02]  /*1dbd0*/  IMAD.MOV.U32 R2, RZ, RZ, R19 ;  /* 0x000000ffff027224 */ /* 0x000fe400078e0013 */
[----:B------:R-:W-:Y:S02]  /*1dbe0*/  @!P6 IMAD.IADD R12, R12, 0x1, -R27 ;  /* 0x000000010c0ce824 */ /* 0x000fe400078e0a1b */
[----:B------:R-:W-:-:S04]  /*1dbf0*/  IMAD.HI.U32 R19, R0, R8, RZ ;  /* 0x0000000800137227 */ /* 0x000fc800078e00ff */
[----:B------:R-:W-:Y:S01]  /*1dc00*/  IMAD.MOV R5, RZ, RZ, -R5 ;  /* 0x000000ffff057224 */ /* 0x000fe200078e0a05 */
[----:B------:R0:W-:Y:S01]  /*1dc10*/  STL [R1+0x41b8], R12 ;  /* 0x0041b80c01007387 */ /* 0x0001e20000100800 */
[----:B------:R-:W-:Y:S02]  /*1dc20*/  IMAD.MOV R19, RZ, RZ, -R19 ;  /* 0x000000ffff137224 */ /* 0x000fe400078e0a13 */
[C---:B------:R-:W-:Y:S02]  /*1dc30*/  IMAD R9, R27.reuse, R5, R9 ;  /* 0x000000051b097224 */ /* 0x040fe400078e0209 */
[----:B------:R-:W-:Y:S02]  /*1dc40*/  IMAD R8, R27, R19, R8 ;  /* 0x000000131b087224 */ /* 0x000fe400078e0208 */
[----:B0-----:R-:W-:Y:S02]  /*1dc50*/  IMAD.MOV.U32 R12, RZ, RZ, R18 ;  /* 0x000000ffff0c7224 */ /* 0x001fe400078e0012 */
[----:B------:R-:W-:-:S04]  /*1dc60*/  IMAD.HI.U32 R18, R0, R7, RZ ;  /* 0x0000000700127227 */ /* 0x000fc800078e00ff */
[----:B------:R-:W-:Y:S02]  /*1dc70*/  IMAD.MOV.U32 R19, RZ, RZ, R2 ;  /* 0x000000ffff137224 */ /* 0x000fe400078e0002 */
[----:B------:R-:W-:Y:S02]  /*1dc80*/  IMAD.MOV R18, RZ, RZ, -R18 ;  /* 0x000000ffff127224 */ /* 0x000fe400078e0a12 */
[----:B------:R-:W-:Y:S02]  /*1dc90*/  IMAD.MOV.U32 R2, RZ, RZ, R14 ;  /* 0x000000ffff027224 */ /* 0x000fe400078e000e */
[----:B------:R-:W-:Y:S02]  /*1dca0*/  IMAD R7, R27, R18, R7 ;  /* 0x000000121b077224 */ /* 0x000fe400078e0207 */
[----:B------:R-:W-:Y:S01]  /*1dcb0*/  @!P5 IMAD.MOV R2, RZ, RZ, -R2 ;  /* 0x000000ffff02d224 */ /* 0x000fe200078e0a02 */
[----:B------:R-:W3:Y:S01]  /*1dcc0*/  LDL R18, [R1+0xa84] ;  /* 0x000a840001127983 */ /* 0x000ee20000100800 */
[----:B------:R-:W-:-:S02]  /*1dcd0*/  IMAD.MOV.U32 R14, RZ, RZ, R12 ;  /* 0x000000ffff0e7224 */ /* 0x000fc400078e000c */
[----:B------:R-:W-:Y:S01]  /*1dce0*/  IMAD.MOV.U32 R12, RZ, RZ, R15 ;  /* 0x000000ffff0c7224 */ /* 0x000fe200078e000f */
[----:B--2---:R-:W-:Y:S01]  /*1dcf0*/  IABS R5, R17 ;  /* 0x0000001100057213 */ /* 0x004fe20000000000 */
[----:B------:R-:W-:-:S04]  /*1dd00*/  IMAD.HI.U32 R17, R0, R6, RZ ;  /* 0x0000000600117227 */ /* 0x000fc800078e00ff */
[----:B------:R-:W-:-:S04]  /*1dd10*/  IMAD.MOV R17, RZ, RZ, -R17 ;  /* 0x000000ffff117224 */ /* 0x000fc800078e0a11 */
[C---:B------:R-:W-:Y:S02]  /*1dd20*/  IMAD R6, R27.reuse, R17, R6 ;  /* 0x000000111b067224 */ /* 0x040fe400078e0206 */
[----:B------:R-:W2:Y:S04]  /*1dd30*/  LDL.LU R17, [R1+0xa88] ;  /* 0x000a880001117983 */ /* 0x000ea80000300800 */
[----:B------:R-:W4:Y:S04]  /*1dd40*/  LDL.LU R15, [R1+0xa8c] ;  /* 0x000a8c00010f7983 */ /* 0x000f280000300800 */
[----:B------:R0:W-:Y:S04]  /*1dd50*/  STL [R1+0x1bc], R2 ;  /* 0x0001bc0201007387 */ /* 0x0001e80000100800 */
[----:B0-----:R-:W5:Y:S01]  /*1dd60*/  LDL.LU R2, [R1+0x41bc] ;  /* 0x0041bc0001027983 */ /* 0x001f620000300800 */
[----:B------:R-:W-:Y:S01]  /*1dd70*/  ISETP.GT.U32.AND P6, PT, R27, R10, PT ;  /* 0x0000000a1b00720c */ /* 0x000fe20003fc4070 */
[----:B------:R-:W-:-:S05]  /*1dd80*/  @!P3 IMAD.MOV R12, RZ, RZ, -R12 ;  /* 0x000000ffff0cb224 */ /* 0x000fca00078e0a0c */
[----:B------:R0:W-:Y:S04]  /*1dd90*/  STL [R1+0x1b8], R12 ;  /* 0x0001b80c01007387 */ /* 0x0001e80000100800 */
[----:B0-----:R-:W2:Y:S03]  /*1dda0*/  LDL.LU R12, [R1+0x41b8] ;  /* 0x0041b800010c7983 */ /* 0x001ea60000300800 */
[----:B------:R-:W-:Y:S01]  /*1ddb0*/  @!P6 IMAD.IADD R10, R10, 0x1, -R27 ;  /* 0x000000010a0ae824 */ /* 0x000fe200078e0a1b */
[----:B------:R-:W-:Y:S01]  /*1ddc0*/  ISETP.GE.AND P6, PT, R16, RZ, PT ;  /* 0x000000ff1000720c */ /* 0x000fe20003fc6270 */
[----:B------:R-:W-:-:S04]  /*1ddd0*/  IMAD.HI.U32 R16, R0, R5, RZ ;  /* 0x0000000500107227 */ /* 0x000fc800078e00ff */
[----:B------:R-:W-:Y:S02]  /*1dde0*/  IMAD.MOV R16, RZ, RZ, -R16 ;  /* 0x000000ffff107224 */ /* 0x000fe400078e0a10 */
[----:B------:R-:W-:Y:S02]  /*1ddf0*/  @!P2 IMAD.MOV R4, RZ, RZ, -R4 ;  /* 0x000000ffff04a224 */ /* 0x000fe400078e0a04 */
[C---:B------:R-:W-:Y:S01]  /*1de00*/  IMAD R5, R27.reuse, R16, R5 ;  /* 0x000000101b057224 */ /* 0x040fe200078e0205 */
[----:B------:R-:W-:Y:S01]  /*1de10*/  ISETP.GT.U32.AND P1, PT, R27, R13, PT ;  /* 0x0000000d1b00720c */ /* 0x000fe20003f24070 */
[----:B----4-:R-:W-:Y:S02]  /*1de20*/  IMAD.MOV.U32 R16, RZ, RZ, R15 ;  /* 0x000000ffff107224 */ /* 0x010fe400078e000f */
[----:B-----5:R-:W-:-:S05]  /*1de30*/  @!P0 IMAD.MOV R2, RZ, RZ, -R2 ;  /* 0x000000ffff028224 */ /* 0x020fca00078e0a02 */
[----:B------:R3:W-:Y:S04]  /*1de40*/  STL [R1+0x1b4], R2 ;  /* 0x0001b40201007387 */ /* 0x0007e80000100800 */
[----:B------:R2:W-:Y:S04]  /*1de50*/  STL [R1+0x1b0], R4 ;  /* 0x0001b00401007387 */ /* 0x0005e80000100800 */
[----:B------:R0:W-:Y:S01]  /*1de60*/  STL [R1+0x41b4], R16 ;  /* 0x0041b41001007387 */ /* 0x0001e20000100800 */
[----:B---3--:R-:W-:Y:S02]  /*1de70*/  IABS R2, R18 ;  /* 0x0000001200027213 */ /* 0x008fe40000000000 */
[----:B--2---:R-:W-:Y:S01]  /*1de80*/  IABS R4, R17 ;  /* 0x0000001100047213 */ /* 0x004fe20000000000 */
[----:B0-----:R-:W2:Y:S04]  /*1de90*/  LDL.LU R16, [R1+0xa6c] ;  /* 0x000a6c0001107983 */ /* 0x001ea80000300800 */
[----:B------:R-:W3:Y:S04]  /*1dea0*/  LDL.LU R18, [R1+0xa74] ;  /* 0x000a740001127983 */ /* 0x000ee80000300800 */
[----:B------:R0:W-:Y:S04]  /*1deb0*/  STL [R1+0x41b0], R17 ;  /* 0x0041b01101007387 */ /* 0x0001e80000100800 */
[----:B0-----:R-:W4:Y:S01]  /*1dec0*/  LDL.LU R17, [R1+0xa70] ;  /* 0x000a700001117983 */ /* 0x001f220000300800 */
[----:B------:R-:W-:Y:S01]  /*1ded0*/  @!P1 IMAD.IADD R13, R13, 0x1, -R27 ;  /* 0x000000010d0d9824 */ /* 0x000fe200078e0a1b */
[----:B------:R-:W-:-:S13]  /*1dee0*/  ISETP.GT.U32.AND P1, PT, R27, R11, PT ;  /* 0x0000000b1b00720c */ /* 0x000fda0003f24070 */
[----:B------:R-:W-:Y:S01]  /*1def0*/  @!P1 IMAD.IADD R11, R11, 0x1, -R27 ;  /* 0x000000010b0b9824 */ /* 0x000fe200078e0a1b */
[C---:B------:R-:W-:Y:S02]  /*1df00*/  ISETP.GT.U32.AND P1, PT, R27.reuse, R9, PT ;  /* 0x000000091b00720c */ /* 0x040fe40003f24070 */
[C---:B------:R-:W-:Y:S02]  /*1df10*/  ISETP.GT.U32.AND P3, PT, R27.reuse, R12, PT ;  /* 0x0000000c1b00720c */ /* 0x040fe40003f64070 */
[----:B------:R-:W-:-:S09]  /*1df20*/  ISETP.GT.U32.AND P0, PT, R27, R11, PT ;  /* 0x0000000b1b00720c */ /* 0x000fd20003f04070 */
[--C-:B------:R-:W-:Y:S01]  /*1df30*/  @!P1 IMAD.IADD R9, R9, 0x1, -R27.reuse ;  /* 0x0000000109099824 */ /* 0x100fe200078e0a1b */
[C---:B------:R-:W-:Y:S02]  /*1df40*/  ISETP.GT.U32.AND P1, PT, R27.reuse, R13, PT ;  /* 0x0000000d1b00720c */ /* 0x040fe40003f24070 */
[C---:B------:R-:W-:Y:S01]  /*1df50*/  ISETP.GT.U32.AND P5, PT, R27.reuse, R10, PT ;  /* 0x0000000a1b00720c */ /* 0x040fe20003fa4070 */
[--C-:B------:R-:W-:Y:S01]  /*1df60*/  @!P3 IMAD.IADD R12, R12, 0x1, -R27.reuse ;  /* 0x000000010c0cb824 */ /* 0x100fe200078e0a1b */
[----:B------:R-:W-:Y:S01]  /*1df70*/  ISETP.GT.U32.AND P3, PT, R27, R7, PT ;  /* 0x000000071b00720c */ /* 0x000fe20003f64070 */
[----:B------:R-:W-:Y:S01]  /*1df80*/  @!P0 IMAD.IADD R11, R11, 0x1, -R27 ;  /* 0x000000010b0b8824 */ /* 0x000fe200078e0a1b */
[----:B------:R-:W-:-:S07]  /*1df90*/  ISETP.GT.U32.AND P0, PT, R27, R6, PT ;  /* 0x000000061b00720c */ /* 0x000fce0003f04070 */
[----:B------:R-:W-:Y:S01]  /*1dfa0*/  @!P1 IMAD.IADD R13, R13, 0x1, -R27 ;  /* 0x000000010d0d9824 */ /* 0x000fe200078e0a1b */
[----:B------:R-:W-:Y:S01]  /*1dfb0*/  ISETP.GT.U32.AND P1, PT, R27, R8, PT ;  /* 0x000000081b00720c */ /* 0x000fe20003f24070 */
[----:B------:R-:W-:-:S04]  /*1dfc0*/  IMAD.HI.U32 R15, R0, R2, RZ ;  /* 0x00000002000f7227 */ /* 0x000fc800078e00ff */
[----:B------:R-:W-:Y:S01]  /*1dfd0*/  @!P5 IMAD.IADD R10, R10, 0x1, -R27 ;  /* 0x000000010a0ad824 */ /* 0x000fe200078e0a1b */
[----:B------:R-:W-:Y:S01]  /*1dfe0*/  ISETP.GE.AND P5, PT, R14, RZ, PT ;  /* 0x000000ff0e00720c */ /* 0x000fe20003fa6270 */
[----:B------:R-:W-:-:S04]  /*1dff0*/  IMAD.MOV R15, RZ, RZ, -R15 ;  /* 0x000000ffff0f7224 */ /* 0x000fc800078e0a0f */
[----:B------:R-:W-:Y:S02]  /*1e000*/  IMAD R2, R27, R15, R2 ;  /* 0x0000000f1b027224 */ /* 0x000fe400078e0202 */
[--C-:B------:R-:W-:Y:S02]  /*1e010*/  @!P1 IMAD.IADD R8, R8, 0x1, -R27.reuse ;  /* 0x0000000108089824 */ /* 0x100fe400078e0a1b */
[----:B------:R-:W-:Y:S02]  /*1e020*/  IMAD.MOV.U32 R15, RZ, RZ, R12 ;  /* 0x000000ffff0f7224 */ /* 0x000fe400078e000c */
[--C-:B------:R-:W-:Y:S02]  /*1e030*/  @!P3 IMAD.IADD R7, R7, 0x1, -R27.reuse ;  /* 0x000000010707b824 */ /* 0x100fe400078e0a1b */
[----:B------:R-:W-:Y:S02]  /*1e040*/  @!P0 IMAD.IADD R6, R6, 0x1, -R27 ;  /* 0x0000000106068824 */ /* 0x000fe400078e0a1b */
[----:B------:R-:W-:-:S02]  /*1e050*/  @!P4 IMAD.MOV R13, RZ, RZ, -R13 ;  /* 0x000000ffff0dc224 */ /* 0x000fc400078e0a0d */
[----:B------:R-:W-:Y:S01]  /*1e060*/  @!P6 IMAD.MOV R15, RZ, RZ, -R15 ;  /* 0x000000ffff0fe224 */ /* 0x000fe200078e0a0f */
[----:B--2---:R-:W-:Y:S02]  /*1e070*/  ISETP.GE.AND P1, PT, R16, RZ, PT ;  /* 0x000000ff1000720c */ /* 0x004fe40003f26270 */
[----:B------:R-:W2:Y:S01]  /*1e080*/  LDL.LU R16, [R1+0x41b4] ;  /* 0x0041b40001107983 */ /* 0x000ea20000300800 */
[----:B---3--:R-:W-:-:S03]  /*1e090*/  ISETP.GE.AND P0, PT, R18, RZ, PT ;  /* 0x000000ff1200720c */ /* 0x008fc60003f06270 */
[----:B------:R-:W3:Y:S01]  /*1e0a0*/  LDL.LU R18, [R1+0xa90] ;  /* 0x000a900001127983 */ /* 0x000ee20000300800 */
[----:B----4-:R-:W-:Y:S01]  /*1e0b0*/  ISETP.GE.AND P3, PT, R17, RZ, PT ;  /* 0x000000ff1100720c */ /* 0x010fe20003f66270 */
[----:B------:R-:W-:Y:S02]  /*1e0c0*/  IMAD.MOV.U32 R17, RZ, RZ, R11 ;  /* 0x000000ffff117224 */ /* 0x000fe400078e000b */
[----:B------:R-:W4:Y:S02]  /*1e0d0*/  LDL.LU R11, [R1+0xa78] ;  /* 0x000a7800010b7983 */ /* 0x000f240000300800 */
[----:B------:R-:W-:Y:S02]  /*1e0e0*/  @!P5 IMAD.MOV R17, RZ, RZ, -R17 ;  /* 0x000000ffff11d224 */ /* 0x000fe400078e0a11 */
[----:B------:R-:W5:Y:S04]  /*1e0f0*/  LDL.LU R12, [R1+0xa7c] ;  /* 0x000a7c00010c7983 */ /* 0x000f680000300800 */
[----:B------:R0:W-:Y:S04]  /*1e100*/  STL [R1+0x158], R13 ;  /* 0x0001580d01007387 */ /* 0x0001e80000100800 */
[----:B0-----:R-:W3:Y:S04]  /*1e110*/  LDL.LU R13, [R1+0xa80] ;  /* 0x000a8000010d7983 */ /* 0x001ee80000300800 */
[----:B------:R0:W-:Y:S04]  /*1e120*/  STL [R1+0x154], R15 ;  /* 0x0001540f01007387 */ /* 0x0001e80000100800 */
[----:B0-----:R-:W4:Y:S04]  /*1e130*/  LDL.LU R15, [R1+0xa84] ;  /* 0x000a8400010f7983 */ /* 0x001f280000300800 */
[----:B------:R0:W-:Y:S04]  /*1e140*/  STL [R1+0x150], R17 ;  /* 0x0001501101007387 */ /* 0x0001e80000100800 */
[----:B0-----:R-:W5:Y:S01]  /*1e150*/  LDL.LU R17, [R1+0x41b0] ;  /* 0x0041b00001117983 */ /* 0x001f620000300800 */
[----:B------:R-:W-:-:S13]  /*1e160*/  ISETP.GT.U32.AND P2, PT, R27, R9, PT ;  /* 0x000000091b00720c */ /* 0x000fda0003f44070 */
[----:B------:R-:W-:Y:S01]  /*1e170*/  @!P2 IMAD.IADD R9, R9, 0x1, -R27 ;  /* 0x000000010909a824 */ /* 0x000fe200078e0a1b */
[C---:B------:R-:W-:Y:S01]  /*1e180*/  ISETP.GT.U32.AND P2, PT, R27.reuse, R5, PT ;  /* 0x000000051b00720c */ /* 0x040fe20003f44070 */
[----:B------:R-:W-:Y:S01]  /*1e190*/  IMAD.HI.U32 R14, R0, R4, RZ ;  /* 0x00000004000e7227 */ /* 0x000fe200078e00ff */
[----:B------:R-:W-:-:S03]  /*1e1a0*/  ISETP.GT.U32.AND P5, PT, R27, R6, PT ;  /* 0x000000061b00720c */ /* 0x000fc60003fa4070 */
[----:B------:R-:W-:Y:S02]  /*1e1b0*/  IMAD.MOV R14, RZ, RZ, -R14 ;  /* 0x000000ffff0e7224 */ /* 0x000fe400078e0a0e */
[----:B------:R-:W-:-:S06]  /*1e1c0*/  @!P1 IMAD.MOV R10, RZ, RZ, -R10 ;  /* 0x000000ffff0a9224 */ /* 0x000fcc00078e0a0a */
[----:B------:R-:W-:Y:S01]  /*1e1d0*/  @!P2 IMAD.IADD R5, R5, 0x1, -R27 ;  /* 0x000000010505a824 */ /* 0x000fe200078e0a1b */
[C---:B------:R-:W-:Y:S01]  /*1e1e0*/  ISETP.GT.U32.AND P2, PT, R27.reuse, R8, PT ;  /* 0x000000081b00720c */ /* 0x040fe20003f44070 */
[----:B------:R-:W-:-:S03]  /*1e1f0*/  IMAD R4, R27, R14, R4 ;  /* 0x0000000e1b047224 */ /* 0x000fc600078e0204 */
[C---:B------:R-:W-:Y:S01]  /*1e200*/  ISETP.GT.U32.AND P6, PT, R27.reuse, R5, PT ;  /* 0x000000051b00720c */ /* 0x040fe20003fc4070 */
[----:B------:R-:W-:Y:S01]  /*1e210*/  @!P3 IMAD.MOV R9, RZ, RZ, -R9 ;  /* 0x000000ffff09b224 */ /* 0x000fe200078e0a09 */
[----:B------:R-:W-:Y:S01]  /*1e220*/  ISETP.GT.U32.AND P1, PT, R27, R2, PT ;  /* 0x000000021b00720c */ /* 0x000fe20003f24070 */
[----:B------:R-:W-:Y:S04]  /*1e230*/  STL [R1+0x14c], R10 ;  /* 0x00014c0a01007387 */ /* 0x000fe80000100800 */
[----:B------:R0:W-:Y:S02]  /*1e240*/  STL [R1+0x148], R9 ;  /* 0x0001480901007387 */ /* 0x0001e40000100800 */
[--C-:B------:R-:W-:Y:S02]  /*1e250*/  @!P2 IMAD.IADD R8, R8, 0x1, -R27.reuse ;  /* 0x000000010808a824 */ /* 0x100fe400078e0a1b */
[----:B------:R-:W-:-:S02]  /*1e260*/  @!P5 IMAD.IADD R6, R6, 0x1, -R27 ;  /* 0x000000010606d824 */ /* 0x000fc400078e0a1b */
[--C-:B------:R-:W-:Y:S02]  /*1e270*/  @!P6 IMAD.IADD R5, R5, 0x1, -R27.reuse ;  /* 0x000000010505e824 */ /* 0x100fe400078e0a1b */
[----:B------:R-:W-:Y:S02]  /*1e280*/  @!P0 IMAD.MOV R8, RZ, RZ, -R8 ;  /* 0x000000ffff088224 */ /* 0x000fe400078e0a08 */
[----:B------:R-:W-:Y:S01]  /*1e290*/  @!P1 IMAD.IADD R2, R2, 0x1, -R27 ;  /* 0x0000000102029824 */ /* 0x000fe200078e0a1b */
[----:B--2---:R-:W-:-:S05]  /*1e2a0*/  IABS R14, R16 ;  /* 0x00000010000e7213 */ /* 0x004fca0000000000 */
[----:B0-----:R-:W-:-:S04]  /*1e2b0*/  IMAD.HI.U32 R9, R0, R14, RZ ;  /* 0x0000000e00097227 */ /* 0x001fc800078e00ff */
[----:B------:R-:W-:-:S04]  /*1e2c0*/  IMAD.MOV R9, RZ, RZ, -R9 ;  /* 0x000000ffff097224 */ /* 0x000fc800078e0a09 */
[----:B------:R-:W-:Y:S01]  /*1e2d0*/  IMAD R9, R27, R9, R14 ;  /* 0x000000091b097224 */ /* 0x000fe200078e020e */
[----:B---3--:R-:W-:Y:S01]  /*1e2e0*/  ISETP.GE.AND P5, PT, R13, RZ, PT ;  /* 0x000000ff0d00720c */ /* 0x008fe20003fa6270 */
[----:B------:R-:W-:Y:S01]  /*1e2f0*/  IMAD.MOV.U32 R13, RZ, RZ, R16 ;  /* 0x000000ffff0d7224 */ /* 0x000fe200078e0010 */
[----:B----4-:R-:W-:Y:S02]  /*1e300*/  ISETP.GE.AND P6, PT, R15, RZ, PT ;  /* 0x000000ff0f00720c */ /* 0x010fe40003fc6270 */
[----:B------:R-:W2:Y:S04]  /*1e310*/  LDL.LU R15, [R1+0xab0] ;  /* 0x000ab000010f7983 */ /* 0x000ea80000300800 */
[----:B------:R-:W3:Y:S04]  /*1e320*/  LDL.LU R16, [R1+0xab4] ;  /* 0x000ab40001107983 */ /* 0x000ee80000300800 */
[----:B------:R-:W4:Y:S01]  /*1e330*/  LDL.LU R14, [R1+0xa94] ;  /* 0x000a9400010e7983 */ /* 0x000f220000300800 */
[----:B-----5:R-:W-:-:S03]  /*1e340*/  ISETP.GE.AND P1, PT, R17, RZ, PT ;  /* 0x000000ff1100720c */ /* 0x020fc60003f26270 */
[----:B------:R-:W-:Y:S04]  /*1e350*/  STL [R1+0x144], R8 ;  /* 0x0001440801007387 */ /* 0x000fe80000100800 */
[----:B------:R-:W5:Y:S01]  /*1e360*/  LDL.LU R17, [R1+0xab8] ;  /* 0x000ab80001117983 */ /* 0x000f620000300800 */
[----:B------:R-:W-:Y:S02]  /*1e370*/  ISETP.GT.U32.AND P4, PT, R27, R7, PT ;  /* 0x000000071b00720c */ /* 0x000fe40003f84070 */
[----:B------:R-:W-:Y:S02]  /*1e380*/  ISETP.GE.AND P3, PT, R11, RZ, PT ;  /* 0x000000ff0b00720c */ /* 0x000fe40003f66270 */
[----:B------:R-:W-:-:S09]  /*1e390*/  ISETP.GT.U32.AND P0, PT, R27, R2, PT ;  /* 0x000000021b00720c */ /* 0x000fd20003f04070 */
[----:B------:R-:W-:Y:S01]  /*1e3a0*/  @!P4 IMAD.IADD R7, R7, 0x1, -R27 ;  /* 0x000000010707c824 */ /* 0x000fe200078e0a1b */
[----:B------:R-:W-:-:S03]  /*1e3b0*/  ISETP.GE.AND P4, PT, R12, RZ, PT ;  /* 0x000000ff0c00720c */ /* 0x000fc60003f86270 */
[----:B------:R-:W-:Y:S01]  /*1e3c0*/  IMAD.MOV.U32 R11, RZ, RZ, R7 ;  /* 0x000000ffff0b7224 */ /* 0x000fe200078e0007 */
[----:B------:R-:W-:Y:S01]  /*1e3d0*/  IABS R10, R18 ;  /* 0x00000012000a7213 */ /* 0x000fe20000000000 */
[----:B------:R-:W-:Y:S02]  /*1e3e0*/  @!P5 IMAD.MOV R5, RZ, RZ, -R5 ;  /* 0x000000ffff05d224 */ /* 0x000fe400078e0a05 */
[----:B------:R-:W-:Y:S01]  /*1e3f0*/  @!P3 IMAD.MOV R11, RZ, RZ, -R11 ;  /* 0x000000ffff0bb224 */ /* 0x000fe200078e0a0b */
[----:B------:R-:W-:Y:S01]  /*1e400*/  ISETP.GT.U32.AND P3, PT, R27, R9, PT ;  /* 0x000000091b00720c */ /* 0x000fe20003f64070 */
[----:B------:R-:W-:-:S04]  /*1e410*/  @!P0 IMAD.IADD R2, R2, 0x1, -R27 ;  /* 0x0000000102028824 */ /* 0x000fc800078e0a1b */
[----:B------:R-:W-:Y:S01]  /*1e420*/  @!P4 IMAD.MOV R6, RZ, RZ, -R6 ;  /* 0x000000ffff06c224 */ /* 0x000fe200078e0a06 */
[----:B------:R-:W-:Y:S01]  /*1e430*/  STL [R1+0x18c], R11 ;  /* 0x00018c0b01007387 */ /* 0x000fe20000100800 */
[----:B------:R-:W-:-:S03]  /*1e440*/  IMAD.HI.U32 R7, R0, R10, RZ ;  /* 0x0000000a00077227 */ /* 0x000fc600078e00ff */
[----:B------:R-:W-:Y:S01]  /*1e450*/  STL [R1+0x190], R6 ;  /* 0x0001900601007387 */ /* 0x000fe20000100800 */
[----:B------:R-:W-:-:S03]  /*1e460*/  IMAD.MOV R7, RZ, RZ, -R7 ;  /* 0x000000ffff077224 */ /* 0x000fc600078e0a07 */
[----:B------:R0:W-:Y:S01]  /*1e470*/  STL [R1+0x194], R5 ;  /* 0x0001940501007387 */ /* 0x0001e20000100800 */
[----:B------:R-:W-:Y:S01]  /*1e480*/  ISETP.GE.AND P5, PT, R18, RZ, PT ;  /* 0x000000ff1200720c */ /* 0x000fe20003fa6270 */
[----:B------:R-:W-:Y:S02]  /*1e490*/  IMAD.MOV.U32 R18, RZ, RZ, R19 ;  /* 0x000000ffff127224 */ /* 0x000fe400078e0013 */
[----:B------:R-:W-:Y:S01]  /*1e4a0*/  IMAD R10, R27, R7, R10 ;  /* 0x000000071b0a7224 */ /* 0x000fe200078e020a */
[----:B------:R-:W3:Y:S01]  /*1e4b0*/  LDL.LU R19, [R1+0xa98] ;  /* 0x000a980001137983 */ /* 0x000ee20000300800 */
[----:B0-----:R-:W-:-:S04]  /*1e4c0*/  IMAD.MOV.U32 R5, RZ, RZ, R2 ;  /* 0x000000ffff057224 */ /* 0x001fc800078e0002 */
[----:B------:R-:W-:Y:S01]  /*1e4d0*/  @!P6 IMAD.MOV R5, RZ, RZ, -R5 ;  /* 0x000000ffff05e224 */ /* 0x000fe200078e0a05 */
[----:B------:R-:W-:Y:S01]  /*1e4e0*/  ISETP.GT.U32.AND P2, PT, R27, R4, PT ;  /* 0x000000041b00720c */ /* 0x000fe20003f44070 */
[--C-:B------:R-:W-:Y:S01]  /*1e4f0*/  @!P3 IMAD.IADD R9, R9, 0x1, -R27.reuse ;  /* 0x000000010909b824 */ /* 0x100fe200078e0a1b */
[----:B------:R-:W-:Y:S02]  /*1e500*/  ISETP.GT.U32.AND P3, PT, R27, R10, PT ;  /* 0x0000000a1b00720c */ /* 0x000fe40003f64070 */
[----:B------:R4:W-:Y:S04]  /*1e510*/  STL [R1+0x198], R5 ;  /* 0x0001980501007387 */ /* 0x0009e80000100800 */
[----:B------:R-:W3:Y:S05]  /*1e520*/  LDL R11, [R1+0xa9c] ;  /* 0x000a9c00010b7983 */ /* 0x000eea0000100800 */
[----:B------:R-:W-:-:S02]  /*1e530*/  @!P2 IMAD.IADD R4, R4, 0x1, -R27 ;  /* 0x000000010404a824 */ /* 0x000fc400078e0a1b */
[----:B------:R-:W-:Y:S01]  /*1e540*/  @!P3 IMAD.IADD R10, R10, 0x1, -R27 ;  /* 0x000000010a0ab824 */ /* 0x000fe200078e0a1b */
[C---:B------:R-:W-:Y:S02]  /*1e550*/  ISETP.GT.U32.AND P6, PT, R27.reuse, R9, PT ;  /* 0x000000091b00720c */ /* 0x040fe40003fc4070 */
[C---:B------:R-:W-:Y:S02]  /*1e560*/  ISETP.GT.U32.AND P2, PT, R27.reuse, R4, PT ;  /* 0x000000041b00720c */ /* 0x040fe40003f44070 */
[----:B------:R-:W-:Y:S02]  /*1e570*/  ISETP.GT.U32.AND P3, PT, R27, R10, PT ;  /* 0x0000000a1b00720c */ /* 0x000fe40003f64070 */
[----:B------:R-:W-:-:S07]  /*1e580*/  ISETP.GE.AND P4, PT, R13, RZ, PT ;  /* 0x000000ff0d00720c */ /* 0x000fce0003f86270 */
[--C-:B------:R-:W-:Y:S02]  /*1e590*/  @!P6 IMAD.IADD R9, R9, 0x1, -R27.reuse ;  /* 0x000000010909e824 */ /* 0x100fe400078e0a1b */
[--C-:B------:R-:W-:Y:S02]  /*1e5a0*/  @!P2 IMAD.IADD R4, R4, 0x1, -R27.reuse ;  /* 0x000000010404a824 */ /* 0x100fe400078e0a1b */
[----:B------:R-:W-:Y:S02]  /*1e5b0*/  @!P3 IMAD.IADD R10, R10, 0x1, -R27 ;  /* 0x000000010a0ab824 */ /* 0x000fe400078e0a1b */
[----:B------:R-:W-:-:S05]  /*1e5c0*/  @!P1 IMAD.MOV R4, RZ, RZ, -R4 ;  /* 0x000000ffff049224 */ /* 0x000fca00078e0a04 */
[----:B------:R-:W-:Y:S01]  /*1e5d0*/  STL [R1+0x19c], R4 ;  /* 0x00019c0401007387 */ /* 0x000fe20000100800 */
[----:B----4-:R-:W-:-:S05]  /*1e5e0*/  IABS R5, R14 ;  /* 0x0000000e00057213 */ /* 0x010fca0000000000 */
[----:B------:R-:W-:Y:S01]  /*1e5f0*/  IMAD.HI.U32 R12, R0, R5, RZ ;  /* 0x00000005000c7227 */ /* 0x000fe200078e00ff */
[----:B-----5:R-:W-:-:S03]  /*1e600*/  IABS R6, R17 ;  /* 0x0000001100067213 */ /* 0x020fc60000000000 */
[----:B------:R-:W-:Y:S02]  /*1e610*/  IMAD.MOV R12, RZ, RZ, -R12 ;  /* 0x000000ffff0c7224 */ /* 0x000fe400078e0a0c */
[----:B------:R-:W-:-:S04]  /*1e620*/  IMAD.HI.U32 R13, R0, R6, RZ ;  /* 0x00000006000d7227 */ /* 0x000fc800078e00ff */
[----:B------:R-:W-:Y:S02]  /*1e630*/  IMAD.MOV R13, RZ, RZ, -R13 ;  /* 0x000000ffff0d7224 */ /* 0x000fe400078e0a0d */
[C---:B------:R-:W-:Y:S02]  /*1e640*/  IMAD R5, R27.reuse, R12, R5 ;  /* 0x0000000c1b057224 */ /* 0x040fe400078e0205 */
[----:B------:R-:W-:Y:S02]  /*1e650*/  IMAD R6, R27, R13, R6 ;  /* 0x0000000d1b067224 */ /* 0x000fe400078e0206 */
[----:B------:R-:W-:Y:S02]  /*1e660*/  IMAD.MOV.U32 R12, RZ, RZ, R9 ;  /* 0x000000ffff0c7224 */ /* 0x000fe400078e0009 */
[----:B------:R-:W-:Y:S01]  /*1e670*/  IMAD.MOV.U32 R13, RZ, RZ, R10 ;  /* 0x000000ffff0d7224 */ /* 0x000fe200078e000a */
[----:B------:R-:W-:Y:S01]  /*1e680*/  ISETP.GE.AND P1, PT, R17, RZ, PT ;  /* 0x000000ff1100720c */ /* 0x000fe20003f26270 */
[----:B------:R-:W-:Y:S01]  /*1e690*/  @!P4 IMAD.MOV R12, RZ, RZ, -R12 ;  /* 0x000000ffff0cc224 */ /* 0x000fe200078e0a0c */
[----:B--2---:R-:W-:Y:S01]  /*1e6a0*/  IABS R8, R15 ;  /* 0x0000000f00087213 */ /* 0x004fe20000000000 */
[----:B------:R-:W-:Y:S01]  /*1e6b0*/  @!P5 IMAD.MOV R13, RZ, RZ, -R13 ;  /* 0x000000ffff0dd224 */ /* 0x000fe200078e0a0d */
[----:B------:R-:W-:Y:S01]  /*1e6c0*/  ISETP.GE.AND P0, PT, R15, RZ, PT ;  /* 0x000000ff0f00720c */ /* 0x000fe20003f06270 */
[----:B------:R-:W2:Y:S01]  /*1e6d0*/  LDL.LU R17, [R1+0xaa0] ;  /* 0x000aa00001117983 */ /* 0x000ea20000300800 */
[----:B---3--:R-:W-:-:S02]  /*1e6e0*/  ISETP.GE.AND P2, PT, R16, RZ, PT ;  /* 0x000000ff1000720c */ /* 0x008fc40003f46270 */
[----:B------:R-:W-:Y:S01]  /*1e6f0*/  IABS R7, R16 ;  /* 0x0000001000077213 */ /* 0x000fe20000000000 */
[----:B------:R-:W-:Y:S01]  /*1e700*/  IMAD.MOV.U32 R16, RZ, RZ, R18 ;  /* 0x000000ffff107224 */ /* 0x000fe200078e0012 */
[----:B------:R-:W3:Y:S04]  /*1e710*/  LDL.LU R15, [R1+0xaa8] ;  /* 0x000aa800010f7983 */ /* 0x000ee80000300800 */
[----:B------:R-:W4:Y:S04]  /*1e720*/  LDL.LU R18, [R1+0xaac] ;  /* 0x000aac0001127983 */ /* 0x000f280000300800 */
[----:B------:R-:W-:Y:S04]  /*1e730*/  STL [R1+0x180], R12 ;  /* 0x0001800c01007387 */ /* 0x000fe80000100800 */
[----:B------:R-:W-:Y:S04]  /*1e740*/  STL [R1+0x188], R13 ;  /* 0x0001880d01007387 */ /* 0x000fe80000100800 */
[----:B------:R0:W-:Y:S04]  /*1e750*/  STL [R1+0x41ac], R3 ;  /* 0x0041ac0301007387 */ /* 0x0001e80000100800 */
[----:B0-----:R-:W5:Y:S01]  /*1e760*/  LDL.LU R3, [R1+0xa9c] ;  /* 0x000a9c0001037983 */ /* 0x001f620000300800 */
[----:B------:R-:W-:-:S04]  /*1e770*/  IMAD.HI.U32 R2, R0, R8, RZ ;  /* 0x0000000800027227 */ /* 0x000fc800078e00ff */
[----:B------:R-:W-:Y:S02]  /*1e780*/  IMAD.MOV R2, RZ, RZ, -R2 ;  /* 0x000000ffff027224 */ /* 0x000fe400078e0a02 */
[----:B------:R-:W-:-:S04]  /*1e790*/  IMAD.HI.U32 R4, R0, R7, RZ ;  /* 0x0000000700047227 */ /* 0x000fc800078e00ff */
[----:B------:R-:W-:Y:S02]  /*1e7a0*/  IMAD R8, R27, R2, R8 ;  /* 0x000000021b087224 */ /* 0x000fe400078e0208 */
[----:B------:R-:W-:-:S03]  /*1e7b0*/  IMAD.MOV R4, RZ, RZ, -R4 ;  /* 0x000000ffff047224 */ /* 0x000fc600078e0a04 */
[C---:B------:R-:W-:Y:S01]  /*1e7c0*/  ISETP.GT.U32.AND P6, PT, R27.reuse, R8, PT ;  /* 0x000000081b00720c */ /* 0x040fe20003fc4070 */
[C---:B------:R-:W-:Y:S01]  /*1e7d0*/  IMAD R7, R27.reuse, R4, R7 ;  /* 0x000000041b077224 */ /* 0x040fe200078e0207 */
[----:B------:R-:W-:Y:S02]  /*1e7e0*/  IABS R2, R19 ;  /* 0x0000001300027213 */ /* 0x000fe40000000000 */
[----:B------:R-:W-:Y:S02]  /*1e7f0*/  IABS R4, R11 ;  /* 0x0000000b00047213 */ /* 0x000fe40000000000 */
[----:B------:R-:W-:Y:S01]  /*1e800*/  ISETP.GT.U32.AND P3, PT, R27, R7, PT ;  /* 0x000000071b00720c */ /* 0x000fe20003f64070 */
[----:B------:R-:W-:-:S04]  /*1e810*/  IMAD.HI.U32 R11, R0, R2, RZ ;  /* 0x00000002000b7227 */ /* 0x000fc800078e00ff */
[----:B------:R-:W-:Y:S02]  /*1e820*/  IMAD.MOV R11, RZ, RZ, -R11 ;  /* 0x000000ffff0b7224 */ /* 0x000fe400078e0a0b */
[----:B------:R-:W-:Y:S02]  /*1e830*/  @!P6 IMAD.IADD R8, R8, 0x1, -R27 ;  /* 0x000000010808e824 */ /* 0x000fe400078e0a1b */
[----:B------:R-:W-:-:S03]  /*1e840*/  IMAD R2, R27, R11, R2 ;  /* 0x0000000b1b027224 */ /* 0x000fc600078e0202 */
[----:B------:R-:W-:Y:S01]  /*1e850*/  ISETP.GT.U32.AND P6, PT, R27, R8, PT ;  /* 0x000000081b00720c */ /* 0x000fe20003fc4070 */
[----:B------:R-:W-:Y:S01]  /*1e860*/  @!P3 IMAD.IADD R7, R7, 0x1, -R27 ;  /* 0x000000010707b824 */ /* 0x000fe200078e0a1b */
[C---:B------:R-:W-:Y:S02]  /*1e870*/  ISETP.GT.U32.AND P4, PT, R27.reuse, R6, PT ;  /* 0x000000061b00720c */ /* 0x040fe40003f84070 */
[C---:B------:R-:W-:Y:S02]  /*1e880*/  ISETP.GT.U32.AND P3, PT, R27.reuse, R2, PT ;  /* 0x000000021b00720c */ /* 0x040fe40003f64070 */
[----:B------:R-:W-:-:S07]  /*1e890*/  ISETP.GT.U32.AND P5, PT, R27, R5, PT ;  /* 0x000000051b00720c */ /* 0x000fce0003fa4070 */
[--C-:B------:R-:W-:Y:S02]  /*1e8a0*/  @!P6 IMAD.IADD R8, R8, 0x1, -R27.reuse ;  /* 0x000000010808e824 */ /* 0x100fe400078e0a1b */
[--C-:B------:R-:W-:Y:S02]  /*1e8b0*/  @!P4 IMAD.IADD R6, R6, 0x1, -R27.reuse ;  /* 0x000000010606c824 */ /* 0x100fe400078e0a1b */
[----:B------:R-:W-:Y:S02]  /*1e8c0*/  IMAD.MOV.U32 R10, RZ, RZ, R8 ;  /* 0x000000ffff0a7224 */ /* 0x000fe400078e0008 */
[--C-:B------:R-:W-:Y:S02]  /*1e8d0*/  @!P3 IMAD.IADD R2, R2, 0x1, -R27.reuse ;  /* 0x000000010202b824 */ /* 0x100fe400078e0a1b */
[----:B------:R-:W-:Y:S01]  /*1e8e0*/  @!P5 IMAD.IADD R5, R5, 0x1, -R27 ;  /* 0x000000010505d824 */ /* 0x000fe200078e0a1b */
[C---:B------:R-:W-:Y:S01]  /*1e8f0*/  ISETP.GT.U32.AND P5, PT, R27.reuse, R6, PT ;  /* 0x000000061b00720c */ /* 0x040fe20003fa4070 */
[----:B------:R-:W-:Y:S01]  /*1e900*/  @!P0 IMAD.MOV R10, RZ, RZ, -R10 ;  /* 0x000000ffff0a8224 */ /* 0x000fe200078e0a0a */
[----:B------:R-:W-:-:S04]  /*1e910*/  ISETP.GT.U32.AND P0, PT, R27, R2, PT ;  /* 0x000000021b00720c */ /* 0x000fc80003f04070 */
[----:B------:R0:W-:Y:S07]  /*1e920*/  STL [R1+0x184], R10 ;  /* 0x0001840a01007387 */ /* 0x0001ee0000100800 */
[--C-:B------:R-:W-:Y:S01]  /*1e930*/  @!P5 IMAD.IADD R6, R6, 0x1, -R27.reuse ;  /* 0x000000010606d824 */ /* 0x100fe200078e0a1b */
[----:B------:R-:W-:Y:S01]  /*1e940*/  ISETP.GE.AND P5, PT, R19, RZ, PT ;  /* 0x000000ff1300720c */ /* 0x000fe20003fa6270 */
[----:B------:R-:W-:Y:S01]  /*1e950*/  @!P0 IMAD.IADD R2, R2, 0x1, -R27 ;  /* 0x0000000102028824 */ /* 0x000fe200078e0a1b */
[----:B------:R-:W3:Y:S01]  /*1e960*/  LDL R19, [R1+0xac0] ;  /* 0x000ac00001137983 */ /* 0x000ee20000100800 */
[----:B-----5:R-:W-:-:S03]  /*1e970*/  ISETP.GE.AND P0, PT, R3, RZ, PT ;  /* 0x000000ff0300720c */ /* 0x020fc60003f06270 */
[----:B------:R-:W5:Y:S01]  /*1e980*/  LDL.LU R3, [R1+0x41ac] ;  /* 0x0041ac0001037983 */ /* 0x000f620000300800 */
[----:B------:R-:W-:Y:S02]  /*1e990*/  ISETP.GE.AND P6, PT, R14, RZ, PT ;  /* 0x000000ff0e00720c */ /* 0x000fe40003fc6270 */
[----:B--2---:R-:W-:Y:S02]  /*1e9a0*/  IABS R14, R17 ;  /* 0x00000011000e7213 */ /* 0x004fe40000000000 */
[----:B------:R-:W-:-:S03]  /*1e9b0*/  ISETP.GT.U32.AND P3, PT, R27, R5, PT ;  /* 0x000000051b00720c */ /* 0x000fc60003f64070 */
[----:B------:R-:W-:Y:S01]  /*1e9c0*/  IMAD.HI.U32 R8, R0, R14, RZ ;  /* 0x0000000e00087227 */ /* 0x000fe200078e00ff */
[----:B------:R-:W-:-:S03]  /*1e9d0*/  ISETP.GT.U32.AND P4, PT, R27, R7, PT ;  /* 0x000000071b00720c */ /* 0x000fc60003f84070 */
[----:B------:R-:W-:-:S04]  /*1e9e0*/  IMAD.HI.U32 R9, R0, R4, RZ ;  /* 0x0000000400097227 */ /* 0x000fc800078e00ff */
[----:B------:R-:W-:Y:S02]  /*1e9f0*/  IMAD.MOV R8, RZ, RZ, -R8 ;  /* 0x000000ffff087224 */ /* 0x000fe400078e0a08 */
[----:B------:R-:W-:Y:S02]  /*1ea00*/  IMAD.MOV R9, RZ, RZ, -R9 ;  /* 0x000000ffff097224 */ /* 0x000fe400078e0a09 */
[C---:B------:R-:W-:Y:S01]  /*1ea10*/  IMAD R14, R27.reuse, R8, R14 ;  /* 0x000000081b0e7224 */ /* 0x040fe200078e020e */
[----:B------:R-:W-:Y:S01]  /*1ea20*/  IABS R13, R16 ;  /* 0x00000010000d7213 */ /* 0x000fe20000000000 */
[----:B------:R-:W-:Y:S02]  /*1ea30*/  IMAD R4, R27, R9, R4 ;  /* 0x000000091b047224 */ /* 0x000fe400078e0204 */
[----:B------:R-:W-:Y:S01]  /*1ea40*/  @!P3 IMAD.IADD R5, R5, 0x1, -R27 ;  /* 0x000000010505b824 */ /* 0x000fe200078e0a1b */
[----:B------:R-:W-:Y:S01]  /*1ea50*/  ISETP.GT.U32.AND P3, PT, R27, R14, PT ;  /* 0x0000000e1b00720c */ /* 0x000fe20003f64070 */
[----:B0-----:R-:W-:Y:S01]  /*1ea60*/  IMAD.HI.U32 R10, R0, R13, RZ ;  /* 0x0000000d000a7227 */ /* 0x001fe200078e00ff */
[----:B----4-:R-:W-:-:S03]  /*1ea70*/  IABS R11, R18 ;  /* 0x00000012000b7213 */ /* 0x010fc60000000000 */
[----:B------:R-:W-:Y:S01]  /*1ea80*/  @!P4 IMAD.IADD R7, R7, 0x1, -R27 ;  /* 0x000000010707c824 */ /* 0x000fe200078e0a1b */
[----:B------:R-:W-:Y:S01]  /*1ea90*/  ISETP.GT.U32.AND P4, PT, R27, R4, PT ;  /* 0x000000041b00720c */ /* 0x000fe20003f84070 */
[----:B------:R-:W-:Y:S02]  /*1eaa0*/  IMAD.MOV R10, RZ, RZ, -R10 ;  /* 0x000000ffff0a7224 */ /* 0x000fe400078e0a0a */
[----:B------:R-:W-:-:S04]  /*1eab0*/  IMAD.HI.U32 R8, R0, R11, RZ ;  /* 0x0000000b00087227 */ /* 0x000fc800078e00ff */
[C---:B------:R-:W-:Y:S02]  /*1eac0*/  IMAD R13, R27.reuse, R10, R13 ;  /* 0x0000000a1b0d7224 */ /* 0x040fe400078e020d */
[----:B------:R-:W-:Y:S02]  /*1ead0*/  IMAD.MOV.U32 R10, RZ, RZ, R16 ;  /* 0x000000ffff0a7224 */ /* 0x000fe400078e0010 */
[----:B------:R-:W-:Y:S02]  /*1eae0*/  IMAD.MOV.U32 R16, RZ, RZ, R7 ;  /* 0x000000ffff107224 */ /* 0x000fe400078e0007 */
[--C-:B------:R-:W-:Y:S02]  /*1eaf0*/  @!P3 IMAD.IADD R14, R14, 0x1, -R27.reuse ;  /* 0x000000010e0eb824 */ /* 0x100fe400078e0a1b */
[----:B------:R-:W-:Y:S02]  /*1eb00*/  IMAD.MOV R8, RZ, RZ, -R8 ;  /* 0x000000ffff087224 */ /* 0x000fe400078e0a08 */
[----:B------:R-:W-:Y:S01]  /*1eb10*/  @!P2 IMAD.MOV R16, RZ, RZ, -R16 ;  /* 0x000000ffff10a224 */ /* 0x000fe200078e0a10 */
[----:B------:R-:W-:Y:S01]  /*1eb20*/  ISETP.GT.U32.AND P3, PT, R27, R14, PT ;  /* 0x0000000e1b00720c */ /* 0x000fe20003f64070 */
[----:B------:R-:W-:Y:S01]  /*1eb30*/  @!P4 IMAD.IADD R4, R4, 0x1, -R27 ;  /* 0x000000010404c824 */ /* 0x000fe200078e0a1b */
[----:B------:R-:W-:Y:S01]  /*1eb40*/  ISETP.GE.AND P4, PT, R17, RZ, PT ;  /* 0x000000ff1100720c */ /* 0x000fe20003f86270 */
[----:B------:R-:W-:Y:S01]  /*1eb50*/  IMAD R11, R27, R8, R11 ;  /* 0x000000081b0b7224 */ /* 0x000fe200078e020b */
[----:B------:R-:W2:Y:S01]  /*1eb60*/  LDL.LU R17, [R1+0xac4] ;  /* 0x000ac40001117983 */ /* 0x000ea20000300800 */
[----:B------:R-:W-:-:S03]  /*1eb70*/  @!P1 IMAD.MOV R6, RZ, RZ, -R6 ;  /* 0x000000ffff069224 */ /* 0x000fc600078e0a06 */
[----:B------:R-:W4:Y:S04]  /*1eb80*/  LDL.LU R8, [R1+0xabc] ;  /* 0x000abc0001087983 */ /* 0x000f280000300800 */
[----:B------:R0:W-:Y:S01]  /*1eb90*/  STL [R1+0x140], R16 ;  /* 0x0001401001007387 */ /* 0x0001e20000100800 */
[----:B---3--:R-:W-:Y:S01]  /*1eba0*/  IABS R7, R19 ;  /* 0x0000001300077213 */ /* 0x008fe20000000000 */
[----:B------:R-:W-:Y:S02]  /*1ebb0*/  @!P5 IMAD.MOV R2, RZ, RZ, -R2 ;  /* 0x000000ffff02d224 */ /* 0x000fe400078e0a02 */
[----:B------:R-:W-:Y:S02]  /*1ebc0*/  @!P3 IMAD.IADD R14, R14, 0x1, -R27 ;  /* 0x000000010e0eb824 */ /* 0x000fe400078e0a1b */
[----:B-----5:R-:W-:-:S02]  /*1ebd0*/  IMAD.MOV.U32 R19, RZ, RZ, R3 ;  /* 0x000000ffff137224 */ /* 0x020fc400078e0003 */
[----:B------:R-:W3:Y:S04]  /*1ebe0*/  LDL.LU R3, [R1+0xacc] ;  /* 0x000acc0001037983 */ /* 0x000ee80000300800 */
[----:B0-----:R-:W5:Y:S04]  /*1ebf0*/  LDL.LU R16, [R1+0xad0] ;  /* 0x000ad00001107983 */ /* 0x001f680000300800 */
[----:B------:R0:W-:Y:S02]  /*1ec00*/  STL [R1+0x13c], R6 ;  /* 0x00013c0601007387 */ /* 0x0001e40000100800 */
[----:B0-----:R-:W-:-:S04]  /*1ec10*/  IMAD.MOV.U32 R6, RZ, RZ, R5 ;  /* 0x000000ffff067224 */ /* 0x001fc800078e0005 */
[----:B------:R-:W-:-:S05]  /*1ec20*/  @!P6 IMAD.MOV R6, RZ, RZ, -R6 ;  /* 0x000000ffff06e224 */ /* 0x000fca00078e0a06 */
[----:B------:R-:W-:Y:S04]  /*1ec30*/  STL [R1+0x138], R6 ;  /* 0x0001380601007387 */ /* 0x000fe80000100800 */
[----:B------:R-:W-:Y:S04]  /*1ec40*/  STL [R1+0x178], R2 ;  /* 0x0001780201007387 */ /* 0x000fe80000100800 */
[----:B------:R0:W-:Y:S04]  /*1ec50*/  STL [R1+0x41a8], R14 ;  /* 0x0041a80e01007387 */ /* 0x0001e80000100800 */
[----:B0-----:R-:W2:Y:S01]  /*1ec60*/  LDL.LU R14, [R1+0xac0] ;  /* 0x000ac000010e7983 */ /* 0x001ea20000300800 */
[----:B------:R-:W-:-:S02]  /*1ec70*/  IABS R12, R15 ;  /* 0x0000000f000c7213 */ /* 0x000fc40000000000 */
[----:B------:R-:W-:-:S03]  /*1ec80*/  ISETP.GT.U32.AND P2, PT, R27, R4, PT ;  /* 0x000000041b00720c */ /* 0x000fc60003f44070 */
[----:B------:R-:W-:-:S04]  /*1ec90*/  IMAD.HI.U32 R9, R0, R12, RZ ;  /* 0x0000000c00097227 */ /* 0x000fc800078e00ff */
[----:B------:R-:W-:-:S04]  /*1eca0*/  IMAD.MOV R9, RZ, RZ, -R9 ;  /* 0x000000ffff097224 */ /* 0x000fc800078e0a09 */
[----:B------:R-:W-:Y:S02]  /*1ecb0*/  IMAD R12, R27, R9, R12 ;  /* 0x000000091b0c7224 */ /* 0x000fe400078e020c */
[----:B------:R-:W-:-:S03]  /*1ecc0*/  @!P2 IMAD.IADD R4, R4, 0x1, -R27 ;  /* 0x000000010404a824 */ /* 0x000fc600078e0a1b */
[C---:B------:R-:W-:Y:S02]  /*1ecd0*/  ISETP.GT.U32.AND P6, PT, R27.reuse, R12, PT ;  /* 0x0000000c1b00720c */ /* 0x040fe40003fc4070 */
[----:B------:R-:W-:Y:S01]  /*1ece0*/  ISETP.GT.U32.AND P2, PT, R27, R11, PT ;  /* 0x0000000b1b00720c */ /* 0x000fe20003f44070 */
[----:B------:R-:W-:-:S10]  /*1ecf0*/  IMAD.HI.U32 R2, R0, R7, RZ ;  /* 0x0000000700027227 */ /* 0x000fd400078e00ff */
[--C-:B------:R-:W-:Y:S02]  /*1ed00*/  @!P6 IMAD.IADD R12, R12, 0x1, -R27.reuse ;  /* 0x000000010c0ce824 */ /* 0x100fe400078e0a1b */
[----:B------:R-:W-:-:S03]  /*1ed10*/  @!P2 IMAD.IADD R11, R11, 0x1, -R27 ;  /* 0x000000010b0ba824 */ /* 0x000fc600078e0a1b */
[C---:B------:R-:W-:Y:S01]  /*1ed20*/  ISETP.GT.U32.AND P2, PT, R27.reuse, R12, PT ;  /* 0x0000000c1b00720c */ /* 0x040fe20003f44070 */
[----:B------:R-:W-:Y:S01]  /*1ed30*/  IMAD.MOV R2, RZ, RZ, -R2 ;  /* 0x000000ffff027224 */ /* 0x000fe200078e0a02 */
[----:B------:R-:W-:-:S03]  /*1ed40*/  ISETP.GT.U32.AND P1, PT, R27, R13, PT ;  /* 0x0000000d1b00720c */ /* 0x000fc60003f24070 */
[----:B------:R-:W-:-:S08]  /*1ed50*/  IMAD R7, R27, R2, R7 ;  /* 0x000000021b077224 */ /* 0x000fd000078e0207 */
[--C-:B------:R-:W-:Y:S01]  /*1ed60*/  @!P2 IMAD.IADD R12, R12, 0x1, -R27.reuse ;  /* 0x000000010c0ca824 */ /* 0x100fe200078e0a1b */
[----:B------:R-:W-:Y:S01]  /*1ed70*/  ISETP.GT.U32.AND P2, PT, R27, R7, PT ;  /* 0x000000071b00720c */ /* 0x000fe20003f44070 */
[----:B------:R-:W-:Y:S02]  /*1ed80*/  @!P0 IMAD.MOV R4, RZ, RZ, -R4 ;  /* 0x000000ffff048224 */ /* 0x000fe400078e0a04 */
[--C-:B------:R-:W-:Y:S01]  /*1ed90*/  @!P1 IMAD.IADD R13, R13, 0x1, -R27.reuse ;  /* 0x000000010d0d9824 */ /* 0x100fe200078e0a1b */
[----:B------:R-:W-:Y:S02]  /*1eda0*/  ISETP.GE.AND P1, PT, R18, RZ, PT ;  /* 0x000000ff1200720c */ /* 0x000fe40003f26270 */
[----:B------:R-:W5:Y:S04]  /*1edb0*/  LDL.LU R18, [R1+0xad8] ;  /* 0x000ad80001127983 */ /* 0x000f680000300800 */
[----:B------:R-:W-:Y:S03]  /*1edc0*/  STL [R1+0x174], R4 ;  /* 0x0001740401007387 */ /* 0x000fe60000100800 */
[----:B------:R-:W-:Y:S01]  /*1edd0*/  @!P2 IMAD.IADD R7, R7, 0x1, -R27 ;  /* 0x000000010707a824 */ /* 0x000fe200078e0a1b */
[----:B--2---:R-:W-:-:S02]  /*1ede0*/  ISETP.GE.AND P2, PT, R14, RZ, PT ;  /* 0x000000ff0e00720c */ /* 0x004fc40003f46270 */
[----:B------:R-:W2:Y:S01]  /*1edf0*/  LDL.LU R14, [R1+0x41a8] ;  /* 0x0041a800010e7983 */ /* 0x000ea20000300800 */
[----:B------:R-:W-:Y:S02]  /*1ee00*/  ISETP.GE.AND P5, PT, R10, RZ, PT ;  /* 0x000000ff0a00720c */ /* 0x000fe40003fa6270 */
[----:B------:R-:W-:Y:S02]  /*1ee10*/  IABS R10, R19 ;  /* 0x00000013000a7213 */ /* 0x000fe40000000000 */
[----:B------:R-:W-:-:S03]  /*1ee20*/  ISETP.GE.AND P3, PT, R15, RZ, PT ;  /* 0x000000ff0f00720c */ /* 0x000fc60003f66270 */
[----:B------:R-:W-:-:S04]  /*1ee30*/  IMAD.HI.U32 R15, R0, R10, RZ ;  /* 0x0000000a000f7227 */ /* 0x000fc800078e00ff */
[----:B------:R-:W-:-:S04]  /*1ee40*/  IMAD.MOV R15, RZ, RZ, -R15 ;  /* 0x000000ffff0f7224 */ /* 0x000fc800078e0a0f */
[C---:B------:R-:W-:Y:S02]  /*1ee50*/  IMAD R10, R27.reuse, R15, R10 ;  /* 0x0000000f1b0a7224 */ /* 0x040fe400078e020a */
[----:B------:R-:W5:Y:S01]  /*1ee60*/  LDL.LU R15, [R1+0xad4] ;  /* 0x000ad400010f7983 */ /* 0x000f620000300800 */
[----:B------:R-:W-:Y:S01]  /*1ee70*/  ISETP.GT.U32.AND P6, PT, R27, R13, PT ;  /* 0x0000000d1b00720c */ /* 0x000fe20003fc4070 */
[----:B------:R-:W-:-:S12]  /*1ee80*/  @!P3 IMAD.MOV R12, RZ, RZ, -R12 ;  /* 0x000000ffff0cb224 */ /* 0x000fd800078e0a0c */
[----:B------:R-:W-:-:S04]  /*1ee90*/  @!P6 IMAD.IADD R13, R13, 0x1, -R27 ;  /* 0x000000010d0de824 */ /* 0x000fc800078e0a1b */
[----:B------:R-:W-:Y:S01]  /*1eea0*/  @!P5 IMAD.MOV R13, RZ, RZ, -R13 ;  /* 0x000000ffff0dd224 */ /* 0x000fe200078e0a0d */
[----:B----4-:R-:W-:-:S05]  /*1eeb0*/  IABS R9, R8 ;  /* 0x0000000800097213 */ /* 0x010fca0000000000 */
[----:B------:R-:W-:-:S04]  /*1eec0*/  IMAD.HI.U32 R5, R0, R9, RZ ;  /* 0x0000000900057227 */ /* 0x000fc800078e00ff */
[----:B------:R-:W-:-:S04]  /*1eed0*/  IMAD.MOV R5, RZ, RZ, -R5 ;  /* 0x000000ffff057224 */ /* 0x000fc800078e0a05 */
[----:B------:R-:W-:Y:S02]  /*1eee0*/  IMAD R9, R27, R5, R9 ;  /* 0x000000051b097224 */ /* 0x000fe400078e0209 */
[----:B--2---:R-:W-:-:S05]  /*1eef0*/  @!P4 IMAD.MOV R14, RZ, RZ, -R14 ;  /* 0x000000ffff0ec224 */ /* 0x004fca00078e0a0e */
[----:B------:R0:W-:Y:S04]  /*1ef00*/  STL [R1+0x130], R14 ;  /* 0x0001300e01007387 */ /* 0x0001e80000100800 */
[----:B------:R1:W-:Y:S04]  /*1ef10*/  STL [R1+0x12c], R13 ;  /* 0x00012c0d01007387 */ /* 0x0003e80000100800 */
[----:B------:R2:W-:Y:S01]  /*1ef20*/  STL [R1+0x128], R12 ;  /* 0x0001280c01007387 */ /* 0x0005e20000100800 */
[----:B0-----:R-:W-:-:S03]  /*1ef30*/  IMAD.MOV.U32 R14, RZ, RZ, R19 ;  /* 0x000000ffff0e7224 */ /* 0x001fc600078e0013 */
[----:B------:R-:W4:Y:S01]  /*1ef40*/  LDL.LU R19, [R1+0xadc] ;  /* 0x000adc0001137983 */ /* 0x000f220000300800 */
[C---:B------:R-:W-:Y:S02]  /*1ef50*/  ISETP.GT.U32.AND P6, PT, R27.reuse, R9, PT ;  /* 0x000000091b00720c */ /* 0x040fe40003fc4070 */
[----:B------:R-:W-:Y:S02]  /*1ef60*/  IABS R5, R17 ;  /* 0x0000001100057213 */ /* 0x000fe40000000000 */
[----:B------:R-:W-:-:S03]  /*1ef70*/  ISETP.GT.U32.AND P0, PT, R27, R11, PT ;  /* 0x0000000b1b00720c */ /* 0x000fc60003f04070 */
[----:B------:R-:W-:Y:S01]  /*1ef80*/  IMAD.HI.U32 R2, R0, R5, RZ ;  /* 0x0000000500027227 */ /* 0x000fe200078e00ff */
[----:B---3--:R-:W-:-:S03]  /*1ef90*/  IABS R4, R3 ;  /* 0x0000000300047213 */ /* 0x008fc60000000000 */
[----:B------:R-:W-:Y:S02]  /*1efa0*/  IMAD.MOV R2, RZ, RZ, -R2 ;  /* 0x000000ffff027224 */ /* 0x000fe400078e0a02 */
[----:B------:R-:W-:Y:S02]  /*1efb0*/  @!P6 IMAD.IADD R9, R9, 0x1, -R27 ;  /* 0x000000010909e824 */ /* 0x000fe400078e0a1b */
[----:B------:R-:W-:Y:S02]  /*1efc0*/  IMAD R5, R27, R2, R5 ;  /* 0x000000021b057224 */ /* 0x000fe400078e0205 */
[----:B------:R-:W-:Y:S01]  /*1efd0*/  @!P0 IMAD.IADD R11, R11, 0x1, -R27 ;  /* 0x000000010b0b8824 */ /* 0x000fe200078e0a1b */
[----:B------:R-:W-:Y:S01]  /*1efe0*/  ISETP.GE.AND P0, PT, R8, RZ, PT ;  /* 0x000000ff0800720c */ /* 0x000fe20003f06270 */
[----:B------:R-:W-:Y:S01]  /*1eff0*/  IMAD.HI.U32 R8, R0, R4, RZ ;  /* 0x0000000400087227 */ /* 0x000fe200078e00ff */
[C---:B------:R-:W-:Y:S02]  /*1f000*/  ISETP.GT.U32.AND P4, PT, R27.reuse, R9, PT ;  /* 0x000000091b00720c */ /* 0x040fe40003f84070 */
[C---:B------:R-:W-:Y:S01]  /*1f010*/  ISETP.GT.U32.AND P6, PT, R27.reuse, R5, PT ;  /* 0x000000051b00720c */ /* 0x040fe20003fc4070 */
[----:B------:R-:W-:Y:S01]  /*1f020*/  IMAD.MOV R8, RZ, RZ, -R8 ;  /* 0x000000ffff087224 */ /* 0x000fe200078e0a08 */
[----:B------:R-:W-:-:S02]  /*1f030*/  ISETP.GT.U32.AND P5, PT, R27, R7, PT ;  /* 0x000000071b00720c */ /* 0x000fc40003fa4070 */
[C---:B------:R-:W-:Y:S01]  /*1f040*/  ISETP.GT.U32.AND P3, PT, R27.reuse, R10, PT ;  /* 0x0000000a1b00720c */ /* 0x040fe20003f64070 */
[----:B------:R-:W-:Y:S01]  /*1f050*/  IMAD R4, R27, R8, R4 ;  /* 0x000000081b047224 */ /* 0x000fe200078e0204 */
[----:B-----5:R-:W-:Y:S01]  /*1f060*/  IABS R8, R15 ;  /* 0x0000000f00087213 */ /* 0x020fe20000000000 */
[----:B-1----:R-:W-:-:S04]  /*1f070*/  IMAD.MOV.U32 R13, RZ, RZ, R11 ;  /* 0x000000ffff0d7224 */ /* 0x002fc800078e000b */
[----:B------:R-:W-:Y:S02]  /*1f080*/  @!P4 IMAD.IADD R9, R9, 0x1, -R27 ;  /* 0x000000010909c824 */ /* 0x000fe400078e0a1b */
[----:B------:R-:W-:Y:S02]  /*1f090*/  @!P1 IMAD.MOV R13, RZ, RZ, -R13 ;  /* 0x000000ffff0d9224 */ /* 0x000fe400078e0a0d */
[----:B------:R-:W-:Y:S02]  /*1f0a0*/  @!P6 IMAD.IADD R5, R5, 0x1, -R27 ;  /* 0x000000010505e824 */ /* 0x000fe400078e0a1b */
[----:B--2---:R-:W-:Y:S01]  /*1f0b0*/  IMAD.HI.U32 R12, R0, R8, RZ ;  /* 0x00000008000c7227 */ /* 0x004fe200078e00ff */
[----:B------:R-:W-:Y:S03]  /*1f0c0*/  STL [R1+0x124], R13 ;  /* 0x0001240d01007387 */ /* 0x000fe60000100800 */
[----:B------:R-:W-:-:S02]  /*1f0d0*/  @!P0 IMAD.MOV R9, RZ, RZ, -R9 ;  /* 0x000000ffff098224 */ /* 0x000fc400078e0a09 */
[--C-:B------:R-:W-:Y:S01]  /*1f0e0*/  @!P5 IMAD.IADD R7, R7, 0x1, -R27.reuse ;  /* 0x000000010707d824 */ /* 0x100fe200078e0a1b */
[----:B------:R-:W-:Y:S01]  /*1f0f0*/  ISETP.GE.AND P5, PT, R17, RZ, PT ;  /* 0x000000ff1100720c */ /* 0x000fe20003fa6270 */
[----:B------:R-:W-:Y:S01]  /*1f100*/  IMAD.MOV R12, RZ, RZ, -R12 ;  /* 0x000000ffff0c7224 */ /* 0x000fe200078e0a0c */
[----:B------:R-:W-:Y:S01]  /*1f110*/  ISETP.GT.U32.AND P6, PT, R27, R5, PT ;  /* 0x000000051b00720c */ /* 0x000fe20003fc4070 */
[----:B------:R-:W-:Y:S01]  /*1f120*/  @!P3 IMAD.IADD R10, R10, 0x1, -R27 ;  /* 0x000000010a0ab824 */ /* 0x000fe200078e0a1b */
[----:B------:R-:W2:Y:S01]  /*1f130*/  LDL.LU R17, [R1+0xae0] ;  /* 0x000ae00001117983 */ /* 0x000ea20000300800 */
[----:B------:R-:W-:Y:S01]  /*1f140*/  ISETP.GE.AND P3, PT, R3, RZ, PT ;  /* 0x000000ff0300720c */ /* 0x000fe20003f66270 */
[----:B------:R-:W-:Y:S02]  /*1f150*/  IMAD R8, R27, R12, R8 ;  /* 0x0000000c1b087224 */ /* 0x000fe400078e0208 */
[----:B------:R-:W3:Y:S01]  /*1f160*/  LDL.LU R3, [R1+0x41a4] ;  /* 0x0041a40001037983 */ /* 0x000ee20000300800 */
[----:B------:R-:W-:-:S03]  /*1f170*/  IABS R6, R16 ;  /* 0x0000001000067213 */ /* 0x000fc60000000000 */
[----:B------:R0:W-:Y:S02]  /*1f180*/  STL [R1+0x11c], R9 ;  /* 0x00011c0901007387 */ /* 0x0001e40000100800 */
[----:B------:R-:W-:-:S04]  /*1f190*/  IMAD.HI.U32 R2, R0, R6, RZ ;  /* 0x0000000600027227 */ /* 0x000fc800078e00ff */
[----:B0-----:R-:W-:-:S04]  /*1f1a0*/  IMAD.MOV.U32 R9, RZ, RZ, R7 ;  /* 0x000000ffff097224 */ /* 0x001fc800078e0007 */
[----:B------:R-:W-:Y:S01]  /*1f1b0*/  @!P2 IMAD.MOV R9, RZ, RZ, -R9 ;  /* 0x000000ffff09a224 */ /* 0x000fe200078e0a09 */
[----:B------:R-:W-:Y:S01]  /*1f1c0*/  ISETP.GT.U32.AND P2, PT, R27, R8, PT ;  /* 0x000000081b00720c */ /* 0x000fe20003f44070 */
[----:B------:R-:W-:Y:S02]  /*1f1d0*/  IMAD.MOV R2, RZ, RZ, -R2 ;  /* 0x000000ffff027224 */ /* 0x000fe400078e0a02 */
[----:B------:R-:W-:Y:S02]  /*1f1e0*/  @!P6 IMAD.IADD R5, R5, 0x1, -R27 ;  /* 0x000000010505e824 */ /* 0x000fe400078e0a1b */
[----:B------:R-:W-:Y:S02]  /*1f1f0*/  IMAD R6, R27, R2, R6 ;  /* 0x000000021b067224 */ /* 0x000fe400078e0206 */
[----:B------:R-:W-:Y:S01]  /*1f200*/  @!P5 IMAD.MOV R5, RZ, RZ, -R5 ;  /* 0x000000ffff05d224 */ /* 0x000fe200078e0a05 */
[----:B------:R-:W-:Y:S01]  /*1f210*/  STL [R1+0x118], R9 ;  /* 0x0001180901007387 */ /* 0x000fe20000100800 */
[----:B------:R-:W-:-:S02]  /*1f220*/  ISETP.GE.AND P5, PT, R16, RZ, PT ;  /* 0x000000ff1000720c */ /* 0x000fc40003fa6270 */
[----:B------:R-:W-:Y:S01]  /*1f230*/  ISETP.GT.U32.AND P4, PT, R27, R6, PT ;  /* 0x000000061b00720c */ /* 0x000fe20003f84070 */
[----:B------:R-:W5:Y:S01]  /*1f240*/  LDL.LU R16, [R1+0xae4] ;  /* 0x000ae40001107983 */ /* 0x000f620000300800 */
[----:B------:R-:W-:-:S03]  /*1f250*/  @!P2 IMAD.IADD R8, R8, 0x1, -R27 ;  /* 0x000000010808a824 */ /* 0x000fc600078e0a1b */
[----:B------:R0:W-:Y:S08]  /*1f260*/  STL [R1+0x114], R5 ;  /* 0x0001140501007387 */ /* 0x0001f00000100800 */
[----:B------:R-:W-:-:S05]  /*1f270*/  @!P4 IMAD.IADD R6, R6, 0x1, -R27 ;  /* 0x000000010606c824 */ /* 0x000fca00078e0a1b */
[----:B------:R-:W-:Y:S02]  /*1f280*/  ISETP.GT.U32.AND P4, PT, R27, R6, PT ;  /* 0x000000061b00720c */ /* 0x000fe40003f84070 */
[----:B------:R-:W-:-:S11]  /*1f290*/  IABS R2, R18 ;  /* 0x0000001200027213 */ /* 0x000fd60000000000 */
[----:B------:R-:W-:Y:S01]  /*1f2a0*/  @!P4 IMAD.IADD R6, R6, 0x1, -R27 ;  /* 0x000000010606c824 */ /* 0x000fe200078e0a1b */
[----:B------:R-:W-:Y:S01]  /*1f2b0*/  ISETP.GE.AND P4, PT, R18, RZ, PT ;  /* 0x000000ff1200720c */ /* 0x000fe20003f86270 */
[----:B------:R-:W-:Y:S01]  /*1f2c0*/  IMAD.MOV.U32 R18, RZ, RZ, R28 ;  /* 0x000000ffff127224 */ /* 0x000fe200078e001c */
[----:B----4-:R-:W-:Y:S02]  /*1f2d0*/  IABS R7, R19 ;  /* 0x0000001300077213 */ /* 0x010fe40000000000 */
[----:B------:R-:W-:Y:S02]  /*1f2e0*/  ISETP.GE.AND P2, PT, R19, RZ, PT ;  /* 0x000000ff1300720c */ /* 0x000fe40003f46270 */
[----:B------:R-:W4:Y:S04]  /*1f2f0*/  LDL.LU R19, [R1+0xb0c] ;  /* 0x000b0c0001137983 */ /* 0x000f280000300800 */
[----:B------:R-:W3:Y:S01]  /*1f300*/  LDL.LU R28, [R1+0xae8] ;  /* 0x000ae800011c7983 */ /* 0x000ee20000300800 */
[----:B------:R-:W-:-:S02]  /*1f310*/  ISETP.GT.U32.AND P1, PT, R27, R4, PT ;  /* 0x000000041b00720c */ /* 0x000fc40003f24070 */
[----:B------:R-:W-:-:S11]  /*1f320*/  ISETP.GE.AND P6, PT, R14, RZ, PT ;  /* 0x000000ff0e00720c */ /* 0x000fd60003fc6270 */
[----:B------:R-:W-:Y:S01]  /*1f330*/  @!P1 IMAD.IADD R4, R4, 0x1, -R27 ;  /* 0x0000000104049824 */ /* 0x000fe200078e0a1b */
[----:B------:R-:W-:-:S04]  /*1f340*/  ISETP.GT.U32.AND P1, PT, R27, R10, PT ;  /* 0x0000000a1b00720c */ /* 0x000fc80003f24070 */
[----:B------:R-:W-:Y:S01]  /*1f350*/  ISETP.GT.U32.AND P0, PT, R27, R4, PT ;  /* 0x000000041b00720c */ /* 0x000fe20003f04070 */
[----:B0-----:R-:W-:-:S08]  /*1f360*/  IMAD.HI.U32 R5, R0, R7, RZ ;  /* 0x0000000700057227 */ /* 0x001fd000078e00ff */
[----:B------:R-:W-:Y:S02]  /*1f370*/  @!P1 IMAD.IADD R10, R10, 0x1, -R27 ;  /* 0x000000010a0a9824 */ /* 0x000fe400078e0a1b */
[----:B------:R-:W-:Y:S02]  /*1f380*/  IMAD.MOV R5, RZ, RZ, -R5 ;  /* 0x000000ffff057224 */ /* 0x000fe400078e0a05 */
[----:B------:R-:W-:Y:S02]  /*1f390*/  @!P6 IMAD.MOV R10, RZ, RZ, -R10 ;  /* 0x000000ffff0ae224 */ /* 0x000fe400078e0a0a */
[----:B------:R-:W-:Y:S02]  /*1f3a0*/  @!P0 IMAD.IADD R4, R4, 0x1, -R27 ;  /* 0x0000000104048824 */ /* 0x000fe400078e0a1b */
[----:B------:R-:W-:Y:S01]  /*1f3b0*/  IMAD.HI.U32 R11, R0, R2, RZ ;  /* 0x00000002000b7227 */ /* 0x000fe200078e00ff */
[----:B------:R0:W-:Y:S03]  /*1f3c0*/  STL [R1+0x10c], R10 ;  /* 0x00010c0a01007387 */ /* 0x0001e60000100800 */
[----:B------:R-:W-:-:S02]  /*1f3d0*/  IMAD R7, R27, R5, R7 ;  /* 0x000000051b077224 */ /* 0x000fc400078e0207 */
[----:B------:R-:W-:Y:S02]  /*1f3e0*/  IMAD.MOV R11, RZ, RZ, -R11 ;  /* 0x000000ffff0b7224 */ /* 0x000fe400078e0a0b */
[----:B0-----:R-:W-:Y:S02]  /*1f3f0*/  IMAD.MOV.U32 R10, RZ, RZ, R4 ;  /* 0x000000ffff0a7224 */ /* 0x001fe400078e0004 */
[C---:B------:R-:W-:Y:S02]  /*1f400*/  IMAD R2, R27.reuse, R11, R2 ;  /* 0x0000000b1b027224 */ /* 0x040fe400078e0202 */
[----:B------:R-:W-:Y:S01]  /*1f410*/  @!P3 IMAD.MOV R10, RZ, RZ, -R10 ;  /* 0x000000ffff0ab224 */ /* 0x000fe200078e0a0a */
[C---:B------:R-:W-:Y:S02]  /*1f420*/  ISETP.GT.U32.AND P3, PT, R27.reuse, R7, PT ;  /* 0x000000071b00720c */ /* 0x040fe40003f64070 */
[----:B------:R-:W-:Y:S01]  /*1f430*/  ISETP.GT.U32.AND P1, PT, R27, R2, PT ;  /* 0x000000021b00720c */ /* 0x000fe20003f24070 */
[----:B------:R-:W-:Y:S01]  /*1f440*/  @!P5 IMAD.MOV R6, RZ, RZ, -R6 ;  /* 0x000000ffff06d224 */ /* 0x000fe200078e0a06 */
[----:B--2---:R-:W-:Y:S01]  /*1f450*/  IABS R9, R17 ;  /* 0x0000001100097213 */ /* 0x004fe20000000000 */
[----:B------:R-:W-:Y:S01]  /*1f460*/  STL [R1+0x108], R10 ;  /* 0x0001080a01007387 */ /* 0x000fe20000100800 */
[----:B------:R-:W-:-:S02]  /*1f470*/  ISETP.GE.AND P5, PT, R17, RZ, PT ;  /* 0x000000ff1100720c */ /* 0x000fc40003fa6270 */
[----:B------:R-:W-:Y:S01]  /*1f480*/  ISETP.GE.AND P0, PT, R15, RZ, PT ;  /* 0x000000ff0f00720c */ /* 0x000fe20003f06270 */
[----:B------:R-:W2:Y:S01]  /*1f490*/  LDL.LU R17, [R1+0xaf0] ;  /* 0x000af00001117983 */ /* 0x000ea20000300800 */
[----:B------:R-:W-:-:S03]  /*1f4a0*/  ISETP.GT.U32.AND P6, PT, R27, R8, PT ;  /* 0x000000081b00720c */ /* 0x000fc60003fc4070 */
[----:B------:R4:W-:Y:S01]  /*1f4b0*/  STL [R1+0x104], R6 ;  /* 0x0001040601007387 */ /* 0x0009e20000100800 */
[----:B------:R-:W-:-:S03]  /*1f4c0*/  @!P3 IMAD.IADD R7, R7, 0x1, -R27 ;  /* 0x000000010707b824 */ /* 0x000fc600078e0a1b */
[----:B------:R-:W2:Y:S01]  /*1f4d0*/  LDL.LU R15, [R1+0xaec] ;  /* 0x000aec00010f7983 */ /* 0x000ea20000300800 */
[----:B------:R-:W-:-:S05]  /*1f4e0*/  @!P1 IMAD.IADD R2, R2, 0x1, -R27 ;  /* 0x0000000102029824 */ /* 0x000fca00078e0a1b */
[----:B------:R-:W-:Y:S01]  /*1f4f0*/  ISETP.GT.U32.AND P1, PT, R27, R2, PT ;  /* 0x000000021b00720c */ /* 0x000fe20003f24070 */
[----:B------:R-:W-:-:S04]  /*1f500*/  @!P6 IMAD.IADD R8, R8, 0x1, -R27 ;  /* 0x000000010808e824 */ /* 0x000fc800078e0a1b */
[----:B------:R-:W-:Y:S01]  /*1f510*/  @!P0 IMAD.MOV R8, RZ, RZ, -R8 ;  /* 0x000000ffff088224 */ /* 0x000fe200078e0a08 */
[----:B------:R-:W-:-:S07]  /*1f520*/  ISETP.GT.U32.AND P0, PT, R27, R7, PT ;  /* 0x000000071b00720c */ /* 0x000fce0003f04070 */
[----:B------:R-:W-:-:S04]  /*1f530*/  @!P1 IMAD.IADD R2, R2, 0x1, -R27 ;  /* 0x0000000102029824 */ /* 0x000fc800078e0a1b */
[----:B------:R-:W-:Y:S02]  /*1f540*/  @!P4 IMAD.MOV R2, RZ, RZ, -R2 ;  /* 0x000000ffff02c224 */ /* 0x000fe400078e0a02 */
[----:B------:R-:W-:Y:S01]  /*1f550*/  @!P0 IMAD.IADD R7, R7, 0x1, -R27 ;  /* 0x0000000107078824 */ /* 0x000fe200078e0a1b */
[----:B----4-:R-:W-:Y:S02]  /*1f560*/  IABS R6, R19 ;  /* 0x0000001300067213 */ /* 0x010fe40000000000 */
[----:B------:R-:W-:Y:S02]  /*1f570*/  ISETP.GE.AND P3, PT, R19, RZ, PT ;  /* 0x000000ff1300720c */ /* 0x000fe40003f66270 */
[----:B------:R-:W4:Y:S01]  /*1f580*/  LDL.LU R19, [R1+0xaf4] ;  /* 0x000af40001137983 */ /* 0x000f220000300800 */
[----:B---3--:R-:W-:Y:S02]  /*1f590*/  IABS R10, R28 ;  /* 0x0000001c000a7213 */ /* 0x008fe40000000000 */
[----:B------:R-:W-:Y:S01]  /*1f5a0*/  ISETP.GE.AND P0, PT, R28, RZ, PT ;  /* 0x000000ff1c00720c */ /* 0x000fe20003f06270 */
[----:B------:R0:W-:Y:S04]  /*1f5b0*/  STL [R1+0xfc], R8 ;  /* 0x0000fc0801007387 */ /* 0x0001e80000100800 */
[----:B------:R2:W-:Y:S04]  /*1f5c0*/  STL [R1+0xf8], R2 ;  /* 0x0000f80201007387 */ /* 0x0005e80000100800 */
[----:B------:R-:W3:Y:S01]  /*1f5d0*/  LDL.LU R28, [R1+0xaf8] ;  /* 0x000af800011c7983 */ /* 0x000ee20000300800 */
[----:B------:R-:W-:-:S04]  /*1f5e0*/  IMAD.HI.U32 R5, R0, R9, RZ ;  /* 0x0000000900057227 */ /* 0x000fc800078e00ff */
[----:B------:R-:W-:-:S04]  /*1f5f0*/  IMAD.MOV R5, RZ, RZ, -R5 ;  /* 0x000000ffff057224 */ /* 0x000fc800078e0a05 */
[----:B------:R-:W-:-:S05]  /*1f600*/  IMAD R9, R27, R5, R9 ;  /* 0x000000051b097224 */ /* 0x000fca00078e0209 */
[----:B------:R-:W-:Y:S02]  /*1f610*/  ISETP.GT.U32.AND P1, PT, R27, R9, PT ;  /* 0x000000091b00720c */ /* 0x000fe40003f24070 */
[----:B-----5:R-:W-:-:S05]  /*1f620*/  IABS R4, R16 ;  /* 0x0000001000047213 */ /* 0x020fca0000000000 */
[----:B------:R-:W-:-:S06]  /*1f630*/  IMAD.HI.U32 R5, R0, R4, RZ ;  /* 0x0000000400057227 */ /* 0x000fcc00078e00ff */
[----:B------:R-:W-:Y:S02]  /*1f640*/  @!P1 IMAD.IADD R9, R9, 0x1, -R27 ;  /* 0x0000000109099824 */ /* 0x000fe400078e0a1b */
[----:B------:R-:W-:Y:S02]  /*1f650*/  IMAD.MOV R5, RZ, RZ, -R5 ;  /* 0x000000ffff057224 */ /* 0x000fe400078e0a05 */
[----:B------:R-:W-:Y:S01]  /*1f660*/  IMAD.HI.U32 R11, R0, R6, RZ ;  /* 0x00000006000b7227 */ /* 0x000fe200078e00ff */
[----:B------:R-:W-:-:S03]  /*1f670*/  ISETP.GT.U32.AND P1, PT, R27, R9, PT ;  /* 0x000000091b00720c */ /* 0x000fc60003f24070 */
[----:B------:R-:W-:Y:S02]  /*1f680*/  IMAD R4, R27, R5, R4 ;  /* 0x000000051b047224 */ /* 0x000fe400078e0204 */
[----:B------:R-:W-:-:S03]  /*1f690*/  IMAD.MOV R11, RZ, RZ, -R11 ;  /* 0x000000ffff0b7224 */ /* 0x000fc600078e0a0b */
[C---:B------:R-:W-:Y:S01]  /*1f6a0*/  ISETP.GT.U32.AND P4, PT, R27.reuse, R4, PT ;  /* 0x000000041b00720c */ /* 0x040fe20003f84070 */
[----:B------:R-:W-:-:S04]  /*1f6b0*/  IMAD R6, R27, R11, R6 ;  /* 0x0000000b1b067224 */ /* 0x000fc800078e0206 */
[----:B------:R-:W-:Y:S01]  /*1f6c0*/  @!P1 IMAD.IADD R9, R9, 0x1, -R27 ;  /* 0x0000000109099824 */ /* 0x000fe200078e0a1b */
[----:B------:R-:W-:-:S07]  /*1f6d0*/  ISETP.GT.U32.AND P1, PT, R27, R6, PT ;  /* 0x000000061b00720c */ /* 0x000fce0003f24070 */
[----:B------:R-:W-:Y:S02]  /*1f6e0*/  @!P4 IMAD.IADD R4, R4, 0x1, -R27 ;  /* 0x000000010404c824 */ /* 0x000fe400078e0a1b */
[----:B0-----:R-:W-:-:S03]  /*1f6f0*/  IMAD.HI.U32 R8, R0, R10, RZ ;  /* 0x0000000a00087227 */ /* 0x001fc600078e00ff */
[----:B------:R-:W-:Y:S01]  /*1f700*/  ISETP.GT.U32.AND P4, PT, R27, R4, PT ;  /* 0x000000041b00720c */ /* 0x000fe20003f84070 */
[----:B------:R-:W-:Y:S02]  /*1f710*/  @!P1 IMAD.IADD R6, R6, 0x1, -R27 ;  /* 0x0000000106069824 */ /* 0x000fe400078e0a1b */
[----:B------:R-:W-:-:S03]  /*1f720*/  IMAD.MOV R8, RZ, RZ, -R8 ;  /* 0x000000ffff087224 */ /* 0x000fc600078e0a08 */
[C---:B------:R-:W-:Y:S02]  /*1f730*/  ISETP.GT.U32.AND P1, PT, R27.reuse, R6, PT ;  /* 0x000000061b00720c */ /* 0x040fe40003f24070 */
[----:B------:R-:W-:Y:S01]  /*1f740*/  ISETP.GE.AND P6, PT, R16, RZ, PT ;  /* 0x000000ff1000720c */ /* 0x000fe20003fc6270 */
[C---:B------:R-:W-:Y:S01]  /*1f750*/  IMAD R10, R27.reuse, R8, R10 ;  /* 0x000000081b0a7224 */ /* 0x040fe200078e020a */
[----:B------:R-:W5:Y:S01]  /*1f760*/  LDL.LU R16, [R1+0xafc] ;  /* 0x000afc0001107983 */ /* 0x000f620000300800 */
[----:B------:R-:W-:Y:S02]  /*1f770*/  IMAD.MOV.U32 R13, RZ, RZ, R7 ;  /* 0x000000ffff0d7224 */ /* 0x000fe400078e0007 */
[----:B------:R-:W-:Y:S02]  /*1f780*/  IMAD.MOV.U32 R12, RZ, RZ, R9 ;  /* 0x000000ffff0c7224 */ /* 0x000fe400078e0009 */
[----:B------:R-:W-:Y:S02]  /*1f790*/  @!P4 IMAD.IADD R4, R4, 0x1, -R27 ;  /* 0x000000010404c824 */ /* 0x000fe400078e0a1b */
[----:B------:R-:W-:Y:S01]  /*1f7a0*/  @!P2 IMAD.MOV R13, RZ, RZ, -R13 ;  /* 0x000000ffff0da224 */ /* 0x000fe200078e0a0d */
[----:B------:R-:W-:Y:S01]  /*1f7b0*/  ISETP.GT.U32.AND P2, PT, R27, R10, PT ;  /* 0x0000000a1b00720c */ /* 0x000fe20003f44070 */
[----:B------:R-:W-:-:S02]  /*1f7c0*/  @!P5 IMAD.MOV R12, RZ, RZ, -R12 ;  /* 0x000000ffff0cd224 */ /* 0x000fc400078e0a0c */
[----:B------:R-:W-:Y:S02]  /*1f7d0*/  IMAD.MOV.U32 R11, RZ, RZ, R4 ;  /* 0x000000ffff0b7224 */ /* 0x000fe400078e0004 */
[----:B------:R-:W-:Y:S01]  /*1f7e0*/  @!P1 IMAD.IADD R6, R6, 0x1, -R27 ;  /* 0x0000000106069824 */ /* 0x000fe200078e0a1b */
[----:B------:R-:W-:Y:S01]  /*1f7f0*/  STL [R1+0xf4], R13 ;  /* 0x0000f40d01007387 */ /* 0x000fe20000100800 */
[----:B------:R-:W-:-:S03]  /*1f800*/  @!P6 IMAD.MOV R11, RZ, RZ, -R11 ;  /* 0x000000ffff0be224 */ /* 0x000fc600078e0a0b */
[----:B------:R0:W-:Y:S01]  /*1f810*/  STL [R1+0xf0], R12 ;  /* 0x0000f00c01007387 */ /* 0x0001e20000100800 */
[----:B--2---:R-:W-:Y:S02]  /*1f820*/  IABS R2, R17 ;  /* 0x0000001100027213 */ /* 0x004fe40000000000 */
[----:B------:R-:W-:Y:S01]  /*1f830*/  ISETP.GE.AND P1, PT, R17, RZ, PT ;  /* 0x000000ff1100720c */ /* 0x000fe20003f26270 */
[----:B------:R1:W-:Y:S01]  /*1f840*/  STL [R1+0xec], R11 ;  /* 0x0000ec0b01007387 */ /* 0x0003e20000100800 */
[----:B------:R-:W-:-:S03]  /*1f850*/  @!P2 IMAD.IADD R10, R10, 0x1, -R27 ;  /* 0x000000010a0aa824 */ /* 0x000fc600078e0a1b */
[----:B------:R-:W2:Y:S01]  /*1f860*/  LDL.LU R17, [R1+0xb04] ;  /* 0x000b040001117983 */ /* 0x000ea20000300800 */
[----:B0-----:R-:W-:-:S04]  /*1f870*/  IMAD.MOV.U32 R12, RZ, RZ, R6 ;  /* 0x000000ffff0c7224 */ /* 0x001fc800078e0006 */
[----:B------:R-:W-:Y:S01]  /*1f880*/  @!P3 IMAD.MOV R12, RZ, RZ, -R12 ;  /* 0x000000ffff0cb224 */ /* 0x000fe200078e0a0c */
[----:B------:R-:W-:-:S13]  /*1f890*/  ISETP.GT.U32.AND P2, PT, R27, R10, PT ;  /* 0x0000000a1b00720c */ /* 0x000fda0003f44070 */
[----:B------:R-:W-:-:S04]  /*1f8a0*/  @!P2 IMAD.IADD R10, R10, 0x1, -R27 ;  /* 0x000000010a0aa824 */ /* 0x000fc800078e0a1b */
[----:B-1----:R-:W-:-:S04]  /*1f8b0*/  IMAD.MOV.U32 R11, RZ, RZ, R10 ;  /* 0x000000ffff0b7224 */ /* 0x002fc800078e000a */
[----:B------:R-:W-:Y:S01]  /*1f8c0*/  @!P0 IMAD.MOV R11, RZ, RZ, -R11 ;  /* 0x000000ffff0b8224 */ /* 0x000fe200078e0a0b */
[----:B----4-:R-:W-:Y:S02]  /*1f8d0*/  IABS R9, R19 ;  /* 0x0000001300097213 */ /* 0x010fe40000000000 */
[----:B------:R-:W-:Y:S02]  /*1f8e0*/  ISETP.GE.AND P3, PT, R19, RZ, PT ;  /* 0x000000ff1300720c */ /* 0x000fe40003f66270 */
[----:B------:R-:W4:Y:S04]  /*1f8f0*/  LDL.LU R19, [R1+0xb30] ;  /* 0x000b300001137983 */ /* 0x000f280000300800 */
[----:B------:R-:W-:Y:S01]  /*1f900*/  STL [R1+0xe8], R12 ;  /* 0x0000e80c01007387 */ /* 0x000fe20000100800 */
[----:B---3--:R-:W-:-:S03]  /*1f910*/  IABS R4, R28 ;  /* 0x0000001c00047213 */ /* 0x008fc60000000000 */
[----:B------:R0:W-:Y:S01]  /*1f920*/  STL [R1+0xe4], R11 ;  /* 0x0000e40b01007387 */ /* 0x0001e20000100800 */
[----:B------:R-:W-:-:S03]  /*1f930*/  ISETP.GE.AND P0, PT, R28, RZ, PT ;  /* 0x000000ff1c00720c */ /* 0x000fc60003f06270 */
[----:B------:R-:W3:Y:S01]  /*1f940*/  LDL.LU R28, [R1+0xb08] ;  /* 0x000b0800011c7983 */ /* 0x000ee20000300800 */
[----:B------:R-:W-:Y:S01]  /*1f950*/  IABS R5, R15 ;  /* 0x0000000f00057213 */ /* 0x000fe20000000000 */
[C---:B------:R-:W-:Y:S02]  /*1f960*/  IMAD.HI.U32 R7, R0.reuse, R2, RZ ;  /* 0x0000000200077227 */ /* 0x040fe400078e00ff */
[----:B------:R-:W2:Y:S02]  /*1f970*/  LDL.LU R14, [R1+0xb10] ;  /* 0x000b1000010e7983 */ /* 0x000ea40000300800 */
[----:B------:R-:W-:-:S04]  /*1f980*/  IMAD.HI.U32 R8, R0, R5, RZ ;  /* 0x0000000500087227 */ /* 0x000fc800078e00ff */
[----:B------:R-:W-:Y:S02]  /*1f990*/  IMAD.MOV R7, RZ, RZ, -R7 ;  /* 0x000000ffff077224 */ /* 0x000fe400078e0a07 */
[----:B------:R-:W-:Y:S02]  /*1f9a0*/  IMAD.MOV R8, RZ, RZ, -R8 ;  /* 0x000000ffff087224 */ /* 0x000fe400078e0a08 */
[C---:B------:R-:W-:Y:S02]  /*1f9b0*/  IMAD R2, R27.reuse, R7, R2 ;  /* 0x000000071b027224 */ /* 0x040fe400078e0202 */
[C---:B------:R-:W-:Y:S02]  /*1f9c0*/  IMAD R5, R27.reuse, R8, R5 ;  /* 0x000000081b057224 */ /* 0x040fe400078e0205 */
[----:B------:R-:W-:Y:S01]  /*1f9d0*/  IMAD.HI.U32 R8, R0, R9, RZ ;  /* 0x0000000900087227 */ /* 0x000fe200078e00ff */
[C---:B------:R-:W-:Y:S02]  /*1f9e0*/  ISETP.GT.U32.AND P6, PT, R27.reuse, R2, PT ;  /* 0x000000021b00720c */ /* 0x040fe40003fc4070 */
[----:B------:R-:W-:Y:S01]  /*1f9f0*/  ISETP.GT.U32.AND P4, PT, R27, R5, PT ;  /* 0x000000051b00720c */ /* 0x000fe20003f84070 */
[----:B------:R-:W-:-:S04]  /*1fa00*/  IMAD.MOV R8, RZ, RZ, -R8 ;  /* 0x000000ffff087224 */ /* 0x000fc800078e0a08 */
[----:B------:R-:W-:Y:S01]  /*1fa10*/  IMAD R9, R27, R8, R9 ;  /* 0x000000081b097224 */ /* 0x000fe200078e0209 */
[----:B------:R-:W-:-:S05]  /*1fa20*/  ISETP.GE.AND P5, PT, R15, RZ, PT ;  /* 0x000000ff0f00720c */ /* 0x000fca0003fa6270 */
[--C-:B------:R-:W-:Y:S01]  /*1fa30*/  @!P6 IMAD.IADD R2, R2, 0x1, -R27.reuse ;  /* 0x000000010202e824 */ /* 0x100fe200078e0a1b */
[----:B------:R-:W-:Y:S01]  /*1fa40*/  ISETP.GT.U32.AND P2, PT, R27, R9, PT ;  /* 0x000000091b00720c */ /* 0x000fe20003f44070 */
[----:B------:R-:W-:Y:S01]  /*1fa50*/  @!P4 IMAD.IADD R5, R5, 0x1, -R27 ;  /* 0x000000010505c824 */ /* 0x000fe200078e0a1b */
[----:B------:R-:W2:Y:S01]  /*1fa60*/  LDL.LU R15, [R1+0xb14] ;  /* 0x000b1400010f7983 */ /* 0x000ea20000300800 */
[----:B------:R-:W-:Y:S01]  /*1fa70*/  IMAD.HI.U32 R8, R0, R4, RZ ;  /* 0x0000000400087227 */ /* 0x000fe200078e00ff */
[C---:B------:R-:W-:Y:S02]  /*1fa80*/  ISETP.GT.U32.AND P6, PT, R27.reuse, R2, PT ;  /* 0x000000021b00720c */ /* 0x040fe40003fc4070 */
[----:B------:R-:W-:Y:S01]  /*1fa90*/  ISETP.GT.U32.AND P4, PT, R27, R5, PT ;  /* 0x000000051b00720c */ /* 0x000fe20003f84070 */
[----:B------:R-:W-:-:S04]  /*1faa0*/  IMAD.MOV R8, RZ, RZ, -R8 ;  /* 0x000000ffff087224 */ /* 0x000fc800078e0a08 */
[----:B------:R-:W-:Y:S02]  /*1fab0*/  IMAD R4, R27, R8, R4 ;  /* 0x000000081b047224 */ /* 0x000fe400078e0204 */
[----:B------:R-:W-:-:S04]  /*1fac0*/  @!P2 IMAD.IADD R9, R9, 0x1, -R27 ;  /* 0x000000010909a824 */ /* 0x000fc800078e0a1b */
[--C-:B------:R-:W-:Y:S01]  /*1fad0*/  @!P6 IMAD.IADD R2, R2, 0x1, -R27.reuse ;  /* 0x000000010202e824 */ /* 0x100fe200078e0a1b */
[C---:B------:R-:W-:Y:S02]  /*1fae0*/  ISETP.GT.U32.AND P2, PT, R27.reuse, R9, PT ;  /* 0x000000091b00720c */ /* 0x040fe40003f44070 */
[----:B------:R-:W-:Y:S01]  /*1faf0*/  ISETP.GT.U32.AND P6, PT, R27, R4, PT ;  /* 0x000000041b00720c */ /* 0x000fe20003fc4070 */
[----:B------:R-:W-:Y:S02]  /*1fb00*/  @!P4 IMAD.IADD R5, R5, 0x1, -R27 ;  /* 0x000000010505c824 */ /* 0x000fe400078e0a1b */
[----:B0-----:R-:W-:Y:S01]  /*1fb10*/  IMAD.MOV.U32 R11, RZ, RZ, R2 ;  /* 0x000000ffff0b7224 */ /* 0x001fe200078e0002 */
[----:B-----5:R-:W-:Y:S01]  /*1fb20*/  IABS R7, R16 ;  /* 0x0000001000077213 */ /* 0x020fe20000000000 */
[----:B------:R-:W-:-:S04]  /*1fb30*/  @!P5 IMAD.MOV R5, RZ, RZ, -R5 ;  /* 0x000000ffff05d224 */ /* 0x000fc800078e0a05 */
[----:B------:R-:W-:-:S04]  /*1fb40*/  IMAD.HI.U32 R6, R0, R7, RZ ;  /* 0x0000000700067227 */ /* 0x000fc800078e00ff */
[----:B------:R-:W-:Y:S02]  /*1fb50*/  IMAD.MOV R6, RZ, RZ, -R6 ;  /* 0x000000ffff067224 */ /* 0x000fe400078e0a06 */
[----:B------:R-:W-:Y:S01]  /*1fb60*/  @!P1 IMAD.MOV R11, RZ, RZ, -R11 ;  /* 0x000000ffff0b9224 */ /* 0x000fe200078e0a0b */
[----:B------:R0:W-:Y:S01]  /*1fb70*/  STL [R1+0xe0], R5 ;  /* 0x0000e00501007387 */ /* 0x0001e20000100800 */
[----:B------:R-:W-:Y:S01]  /*1fb80*/  IMAD R7, R27, R6, R7 ;  /* 0x000000061b077224 */ /* 0x000fe200078e0207 */
[----:B------:R-:W-:Y:S01]  /*1fb90*/  IABS R6, R18 ;  /* 0x0000001200067213 */ /* 0x000fe20000000000 */
[--C-:B------:R-:W-:Y:S01]  /*1fba0*/  @!P2 IMAD.IADD R9, R9, 0x1, -R27.reuse ;  /* 0x000000010909a824 */ /* 0x100fe200078e0a1b */
[----:B------:R-:W-:Y:S01]  /*1fbb0*/  ISETP.GE.AND P5, PT, R18, RZ, PT ;  /* 0x000000ff1200720c */ /* 0x000fe20003fa6270 */
[----:B------:R-:W-:Y:S01]  /*1fbc0*/  STL [R1+0xdc], R11 ;  /* 0x0000dc0b01007387 */ /* 0x000fe20000100800 */
[----:B------:R-:W-:-:S03]  /*1fbd0*/  @!P6 IMAD.IADD R4, R4, 0x1, -R27 ;  /* 0x000000010404e824 */ /* 0x000fc600078e0a1b */
[----:B------:R-:W5:Y:S02]  /*1fbe0*/  LDL.LU R18, [R1+0xb18] ;  /* 0x000b180001127983 */ /* 0x000f640000300800 */
[----:B------:R-:W-:Y:S01]  /*1fbf0*/  ISETP.GT.U32.AND P6, PT, R27, R4, PT ;  /* 0x000000041b00720c */ /* 0x000fe20003fc4070 */
[----:B------:R-:W-:-:S12]  /*1fc00*/  @!P3 IMAD.MOV R9, RZ, RZ, -R9 ;  /* 0x000000ffff09b224 */ /* 0x000fd800078e0a09 */
[----:B------:R-:W-:-:S04]  /*1fc10*/  @!P6 IMAD.IADD R4, R4, 0x1, -R27 ;  /* 0x000000010404e824 */ /* 0x000fc800078e0a1b */
[----:B------:R-:W-:-:S04]  /*1fc20*/  IMAD.MOV.U32 R12, RZ, RZ, R4 ;  /* 0x000000ffff0c7224 */ /* 0x000fc800078e0004 */
[----:B------:R-:W-:Y:S01]  /*1fc30*/  @!P0 IMAD.MOV R12, RZ, RZ, -R12 ;  /* 0x000000ffff0c8224 */ /* 0x000fe200078e0a0c */
[----:B----4-:R-:W-:Y:S02]  /*1fc40*/  IABS R10, R19 ;  /* 0x00000013000a7213 */ /* 0x010fe40000000000 */
[----:B------:R-:W-:Y:S02]  /*1fc50*/  ISETP.GE.AND P2, PT, R19, RZ, PT ;  /* 0x000000ff1300720c */ /* 0x000fe40003f46270 */
[----:B------:R-:W4:Y:S01]  /*1fc60*/  LDL.LU R19, [R1+0xb1c] ;  /* 0x000b1c0001137983 */ /* 0x000f220000300800 */
[----:B0-----:R-:W-:-:S04]  /*1fc70*/  IMAD.HI.U32 R5, R0, R10, RZ ;  /* 0x0000000a00057227 */ /* 0x001fc800078e00ff */
[----:B------:R-:W-:-:S04]  /*1fc80*/  IMAD.MOV R5, RZ, RZ, -R5 ;  /* 0x000000ffff057224 */ /* 0x000fc800078e0a05 */
[----:B------:R-:W-:-:S05]  /*1fc90*/  IMAD R10, R27, R5, R10 ;  /* 0x000000051b0a7224 */ /* 0x000fca00078e020a */
[----:B------:R-:W-:Y:S01]  /*1fca0*/  ISETP.GT.U32.AND P6, PT, R27, R10, PT ;  /* 0x0000000a1b00720c */ /* 0x000fe20003fc4070 */
[----:B------:R0:W-:Y:S01]  /*1fcb0*/  STL [R1+0xd8], R9 ;  /* 0x0000d80901007387 */ /* 0x0001e20000100800 */
[----:B---3--:R-:W-:-:S03]  /*1fcc0*/  IABS R13, R28 ;  /* 0x0000001c000d7213 */ /* 0x008fc60000000000 */
[----:B------:R-:W-:Y:S08]  /*1fcd0*/  STL [R1+0xd4], R12 ;  /* 0x0000d40c01007387 */ /* 0x000ff00000100800 */
[----:B------:R-:W-:Y:S01]  /*1fce0*/  @!P6 IMAD.IADD R10, R10, 0x1, -R27 ;  /* 0x000000010a0ae824 */ /* 0x000fe200078e0a1b */
[----:B------:R-:W-:Y:S02]  /*1fcf0*/  ISETP.GE.AND P6, PT, R28, RZ, PT ;  /* 0x000000ff1c00720c */ /* 0x000fe40003fc6270 */
[----:B------:R-:W3:Y:S01]  /*1fd00*/  LDL.LU R28, [R1+0xb20] ;  /* 0x000b2000011c7983 */ /* 0x000ee20000300800 */
[----:B------:R-:W-:Y:S01]  /*1fd10*/  ISETP.GT.U32.AND P1, PT, R27, R7, PT ;  /* 0x000000071b00720c */ /* 0x000fe20003f24070 */
[----:B------:R-:W-:-:S04]  /*1fd20*/  IMAD.HI.U32 R2, R0, R6, RZ ;  /* 0x0000000600027227 */ /* 0x000fc800078e00ff */
[----:B------:R-:W-:Y:S01]  /*1fd30*/  IMAD.MOV R2, RZ, RZ, -R2 ;  /* 0x000000ffff027224 */ /* 0x000fe200078e0a02 */
[----:B--2---:R-:W-:-:S03]  /*1fd40*/  IABS R8, R17 ;  /* 0x0000001100087213 */ /* 0x004fc60000000000 */
[----:B------:R-:W-:-:S04]  /*1fd50*/  IMAD R6, R27, R2, R6 ;  /* 0x000000021b067224 */ /* 0x000fc800078e0206 */
[----:B------:R-:W-:Y:S01]  /*1fd60*/  @!P1 IMAD.IADD R7, R7, 0x1, -R27 ;  /* 0x0000000107079824 */ /* 0x000fe200078e0a1b */
[----:B------:R-:W-:Y:S01]  /*1fd70*/  ISETP.GT.U32.AND P3, PT, R27, R6, PT ;  /* 0x000000061b00720c */ /* 0x000fe20003f64070 */
[----:B------:R-:W-:-:S03]  /*1fd80*/  IMAD.HI.U32 R2, R0, R8, RZ ;  /* 0x0000000800027227 */ /* 0x000fc600078e00ff */
[----:B------:R-:W-:Y:S01]  /*1fd90*/  ISETP.GT.U32.AND P1, PT, R27, R7, PT ;  /* 0x000000071b00720c */ /* 0x000fe20003f24070 */
[----:B------:R-:W-:-:S04]  /*1fda0*/  IMAD.MOV R2, RZ, RZ, -R2 ;  /* 0x000000ffff027224 */ /* 0x000fc800078e0a02 */
[----:B------:R-:W-:Y:S01]  /*1fdb0*/  IMAD R8, R27, R2, R8 ;  /* 0x000000021b087224 */ /* 0x000fe200078e0208 */
[----:B------:R-:W-:-:S03]  /*1fdc0*/  ISETP.GE.AND P4, PT, R16, RZ, PT ;  /* 0x000000ff1000720c */ /* 0x000fc60003f86270 */
[----:B------:R-:W-:-:S04]  /*1fdd0*/  @!P3 IMAD.IADD R6, R6, 0x1, -R27 ;  /* 0x000000010606b824 */ /* 0x000fc800078e0a1b */
[----:B------:R-:W-:Y:S01]  /*1fde0*/  @!P1 IMAD.IADD R7, R7, 0x1, -R27 ;  /* 0x0000000107079824 */ /* 0x000fe200078e0a1b */
[C---:B------:R-:W-:Y:S02]  /*1fdf0*/  ISETP.GT.U32.AND P1, PT, R27.reuse, R8, PT ;  /* 0x000000081b00720c */ /* 0x040fe40003f24070 */
[----:B0-----:R-:W-:Y:S01]  /*1fe00*/  IABS R9, R15 ;  /* 0x0000000f00097213 */ /* 0x001fe20000000000 */
[----:B------:R-:W-:Y:S01]  /*1fe10*/  IMAD.HI.U32 R11, R0, R13, RZ ;  /* 0x0000000d000b7227 */ /* 0x000fe200078e00ff */
[----:B------:R-:W-:Y:S01]  /*1fe20*/  ISETP.GT.U32.AND P3, PT, R27, R6, PT ;  /* 0x000000061b00720c */ /* 0x000fe20003f64070 */
[----:B------:R-:W2:Y:S01]  /*1fe30*/  LDL.LU R16, [R1+0xb24] ;  /* 0x000b240001107983 */ /* 0x000ea20000300800 */
[----:B------:R-:W-:Y:S01]  /*1fe40*/  IABS R2, R14 ;  /* 0x0000000e00027213 */ /* 0x000fe20000000000 */
[----:B------:R-:W-:-:S04]  /*1fe50*/  @!P4 IMAD.MOV R7, RZ, RZ, -R7 ;  /* 0x000000ffff07c224 */ /* 0x000fc800078e0a07 */
[----:B------:R-:W-:-:S04]  /*1fe60*/  IMAD.HI.U32 R4, R0, R2, RZ ;  /* 0x0000000200047227 */ /* 0x000fc800078e00ff */
[--C-:B------:R-:W-:Y:S01]  /*1fe70*/  @!P1 IMAD.IADD R8, R8, 0x1, -R27.reuse ;  /* 0x0000000108089824 */ /* 0x100fe200078e0a1b */
[----:B------:R-:W-:Y:S01]  /*1fe80*/  ISETP.GT.U32.AND P1, PT, R27, R10, PT ;  /* 0x0000000a1b00720c */ /* 0x000fe20003f24070 */
[----:B------:R-:W-:Y:S01]  /*1fe90*/  IMAD.HI.U32 R5, R0, R9, RZ ;  /* 0x0000000900057227 */ /* 0x000fe200078e00ff */
[----:B------:R0:W-:Y:S03]  /*1fea0*/  STL [R1+0xd0], R7 ;  /* 0x0000d00701007387 */ /* 0x0001e60000100800 */
[----:B------:R-:W-:Y:S02]  /*1feb0*/  IMAD.MOV R4, RZ, RZ, -R4 ;  /* 0x000000ffff047224 */ /* 0x000fe400078e0a04 */
[----:B------:R-:W-:Y:S02]  /*1fec0*/  @!P3 IMAD.IADD R6, R6, 0x1, -R27 ;  /* 0x000000010606b824 */ /* 0x000fe400078e0a1b */
[----:B------:R-:W-:-:S02]  /*1fed0*/  IMAD.MOV R11, RZ, RZ, -R11 ;  /* 0x000000ffff0b7224 */ /* 0x000fc400078e0a0b */
[----:B------:R-:W-:Y:S02]  /*1fee0*/  IMAD.MOV R5, RZ, RZ, -R5 ;  /* 0x000000ffff057224 */ /* 0x000fe400078e0a05 */
[C---:B------:R-:W-:Y:S02]  /*1fef0*/  IMAD R2, R27.reuse, R4, R2 ;  /* 0x000000041b027224 */ /* 0x040fe400078e0202 */
[----:B0-----:R-:W-:Y:S02]  /*1ff00*/  IMAD.MOV.U32 R7, RZ, RZ, R6 ;  /* 0x000000ffff077224 */ /* 0x001fe400078e0006 */
[C---:B------:R-:W-:Y:S02]  /*1ff10*/  IMAD R13, R27.reuse, R11, R13 ;  /* 0x0000000b1b0d7224 */ /* 0x040fe400078e020d */
[C---:B------:R-:W-:Y:S02]  /*1ff20*/  IMAD R9, R27.reuse, R5, R9 ;  /* 0x000000051b097224 */ /* 0x040fe400078e0209 */
[----:B------:R-:W-:Y:S01]  /*1ff30*/  @!P5 IMAD.MOV R7, RZ, RZ, -R7 ;  /* 0x000000ffff07d224 */ /* 0x000fe200078e0a07 */
[C---:B------:R-:W-:Y:S01]  /*1ff40*/  ISETP.GT.U32.AND P5, PT, R27.reuse, R2, PT ;  /* 0x000000021b00720c */ /* 0x040fe20003fa4070 */
[----:B------:R-:W-:Y:S01]  /*1ff50*/  @!P1 IMAD.IADD R10, R10, 0x1, -R27 ;  /* 0x000000010a0a9824 */ /* 0x000fe200078e0a1b */
[----:B------:R-:W-:-:S02]  /*1ff60*/  ISETP.GT.U32.AND P3, PT, R27, R13, PT ;  /* 0x0000000d1b00720c */ /* 0x000fc40003f64070 */
[----:B------:R-:W-:Y:S01]  /*1ff70*/  ISETP.GT.U32.AND P1, PT, R27, R9, PT ;  /* 0x000000091b00720c */ /* 0x000fe20003f24070 */
[----:B------:R0:W-:Y:S01]  /*1ff80*/  STL [R1+0xcc], R7 ;  /* 0x0000cc0701007387 */ /* 0x0001e20000100800 */
[----:B------:R-:W-:Y:S02]  /*1ff90*/  ISETP.GE.AND P0, PT, R17, RZ, PT ;  /* 0x000000ff1100720c */ /* 0x000fe40003f06270 */
[----:B------:R-:W-:Y:S01]  /*1ffa0*/  ISETP.GT.U32.AND P4, PT, R27, R8, PT ;  /* 0x000000081b00720c */ /* 0x000fe20003f84070 */
[----:B------:R-:W2:Y:S04]  /*1ffb0*/  LDL.LU R17, [R1+0xb28] ;  /* 0x000b280001117983 */ /* 0x000ea80000300800 */
[--C-:B------:R-:W-:Y:S02]  /*1ffc0*/  @!P5 IMAD.IADD R2, R2, 0x1, -R27.reuse ;  /* 0x000000010202d824 */ /* 0x100fe400078e0a1b */
[----:B------:R-:W-:-:S02]  /*1ffd0*/  @!P3 IMAD.IADD R13, R13, 0x1, -R27 ;  /* 0x000000010d0db824 */ /* 0x000fc400078e0a1b */
[--C-:B------:R-:W-:Y:S01]  /*1ffe0*/  @!P1 IMAD.IADD R9, R9, 0x1, -R27.reuse ;  /* 0x0000000109099824 */ /* 0x100fe200078e0a1b */
[C---:B------:R-:W-:Y:S02]  /*1fff0*/  ISETP.GT.U32.AND P1, PT, R27.reuse, R2, PT ;  /* 0x000000021b00720c */ /* 0x040fe40003f24070 */
[C---:B------:R-:W-:Y:S01]  /*20000*/  ISETP.GT.U32.AND P5, PT, R27.reuse, R13, PT ;  /* 0x0000000d1b00720c */ /* 0x040fe20003fa4070 */
[----:B------:R-:W-:Y:S02]  /*20010*/  @!P4 IMAD.IADD R8, R8, 0x1, -R27 ;  /* 0x000000010808c824 */ /* 0x000fe400078e0a1b */
[----:B------:R-:W-:Y:S02]  /*20020*/  @!P2 IMAD.MOV R10, RZ, RZ, -R10 ;  /* 0x000000ffff0aa224 */ /* 0x000fe400078e0a0a */
[----:B------:R-:W-:Y:S01]  /*20030*/  @!P0 IMAD.MOV R8, RZ, RZ, -R8 ;  /* 0x000000ffff088224 */ /* 0x000fe200078e0a08 */
[----:B------:R-:W-:Y:S02]  /*20040*/  ISETP.GT.U32.AND P2, PT, R27, R9, PT ;  /* 0x000000091b00720c */ /* 0x000fe40003f44070 */
[----:B------:R-:W-:Y:S01]  /*20050*/  STL [R1+0xc8], R10 ;  /* 0x0000c80a01007387 */ /* 0x000fe20000100800 */
[----:B-----5:R-:W-:-:S02]  /*20060*/  IABS R4, R18 ;  /* 0x0000001200047213 */ /* 0x020fc40000000000 */
[----:B------:R-:W-:Y:S01]  /*20070*/  ISETP.GE.AND P0, PT, R18, RZ, PT ;  /* 0x000000ff1200720c */ /* 0x000fe20003f06270 */
[----:B------:R2:W-:Y:S01]  /*20080*/  STL [R1+0xc4], R8 ;  /* 0x0000c40801007387 */ /* 0x0005e20000100800 */
[--C-:B------:R-:W-:Y:S02]  /*20090*/  @!P1 IMAD.IADD R2, R2, 0x1, -R27.reuse ;  /* 0x0000000102029824 */ /* 0x100fe400078e0a1b */
[----:B------:R-:W-:Y:S01]  /*200a0*/  @!P5 IMAD.IADD R13, R13, 0x1, -R27 ;  /* 0x000000010d0dd824 */ /* 0x000fe200078e0a1b */
[----:B------:R-:W5:Y:S03]  /*200b0*/  LDL.LU R18, [R1+0xb34] ;  /* 0x000b340001127983 */ /* 0x000f660000300800 */
[----:B------:R-:W-:Y:S02]  /*200c0*/  @!P6 IMAD.MOV R13, RZ, RZ, -R13 ;  /* 0x000000ffff0de224 */ /* 0x000fe400078e0a0d */
[----:B------:R-:W-:-:S03]  /*200d0*/  @!P2 IMAD.IADD R9, R9, 0x1, -R27 ;  /* 0x000000010909a824 */ /* 0x000fc600078e0a1b */
[----:B------:R1:W-:Y:S01]  /*200e0*/  STL [R1+0xc0], R13 ;  /* 0x0000c00d01007387 */ /* 0x0003e20000100800 */
[----:B----4-:R-:W-:-:S05]  /*200f0*/  IABS R5, R19 ;  /* 0x0000001300057213 */ /* 0x010fca0000000000 */
[----:B------:R-:W-:-:S04]  /*20100*/  IMAD.HI.U32 R6, R0, R5, RZ ;  /* 0x0000000500067227 */ /* 0x000fc800078e00ff */
[----:B------:R-:W-:-:S04]  /*20110*/  IMAD.MOV R6, RZ, RZ, -R6 ;  /* 0x000000ffff067224 */ /* 0x000fc800078e0a06 */
[----:B------:R-:W-:-:S05]  /*20120*/  IMAD R5, R27, R6, R5 ;  /* 0x000000061b057224 */ /* 0x000fca00078e0205 */
[----:B------:R-:W-:Y:S02]  /*20130*/  ISETP.GT.U32.AND P1, PT, R27, R5, PT ;  /* 0x000000051b00720c */ /* 0x000fe40003f24070 */
[----:B------:R-:W-:Y:S02]  /*20140*/  ISETP.GE.AND P2, PT, R19, RZ, PT ;  /* 0x000000ff1300720c */ /* 0x000fe40003f46270 */
[----:B------:R-:W4:Y:S01]  /*20150*/  LDL.LU R19, [R1+0xb38] ;  /* 0x000b380001137983 */ /* 0x000f220000300800 */
[----:B---3--:R-:W-:-:S08]  /*20160*/  IABS R11, R28 ;  /* 0x0000001c000b7213 */ /* 0x008fd00000000000 */
[----:B------:R-:W-:Y:S01]  /*20170*/  @!P1 IMAD.IADD R5, R5, 0x1, -R27 ;  /* 0x0000000105059824 */ /* 0x000fe200078e0a1b */
[----:B------:R-:W-:Y:S02]  /*20180*/  ISETP.GE.AND P1, PT, R28, RZ, PT ;  /* 0x000000ff1c00720c */ /* 0x000fe40003f26270 */
[----:B------:R-:W3:Y:S01]  /*20190*/  LDL.LU R28, [R1+0xb3c] ;  /* 0x000b3c00011c7983 */ /* 0x000ee20000300800 */
[----:B0-----:R-:W-:-:S04]  /*201a0*/  IMAD.HI.U32 R7, R0, R4, RZ ;  /* 0x0000000400077227 */ /* 0x001fc800078e00ff */
[----:B------:R-:W-:-:S04]  /*201b0*/  IMAD.MOV R7, RZ, RZ, -R7 ;  /* 0x000000ffff077224 */ /* 0x000fc800078e0a07 */
[----:B------:R-:W-:Y:S02]  /*201c0*/  IMAD R4, R27, R7, R4 ;  /* 0x000000071b047224 */ /* 0x000fe400078e0204 */
[----:B------:R-:W-:-:S03]  /*201d0*/  IMAD.HI.U32 R6, R0, R11, RZ ;  /* 0x0000000b00067227 */ /* 0x000fc600078e00ff */
[----:B------:R-:W-:Y:S01]  /*201e0*/  ISETP.GT.U32.AND P5, PT, R27, R4, PT ;  /* 0x000000041b00720c */ /* 0x000fe20003fa4070 */
[----:B------:R-:W-:-:S04]  /*201f0*/  IMAD.MOV R6, RZ, RZ, -R6 ;  /* 0x000000ffff067224 */ /* 0x000fc800078e0a06 */
[----:B------:R-:W-:-:S08]  /*20200*/  IMAD R11, R27, R6, R11 ;  /* 0x000000061b0b7224 */ /* 0x000fd000078e020b */
[----:B------:R-:W-:Y:S01]  /*20210*/  @!P5 IMAD.IADD R4, R4, 0x1, -R27 ;  /* 0x000000010404d824 */ /* 0x000fe200078e0a1b */
[----:B------:R-:W-:-:S04]  /*20220*/  ISETP.GT.U32.AND P5, PT, R27, R11, PT ;  /* 0x0000000b1b00720c */ /* 0x000fc80003fa4070 */
[----:B------:R-:W-:Y:S02]  /*20230*/  ISETP.GT.U32.AND P6, PT, R27, R4, PT ;  /* 0x000000041b00720c */ /* 0x000fe40003fc4070 */
[----:B------:R-:W-:Y:S02]  /*20240*/  ISETP.GE.AND P4, PT, R14, RZ, PT ;  /* 0x000000ff0e00720c */ /* 0x000fe40003f86270 */
[----:B--2---:R-:W-:Y:S02]  /*20250*/  IABS R8, R16 ;  /* 0x0000001000087213 */ /* 0x004fe40000000000 */
[----:B------:R-:W-:-:S03]  /*20260*/  IABS R6, R20 ;  /* 0x0000001400067213 */ /* 0x000fc60000000000 */
[----:B------:R-:W-:Y:S02]  /*20270*/  @!P5 IMAD.IADD R11, R11, 0x1, -R27 ;  /* 0x000000010b0bd824 */ /* 0x000fe400078e0a1b */
[----:B------:R-:W-:-:S03]  /*20280*/  IMAD.HI.U32 R7, R0, R8, RZ ;  /* 0x0000000800077227 */ /* 0x000fc600078e00ff */
[----:B------:R-:W-:Y:S01]  /*20290*/  ISETP.GT.U32.AND P5, PT, R27, R11, PT ;  /* 0x0000000b1b00720c */ /* 0x000fe20003fa4070 */
[----:B-1----:R-:W-:Y:S02]  /*202a0*/  IMAD.MOV.U32 R13, RZ, RZ, R2 ;  /* 0x000000ffff0d7224 */ /* 0x002fe400078e0002 */
[----:B------:R-:W-:Y:S01]  /*202b0*/  IMAD.HI.U32 R2, R0, R6, RZ ;  /* 0x0000000600027227 */ /* 0x000fe200078e00ff */
[----:B------:R-:W-:-:S03]  /*202c0*/  ISETP.GE.AND P3, PT, R15, RZ, PT ;  /* 0x000000ff0f00720c */ /* 0x000fc60003f66270 */
[----:B------:R-:W-:Y:S02]  /*202d0*/  @!P6 IMAD.IADD R4, R4, 0x1, -R27 ;  /* 0x000000010404e824 */ /* 0x000fe400078e0a1b */
[----:B------:R-:W-:Y:S02]  /*202e0*/  IMAD.MOV R7, RZ, RZ, -R7 ;  /* 0x000000ffff077224 */ /* 0x000fe400078e0a07 */
[----:B------:R-:W-:Y:S01]  /*202f0*/  @!P4 IMAD.MOV R13, RZ, RZ, -R13 ;  /* 0x000000ffff0dc224 */ /* 0x000fe200078e0a0d */
[----:B------:R-:W-:Y:S01]  /*20300*/  ISETP.GT.U32.AND P4, PT, R27, R5, PT ;  /* 0x000000051b00720c */ /* 0x000fe20003f84070 */
[----:B------:R-:W-:Y:S01]  /*20310*/  IMAD.MOV R2, RZ, RZ, -R2 ;  /* 0x000000ffff027224 */ /* 0x000fe200078e0a02 */
[----:B------:R-:W-:-:S05]  /*20320*/  IABS R10, R17 ;  /* 0x00000011000a7213 */ /* 0x000fca0000000000 */
[----:B------:R-:W-:-:S04]  /*20330*/  IMAD.HI.U32 R12, R0, R10, RZ ;  /* 0x0000000a000c7227 */ /* 0x000fc800078e00ff */
[----:B------:R-:W-:-:S04]  /*20340*/  IMAD.MOV R12, RZ, RZ, -R12 ;  /* 0x000000ffff0c7224 */ /* 0x000fc800078e0a0c */
[C---:B------:R-:W-:Y:S02]  /*20350*/  IMAD R10, R27.reuse, R12, R10 ;  /* 0x0000000c1b0a7224 */ /* 0x040fe400078e020a */
[----:B------:R-:W-:Y:S02]  /*20360*/  IMAD.MOV.U32 R12, RZ, RZ, R4 ;  /* 0x000000ffff0c7224 */ /* 0x000fe400078e0004 */
[C---:B------:R-:W-:Y:S02]  /*20370*/  IMAD R8, R27.reuse, R7, R8 ;  /* 0x000000071b087224 */ /* 0x040fe400078e0208 */
[C---:B------:R-:W-:Y:S02]  /*20380*/  IMAD R6, R27.reuse, R2, R6 ;  /* 0x000000021b067224 */ /* 0x040fe400078e0206 */
[----:B------:R-:W-:Y:S01]  /*20390*/  @!P0 IMAD.MOV R12, RZ, RZ, -R12 ;  /* 0x000000ffff0c8224 */ /* 0x000fe200078e0a0c */
[----:B------:R-:W-:Y:S01]  /*203a0*/  ISETP.GT.U32.AND P0, PT, R27, R10, PT ;  /* 0x0000000a1b00720c */ /* 0x000fe20003f04070 */
[----:B------:R-:W-:Y:S01]  /*203b0*/  @!P5 IMAD.IADD R11, R11, 0x1, -R27 ;  /* 0x000000010b0bd824 */ /* 0x000fe200078e0a1b */
[----:B------:R-:W-:-:S02]  /*203c0*/  ISETP.GT.U32.AND P6, PT, R27, R8, PT ;  /* 0x000000081b00720c */ /* 0x000fc40003fc4070 */
[----:B------:R-:W-:Y:S02]  /*203d0*/  ISETP.GT.U32.AND P5, PT, R27, R6, PT ;  /* 0x000000061b00720c */ /* 0x000fe40003fa4070 */
[----:B-----5:R-:W-:Y:S01]  /*203e0*/  IABS R7, R18 ;  /* 0x0000001200077213 */ /* 0x020fe20000000000 */
[----:B------:R-:W-:Y:S01]  /*203f0*/  @!P3 IMAD.MOV R9, RZ, RZ, -R9 ;  /* 0x000000ffff09b224 */ /* 0x000fe200078e0a09 */
[----:B------:R-:W-:Y:S01]  /*20400*/  STL [R1+0xa8], R13 ;  /* 0x0000a80d01007387 */ /* 0x000fe20000100800 */
[--C-:B------:R-:W-:Y:S02]  /*20410*/  @!P4 IMAD.IADD R5, R5, 0x1, -R27.reuse ;  /* 0x000000010505c824 */ /* 0x100fe400078e0a1b */
[----:B------:R-:W-:Y:S01]  /*20420*/  IMAD.HI.U32 R4, R0, R7, RZ ;  /* 0x0000000700047227 */ /* 0x000fe200078e00ff */
[----:B------:R-:W-:Y:S03]  /*20430*/  STL [R1+0x98], R9 ;  /* 0x0000980901007387 */ /* 0x000fe60000100800 */
[----:B------:R-:W-:Y:S01]  /*20440*/  IMAD.MOV R4, RZ, RZ, -R4 ;  /* 0x000000ffff047224 */ /* 0x000fe200078e0a04 */
[----:B------:R0:W-:Y:S01]  /*20450*/  STL [R1+0x30], R12 ;  /* 0x0000300c01007387 */ /* 0x0001e20000100800 */
[----:B------:R-:W-:-:S02]  /*20460*/  @!P0 IMAD.IADD R10, R10, 0x1, -R27 ;  /* 0x000000010a0a8824 */ /* 0x000fc400078e0a1b */
[----:B------:R-:W-:Y:S01]  /*20470*/  @!P6 IMAD.IADD R8, R8, 0x1, -R27 ;  /* 0x000000010808e824 */ /* 0x000fe200078e0a1b */
[----:B------:R-:W-:Y:S01]  /*20480*/  ISETP.GE.AND P6, PT, R20, RZ, PT ;  /* 0x000000ff1400720c */ /* 0x000fe20003fc6270 */
[C---:B------:R-:W-:Y:S02]  /*20490*/  IMAD R7, R27.reuse, R4, R7 ;  /* 0x000000041b077224 */ /* 0x040fe400078e0207 */
[----:B0-----:R-:W-:Y:S02]  /*204a0*/  IMAD.MOV.U32 R12, RZ, RZ, R5 ;  /* 0x000000ffff0c7224 */ /* 0x001fe400078e0005 */
[----:B------:R-:W-:Y:S02]  /*204b0*/  IMAD.MOV.U32 R20, RZ, RZ, R29 ;  /* 0x000000ffff147224 */ /* 0x000fe400078e001d */
[----:B------:R-:W-:Y:S02]  /*204c0*/  @!P5 IMAD.IADD R6, R6, 0x1, -R27 ;  /* 0x000000010606d824 */ /* 0x000fe400078e0a1b */
[----:B------:R-:W-:Y:S01]  /*204d0*/  @!P2 IMAD.MOV R12, RZ, RZ, -R12 ;  /* 0x000000ffff0ca224 */ /* 0x000fe200078e0a0c */
[C---:B------:R-:W-:Y:S01]  /*204e0*/  ISETP.GT.U32.AND P2, PT, R27.reuse, R10, PT ;  /* 0x0000000a1b00720c */ /* 0x040fe20003f44070 */
[----:B------:R-:W-:Y:S01]  /*204f0*/  @!P1 IMAD.MOV R11, RZ, RZ, -R11 ;  /* 0x000000ffff0b9224 */ /* 0x000fe200078e0a0b */
[----:B------:R-:W-:-:S02]  /*20500*/  ISETP.GT.U32.AND P1, PT, R27, R7, PT ;  /* 0x000000071b00720c */ /* 0x000fc40003f24070 */
[C---:B------:R-:W-:Y:S02]  /*20510*/  ISETP.GT.U32.AND P5, PT, R27.reuse, R6, PT ;  /* 0x000000061b00720c */ /* 0x040fe40003fa4070 */
[----:B------:R-:W-:Y:S02]  /*20520*/  ISETP.GT.U32.AND P0, PT, R27, R8, PT ;  /* 0x000000081b00720c */ /* 0x000fe40003f04070 */
[----:B------:R-:W-:-:S05]  /*20530*/  ISETP.GE.AND P3, PT, R16, RZ, PT ;  /* 0x000000ff1000720c */ /* 0x000fca0003f66270 */
[--C-:B------:R-:W-:Y:S02]  /*20540*/  @!P2 IMAD.IADD R10, R10, 0x1, -R27.reuse ;  /* 0x000000010a0aa824 */ /* 0x100fe400078e0a1b */
[--C-:B------:R-:W-:Y:S02]  /*20550*/  @!P1 IMAD.IADD R7, R7, 0x1, -R27.reuse ;  /* 0x0000000107079824 */ /* 0x100fe400078e0a1b */
[--C-:B------:R-:W-:Y:S01]  /*20560*/  @!P5 IMAD.IADD R6, R6, 0x1, -R27.reuse ;  /* 0x000000010606d824 */ /* 0x100fe200078e0a1b */
[----:B------:R-:W-:Y:S02]  /*20570*/  ISETP.GE.AND P4, PT, R17, RZ, PT ;  /* 0x000000ff1100720c */ /* 0x000fe40003f86270 */
[----:B------:R-:W-:Y:S01]  /*20580*/  ISETP.GT.U32.AND P1, PT, R27, R7, PT ;  /* 0x000000071b00720c */ /* 0x000fe20003f24070 */
[----:B------:R-:W-:Y:S01]  /*20590*/  @!P0 IMAD.IADD R8, R8, 0x1, -R27 ;  /* 0x0000000108088824 */ /* 0x000fe200078e0a1b */
[----:B------:R-:W-:Y:S01]  /*205a0*/  IABS R4, R26 ;  /* 0x0000001a00047213 */ /* 0x000fe20000000000 */
[----:B------:R-:W-:Y:S01]  /*205b0*/  STL [R1+0x28], R12 ;  /* 0x0000280c01007387 */ /* 0x000fe20000100800 */
[----:B------:R-:W-:-:S03]  /*205c0*/  ISETP.GE.AND P0, PT, R18, RZ, PT ;  /* 0x000000ff1200720c */ /* 0x000fc60003f06270 */
[----:B------:R0:W-:Y:S04]  /*205d0*/  STL [R1+0x24], R11 ;  /* 0x0000240b01007387 */ /* 0x0001e80000100800 */
[----:B------:R-:W-:Y:S02]  /*205e0*/  @!P4 IMAD.MOV R10, RZ, RZ, -R10 ;  /* 0x000000ffff0ac224 */ /* 0x000fe400078e0a0a */
[----:B0-----:R-:W-:-:S04]  /*205f0*/  IMAD.MOV.U32 R11, RZ, RZ, R8 ;  /* 0x000000ffff0b7224 */ /* 0x001fc800078e0008 */
[----:B------:R-:W-:Y:S02]  /*20600*/  @!P3 IMAD.MOV R11, RZ, RZ, -R11 ;  /* 0x000000ffff0bb224 */ /* 0x000fe400078e0a0b */
[----:B------:R-:W-:-:S03]  /*20610*/  @!P1 IMAD.IADD R7, R7, 0x1, -R27 ;  /* 0x0000000107079824 */ /* 0x000fc600078e0a1b */
[----:B------:R-:W-:Y:S04]  /*20620*/  STL [R1+0x14], R11 ;  /* 0x0000140b01007387 */ /* 0x000fe80000100800 */
[----:B------:R0:W-:Y:S02]  /*20630*/  STL [R1+0x10], R10 ;  /* 0x0000100a01007387 */ /* 0x0001e40000100800 */
[----:B0-----:R-:W-:-:S04]  /*20640*/  IMAD.MOV.U32 R10, RZ, RZ, R7 ;  /* 0x000000ffff0a7224 */ /* 0x001fc800078e0007 */
[----:B------:R-:W-:Y:S01]  /*20650*/  @!P0 IMAD.MOV R10, RZ, RZ, -R10 ;  /* 0x000000ffff0a8224 */ /* 0x000fe200078e0a0a */
[----:B------:R-:W-:Y:S02]  /*20660*/  IABS R7, R21 ;  /* 0x0000001500077213 */ /* 0x000fe40000000000 */
[----:B----4-:R-:W-:-:S05]  /*20670*/  IABS R2, R19 ;  /* 0x0000001300027213 */ /* 0x010fca0000000000 */
[----:B------:R-:W-:Y:S01]  /*20680*/  IMAD.HI.U32 R5, R0, R2, RZ ;  /* 0x0000000200057227 */ /* 0x000fe200078e00ff */
[----:B---3--:R-:W-:-:S03]  /*20690*/  IABS R29, R28 ;  /* 0x0000001c001d7213 */ /* 0x008fc60000000000 */
[----:B------:R-:W-:Y:S02]  /*206a0*/  IMAD.MOV R5, RZ, RZ, -R5 ;  /* 0x000000ffff057224 */ /* 0x000fe400078e0a05 */
[----:B------:R-:W-:-:S04]  /*206b0*/  IMAD.HI.U32 R9, R0, R29, RZ ;  /* 0x0000001d00097227 */ /* 0x000fc800078e00ff */
[----:B------:R-:W-:Y:S02]  /*206c0*/  IMAD.MOV R9, RZ, RZ, -R9 ;  /* 0x000000ffff097224 */ /* 0x000fe400078e0a09 */
[C---:B------:R-:W-:Y:S02]  /*206d0*/  IMAD R2, R27.reuse, R5, R2 ;  /* 0x000000051b027224 */ /* 0x040fe400078e0202 */
[----:B------:R-:W-:-:S03]  /*206e0*/  IMAD R29, R27, R9, R29 ;  /* 0x000000091b1d7224 */ /* 0x000fc600078e021d */
[C---:B------:R-:W-:Y:S02]  /*206f0*/  ISETP.GT.U32.AND P2, PT, R27.reuse, R2, PT ;  /* 0x000000021b00720c */ /* 0x040fe40003f44070 */
[----:B------:R-:W-:Y:S01]  /*20700*/  ISETP.GT.U32.AND P5, PT, R27, R29, PT ;  /* 0x0000001d1b00720c */ /* 0x000fe20003fa4070 */
[----:B------:R-:W-:-:S04]  /*20710*/  IMAD.HI.U32 R9, R0, R4, RZ ;  /* 0x0000000400097227 */ /* 0x000fc800078e00ff */
[----:B------:R-:W-:-:S06]  /*20720*/  IMAD.MOV R9, RZ, RZ, -R9 ;  /* 0x000000ffff097224 */ /* 0x000fcc00078e0a09 */
[--C-:B------:R-:W-:Y:S02]  /*20730*/  @!P2 IMAD.IADD R2, R2, 0x1, -R27.reuse ;  /* 0x000000010202a824 */ /* 0x100fe400078e0a1b */
[----:B------:R-:W-:-:S03]  /*20740*/  @!P5 IMAD.IADD R29, R29, 0x1, -R27 ;  /* 0x000000011d1dd824 */ /* 0x000fc600078e0a1b */
[C---:B------:R-:W-:Y:S01]  /*20750*/  ISETP.GT.U32.AND P5, PT, R27.reuse, R2, PT ;  /* 0x000000021b00720c */ /* 0x040fe20003fa4070 */
[C---:B------:R-:W-:Y:S01]  /*20760*/  IMAD R4, R27.reuse, R9, R4 ;  /* 0x000000091b047224 */ /* 0x040fe200078e0204 */
[----:B------:R-:W-:Y:S01]  /*20770*/  ISETP.GT.U32.AND P4, PT, R27, R29, PT ;  /* 0x0000001d1b00720c */ /* 0x000fe20003f84070 */
[----:B------:R-:W-:Y:S01]  /*20780*/  IMAD.MOV.U32 R9, RZ, RZ, R6 ;  /* 0x000000ffff097224 */ /* 0x000fe200078e0006 */
[----:B------:R-:W-:Y:S02]  /*20790*/  ISETP.GE.AND P3, PT, R19, RZ, PT ;  /* 0x000000ff1300720c */ /* 0x000fe40003f66270 */
[----:B------:R-:W-:Y:S01]  /*207a0*/  ISETP.GE.AND P2, PT, R28, RZ, PT ;  /* 0x000000ff1c00720c */ /* 0x000fe20003f46270 */
[----:B------:R-:W-:Y:S01]  /*207b0*/  @!P6 IMAD.MOV R9, RZ, RZ, -R9 ;  /* 0x000000ffff09e224 */ /* 0x000fe200078e0a09 */
[----:B------:R-:W-:-:S04]  /*207c0*/  IABS R5, R25 ;  /* 0x0000001900057213 */ /* 0x000fc80000000000 */
[----:B------:R-:W-:Y:S01]  /*207d0*/  STL [R1+0xc], R9 ;  /* 0x00000c0901007387 */ /* 0x000fe20000100800 */
[--C-:B------:R-:W-:Y:S01]  /*207e0*/  @!P5 IMAD.IADD R2, R2, 0x1, -R27.reuse ;  /* 0x000000010202d824 */ /* 0x100fe200078e0a1b */
[----:B------:R-:W-:Y:S02]  /*207f0*/  ISETP.GE.AND P5, PT, R25, RZ, PT ;  /* 0x000000ff1900720c */ /* 0x000fe40003fa6270 */
[----:B------:R0:W-:Y:S01]  /*20800*/  STL [R1+0x8], R10 ;  /* 0x0000080a01007387 */ /* 0x0001e20000100800 */
[----:B------:R-:W-:-:S03]  /*20810*/  @!P4 IMAD.IADD R29, R29, 0x1, -R27 ;  /* 0x000000011d1dc824 */ /* 0x000fc600078e0a1b */
[----:B------:R-:W2:Y:S01]  /*20820*/  LDL.LU R25, [R1+0xb5c] ;  /* 0x000b5c0001197983 */ /* 0x000ea20000300800 */
[----:B------:R-:W-:Y:S02]  /*20830*/  @!P2 IMAD.MOV R29, RZ, RZ, -R29 ;  /* 0x000000ffff1da224 */ /* 0x000fe400078e0a1d */
[----:B0-----:R-:W-:-:S04]  /*20840*/  IMAD.MOV.U32 R10, RZ, RZ, R2 ;  /* 0x000000ffff0a7224 */ /* 0x001fc800078e0002 */
[----:B------:R-:W-:Y:S01]  /*20850*/  @!P3 IMAD.MOV R10, RZ, RZ, -R10 ;  /* 0x000000ffff0ab224 */ /* 0x000fe200078e0a0a */
[----:B------:R-:W-:-:S04]  /*20860*/  ISETP.GE.AND P2, PT, R21, RZ, PT ;  /* 0x000000ff1500720c */ /* 0x000fc80003f46270 */
[----:B------:R0:W-:Y:S04]  /*20870*/  STL [R1], R10 ;  /* 0x0000000a01007387 */ /* 0x0001e80000100800 */
[----:B------:R-:W-:Y:S04]  /*20880*/  STL [R1+0x4154], R29 ;  /* 0x0041541d01007387 */ /* 0x000fe80000100800 */
[----:B------:R-:W3:Y:S01]  /*20890*/  LDL.LU R21, [R1+0xb60] ;  /* 0x000b600001157983 */ /* 0x000ee20000300800 */
[----:B------:R-:W-:Y:S01]  /*208a0*/  ISETP.GT.U32.AND P1, PT, R27, R4, PT ;  /* 0x000000041b00720c */ /* 0x000fe20003f24070 */
[----:B------:R-:W-:-:S04]  /*208b0*/  IMAD.HI.U32 R8, R0, R5, RZ ;  /* 0x0000000500087227 */ /* 0x000fc800078e00ff */
[----:B------:R-:W-:-:S04]  /*208c0*/  IMAD.MOV R8, RZ, RZ, -R8 ;  /* 0x000000ffff087224 */ /* 0x000fc800078e0a08 */
[----:B------:R-:W-:Y:S01]  /*208d0*/  IMAD R5, R27, R8, R5 ;  /* 0x000000081b057224 */ /* 0x000fe200078e0205 */
[----:B------:R-:W-:-:S03]  /*208e0*/  IABS R8, R24 ;  /* 0x0000001800087213 */ /* 0x000fc60000000000 */
[----:B------:R-:W-:Y:S01]  /*208f0*/  @!P1 IMAD.IADD R4, R4, 0x1, -R27 ;  /* 0x0000000104049824 */ /* 0x000fe200078e0a1b */
[----:B------:R-:W-:Y:S01]  /*20900*/  ISETP.GT.U32.AND P0, PT, R27, R5, PT ;  /* 0x000000051b00720c */ /* 0x000fe20003f04070 */
[----:B------:R-:W-:-:S03]  /*20910*/  IMAD.MOV.U32 R6, RZ, RZ, R8 ;  /* 0x000000ffff067224 */ /* 0x000fc600078e0008 */
[----:B------:R-:W-:Y:S02]  /*20920*/  ISETP.GT.U32.AND P1, PT, R27, R4, PT ;  /* 0x000000041b00720c */ /* 0x000fe40003f24070 */
[----:B------:R-:W-:Y:S01]  /*20930*/  ISETP.GE.AND P4, PT, R24, RZ, PT ;  /* 0x000000ff1800720c */ /* 0x000fe20003f86270 */
[----:B------:R-:W-:Y:S01]  /*20940*/  IMAD.HI.U32 R9, R0, R6, RZ ;  /* 0x0000000600097227 */ /* 0x000fe200078e00ff */
[----:B------:R-:W4:Y:S03]  /*20950*/  LDL.LU R24, [R1+0xb64] ;  /* 0x000b640001187983 */ /* 0x000f260000300800 */
[----:B------:R-:W-:Y:S02]  /*20960*/  IMAD.MOV R9, RZ, RZ, -R9 ;  /* 0x000000ffff097224 */ /* 0x000fe400078e0a09 */
[----:B------:R-:W-:Y:S01]  /*20970*/  @!P0 IMAD.IADD R5, R5, 0x1, -R27 ;  /* 0x0000000105058824 */ /* 0x000fe200078e0a1b */
[----:B------:R-:W-:Y:S01]  /*20980*/  IABS R8, R20 ;  /* 0x0000001400087213 */ /* 0x000fe20000000000 */
[----:B------:R-:W-:-:S02]  /*20990*/  IMAD R6, R27, R9, R6 ;  /* 0x000000091b067224 */ /* 0x000fc400078e0206 */
[----:B------:R-:W-:Y:S01]  /*209a0*/  @!P1 IMAD.IADD R4, R4, 0x1, -R27 ;  /* 0x0000000104049824 */ /* 0x000fe200078e0a1b */
[----:B------:R-:W-:Y:S01]  /*209b0*/  ISETP.GT.U32.AND P0, PT, R27, R5, PT ;  /* 0x000000051b00720c */ /* 0x000fe20003f04070 */
[----:B------:R-:W-:Y:S01]  /*209c0*/  IMAD.HI.U32 R9, R0, R7, RZ ;  /* 0x0000000700097227 */ /* 0x000fe200078e00ff */
[----:B------:R-:W-:Y:S02]  /*209d0*/  ISETP.GE.AND P1, PT, R20, RZ, PT ;  /* 0x000000ff1400720c */ /* 0x000fe40003f26270 */
[----:B------:R-:W5:Y:S01]  /*209e0*/  LDL.LU R20, [R1+0xb68] ;  /* 0x000b680001147983 */ /* 0x000f620000300800 */
[----:B------:R-:W-:-:S04]  /*209f0*/  IMAD.MOV R9, RZ, RZ, -R9 ;  /* 0x000000ffff097224 */ /* 0x000fc800078e0a09 */
[C---:B------:R-:W-:Y:S01]  /*20a00*/  IMAD R7, R27.reuse, R9, R7 ;  /* 0x000000091b077224 */ /* 0x040fe200078e0207 */
[----:B------:R-:W-:-:S03]  /*20a10*/  ISETP.GT.U32.AND P3, PT, R27, R6, PT ;  /* 0x000000061b00720c */ /* 0x000fc60003f64070 */
[----:B------:R-:W-:Y:S01]  /*20a20*/  @!P0 IMAD.IADD R5, R5, 0x1, -R27 ;  /* 0x0000000105058824 */ /* 0x000fe200078e0a1b */
[----:B------:R-:W-:Y:S02]  /*20a30*/  ISETP.GT.U32.AND P0, PT, R27, R7, PT ;  /* 0x000000071b00720c */ /* 0x000fe40003f04070 */
[----:B------:R-:W-:-:S07]  /*20a40*/  ISETP.GE.AND P6, PT, R26, RZ, PT ;  /* 0x000000ff1a00720c */ /* 0x000fce0003fc6270 */
[----:B------:R-:W-:-:S04]  /*20a50*/  @!P3 IMAD.IADD R6, R6, 0x1, -R27 ;  /* 0x000000010606b824 */ /* 0x000fc800078e0a1b */
[----:B------:R-:W-:Y:S01]  /*20a60*/  @!P0 IMAD.IADD R7, R7, 0x1, -R27 ;  /* 0x0000000107078824 */ /* 0x000fe200078e0a1b */
[C---:B------:R-:W-:Y:S01]  /*20a70*/  ISETP.GT.U32.AND P3, PT, R27.reuse, R6, PT ;  /* 0x000000061b00720c */ /* 0x040fe20003f64070 */
[----:B------:R-:W-:Y:S02]  /*20a80*/  @!P6 IMAD.MOV R4, RZ, RZ, -R4 ;  /* 0x000000ffff04e224 */ /* 0x000fe400078e0a04 */
[----:B------:R-:W-:Y:S01]  /*20a90*/  @!P5 IMAD.MOV R5, RZ, RZ, -R5 ;  /* 0x000000ffff05d224 */ /* 0x000fe200078e0a05 */
[----:B------:R-:W-:Y:S02]  /*20aa0*/  ISETP.GT.U32.AND P0, PT, R27, R7, PT ;  /* 0x000000071b00720c */ /* 0x000fe40003f04070 */
[----:B------:R1:W-:Y:S01]  /*20ab0*/  STL [R1+0x4158], R4 ;  /* 0x0041580401007387 */ /* 0x0003e20000100800 */
[----:B------:R-:W-:Y:S01]  /*20ac0*/  IABS R9, R23 ;  /* 0x0000001700097213 */ /* 0x000fe20000000000 */
[----:B------:R-:W-:Y:S01]  /*20ad0*/  IMAD.HI.U32 R2, R0, R8, RZ ;  /* 0x0000000800027227 */ /* 0x000fe200078e00ff */
[----:B------:R-:W-:Y:S01]  /*20ae0*/  ISETP.GE.AND P5, PT, R23, RZ, PT ;  /* 0x000000ff1700720c */ /* 0x000fe20003fa6270 */
[----:B------:R-:W-:Y:S04]  /*20af0*/  STL [R1+0x415c], R5 ;  /* 0x00415c0501007387 */ /* 0x000fe80000100800 */
[----:B------:R-:W5:Y:S01]  /*20b00*/  LDL.LU R23, [R1+0xb6c] ;  /* 0x000b6c0001177983 */ /* 0x000f620000300800 */
[----:B------:R-:W-:Y:S01]  /*20b10*/  IMAD.MOV R2, RZ, RZ, -R2 ;  /* 0x000000ffff027224 */ /* 0x000fe200078e0a02 */
[----:B------:R-:W-:Y:S01]  /*20b20*/  IABS R12, R22 ;  /* 0x00000016000c7213 */ /* 0x000fe20000000000 */
[--C-:B------:R-:W-:Y:S01]  /*20b30*/  @!P3 IMAD.IADD R6, R6, 0x1, -R27.reuse ;  /* 0x000000010606b824 */ /* 0x100fe200078e0a1b */
[----:B------:R-:W-:Y:S01]  /*20b40*/  ISETP.GE.AND P3, PT, R22, RZ, PT ;  /* 0x000000ff1600720c */ /* 0x000fe20003f66270 */
[----:B------:R-:W-:Y:S01]  /*20b50*/  @!P0 IMAD.IADD R7, R7, 0x1, -R27 ;  /* 0x0000000107078824 */ /* 0x000fe200078e0a1b */
[----:B------:R-:W5:Y:S01]  /*20b60*/  LDL.LU R22, [R1+0xb70] ;  /* 0x000b700001167983 */ /* 0x000f620000300800 */
[----:B------:R-:W-:-:S02]  /*20b70*/  IMAD R8, R27, R2, R8 ;  /* 0x000000021b087224 */ /* 0x000fc400078e0208 */
[----:B------:R-:W-:Y:S02]  /*20b80*/  @!P4 IMAD.MOV R6, RZ, RZ, -R6 ;  /* 0x000000ffff06c224 */ /* 0x000fe400078e0a06 */
[----:B------:R-:W-:Y:S01]  /*20b90*/  @!P2 IMAD.MOV R7, RZ, RZ, -R7 ;  /* 0x000000ffff07a224 */ /* 0x000fe200078e0a07 */
[----:B------:R-:W-:Y:S02]  /*20ba0*/  ISETP.GT.U32.AND P6, PT, R27, R8, PT ;  /* 0x000000081b00720c */ /* 0x000fe40003fc4070 */
[----:B------:R-:W-:Y:S04]  /*20bb0*/  STL [R1+0x4160], R6 ;  /* 0x0041600601007387 */ /* 0x000fe80000100800 */
[----:B------:R-:W-:Y:S04]  /*20bc0*/  STL [R1+0x4164], R7 ;  /* 0x0041640701007387 */ /* 0x000fe80000100800 */
[----:B------:R-:W5:Y:S03]  /*20bd0*/  LDL.LU R28, [R1+0xb74] ;  /* 0x000b7400011c7983 */ /* 0x000f660000300800 */
[----:B------:R-:W-:-:S05]  /*20be0*/  @!P6 IMAD.IADD R8, R8, 0x1, -R27 ;  /* 0x000000010808e824 */ /* 0x000fca00078e0a1b */
[----:B------:R-:W-:-:S13]  /*20bf0*/  ISETP.GT.U32.AND P6, PT, R27, R8, PT ;  /* 0x000000081b00720c */ /* 0x000fda0003fc4070 */
[----:B------:R-:W-:-:S04]  /*20c00*/  @!P6 IMAD.IADD R8, R8, 0x1, -R27 ;  /* 0x000000010808e824 */ /* 0x000fc800078e0a1b */
[----:B------:R-:W-:-:S05]  /*20c10*/  @!P1 IMAD.MOV R8, RZ, RZ, -R8 ;  /* 0x000000ffff089224 */ /* 0x000fca00078e0a08 */
[----:B------:R-:W-:Y:S01]  /*20c20*/  STL [R1+0x4168], R8 ;  /* 0x0041680801007387 */ /* 0x000fe20000100800 */
[----:B--2---:R-:W-:Y:S02]  /*20c30*/  IABS R11, R25 ;  /* 0x00000019000b7213 */ /* 0x004fe40000000000 */
[----:B------:R-:W-:Y:S02]  /*20c40*/  ISETP.GE.AND P6, PT, R25, RZ, PT ;  /* 0x000000ff1900720c */ /* 0x000fe40003fc6270 */
[----:B------:R-:W2:Y:S01]  /*20c50*/  LDL.LU R25, [R1+0xb78] ;  /* 0x000b780001197983 */ /* 0x000ea20000300800 */
[----:B---3--:R-:W-:Y:S02]  /*20c60*/  IABS R18, R21 ;  /* 0x0000001500127213 */ /* 0x008fe40000000000 */
[----:B------:R-:W-:Y:S02]  /*20c70*/  ISETP.GE.AND P1, PT, R21, RZ, PT ;  /* 0x000000ff1500720c */ /* 0x000fe40003f26270 */
[----:B------:R-:W3:Y:S01]  /*20c80*/  LDL.LU R21, [R1+0xb7c] ;  /* 0x000b7c0001157983 */ /* 0x000ee20000300800 */
[----:B------:R-:W-:-:S04]  /*20c90*/  IMAD.HI.U32 R13, R0, R9, RZ ;  /* 0x00000009000d7227 */ /* 0x000fc800078e00ff */
[----:B0-----:R-:W-:-:S04]  /*20ca0*/  IMAD.HI.U32 R10, R0, R12, RZ ;  /* 0x0000000c000a7227 */ /* 0x001fc800078e00ff */
[----:B------:R-:W-:Y:S02]  /*20cb0*/  IMAD.MOV R13, RZ, RZ, -R13 ;  /* 0x000000ffff0d7224 */ /* 0x000fe400078e0a0d */
[----:B------:R-:W-:Y:S02]  /*20cc0*/  IMAD.MOV R10, RZ, RZ, -R10 ;  /* 0x000000ffff0a7224 */ /* 0x000fe400078e0a0a */
[C---:B------:R-:W-:Y:S02]  /*20cd0*/  IMAD R9, R27.reuse, R13, R9 ;  /* 0x0000000d1b097224 */ /* 0x040fe400078e0209 */
[----:B------:R-:W-:-:S03]  /*20ce0*/  IMAD R12, R27, R10, R12 ;  /* 0x0000000a1b0c7224 */ /* 0x000fc600078e020c */
[C---:B------:R-:W-:Y:S02]  /*20cf0*/  ISETP.GT.U32.AND P4, PT, R27.reuse, R9, PT ;  /* 0x000000091b00720c */ /* 0x040fe40003f84070 */
[----:B------:R-:W-:Y:S01]  /*20d00*/  ISETP.GT.U32.AND P0, PT, R27, R12, PT ;  /* 0x0000000c1b00720c */ /* 0x000fe20003f04070 */
[----:B------:R-:W-:Y:S01]  /*20d10*/  IMAD.HI.U32 R2, R0, R11, RZ ;  /* 0x0000000b00027227 */ /* 0x000fe200078e00ff */
[----:B----4-:R-:W-:-:S03]  /*20d20*/  IABS R16, R24 ;  /* 0x0000001800107213 */ /* 0x010fc60000000000 */
[----:B------:R-:W-:-:S06]  /*20d30*/  IMAD.MOV R2, RZ, RZ, -R2 ;  /* 0x000000ffff027224 */ /* 0x000fcc00078e0a02 */
[--C-:B------:R-:W-:Y:S02]  /*20d40*/  @!P4 IMAD.IADD R9, R9, 0x1, -R27.reuse ;  /* 0x000000010909c824 */ /* 0x100fe400078e0a1b */
[----:B------:R-:W-:Y:S02]  /*20d50*/  @!P0 IMAD.IADD R12, R12, 0x1, -R27 ;  /* 0x000000010c0c8824 */ /* 0x000fe400078e0a1b */
[C---:B------:R-:W-:Y:S01]  /*20d60*/  IMAD.HI.U32 R10, R0.reuse, R18, RZ ;  /* 0x00000012000a7227 */ /* 0x040fe200078e00ff */
[C---:B------:R-:W-:Y:S02]  /*20d70*/  ISETP.GT.U32.AND P4, PT, R27.reuse, R9, PT ;  /* 0x000000091b00720c */ /* 0x040fe40003f84070 */
[C---:B------:R-:W-:Y:S01]  /*20d80*/  ISETP.GT.U32.AND P0, PT, R27.reuse, R12, PT ;  /* 0x0000000c1b00720c */ /* 0x040fe20003f04070 */
[----:B------:R-:W-:Y:S02]  /*20d90*/  IMAD R11, R27, R2, R11 ;  /* 0x000000021b0b7224 */ /* 0x000fe400078e020b */
[----:B------:R-:W-:-:S04]  /*20da0*/  IMAD.HI.U32 R2, R0, R16, RZ ;  /* 0x0000001000027227 */ /* 0x000fc800078e00ff */
[----:B------:R-:W-:Y:S01]  /*20db0*/  IMAD.MOV R10, RZ, RZ, -R10 ;  /* 0x000000ffff0a7224 */ /* 0x000fe200078e0a0a */
[----:B-----5:R-:W-:Y:S01]  /*20dc0*/  IABS R13, R20 ;  /* 0x00000014000d7213 */ /* 0x020fe20000000000 */
[----:B------:R-:W-:Y:S02]  /*20dd0*/  IMAD.MOV R2, RZ, RZ, -R2 ;  /* 0x000000ffff027224 */ /* 0x000fe400078e0a02 */
[C---:B------:R-:W-:Y:S02]  /*20de0*/  IMAD R18, R27.reuse, R10, R18 ;  /* 0x0000000a1b127224 */ /* 0x040fe400078e0212 */
[----:B------:R-:W-:Y:S02]  /*20df0*/  IMAD R16, R27, R2, R16 ;  /* 0x000000021b107224 */ /* 0x000fe400078e0210 */
[----:B------:R-:W-:Y:S01]  /*20e00*/  @!P4 IMAD.IADD R9, R9, 0x1, -R27 ;  /* 0x000000010909c824 */ /* 0x000fe200078e0a1b */
[C---:B------:R-:W-:Y:S01]  /*20e10*/  ISETP.GT.U32.AND P4, PT, R27.reuse, R18, PT ;  /* 0x000000121b00720c */ /* 0x040fe20003f84070 */
[----:B------:R-:W-:Y:S01]  /*20e20*/  IMAD.HI.U32 R2, R0, R13, RZ ;  /* 0x0000000d00027227 */ /* 0x000fe200078e00ff */
[----:B------:R-:W-:-:S03]  /*20e30*/  ISETP.GT.U32.AND P2, PT, R27, R11, PT ;  /* 0x0000000b1b00720c */ /* 0x000fc60003f44070 */
[----:B------:R-:W-:Y:S01]  /*20e40*/  @!P0 IMAD.IADD R12, R12, 0x1, -R27 ;  /* 0x000000010c0c8824 */ /* 0x000fe200078e0a1b */
[----:B------:R-:W-:Y:S01]  /*20e50*/  ISETP.GT.U32.AND P0, PT, R27, R16, PT ;  /* 0x000000101b00720c */ /* 0x000fe20003f04070 */
[----:B------:R-:W-:-:S04]  /*20e60*/  IMAD.MOV R2, RZ, RZ, -R2 ;  /* 0x000000ffff027224 */ /* 0x000fc800078e0a02 */
[----:B------:R-:W-:Y:S02]  /*20e70*/  IMAD R13, R27, R2, R13 ;  /* 0x000000021b0d7224 */ /* 0x000fe400078e020d */
[--C-:B------:R-:W-:Y:S02]  /*20e80*/  @!P4 IMAD.IADD R18, R18, 0x1, -R27.reuse ;  /* 0x000000011212c824 */ /* 0x100fe400078e0a1b */
[----:B------:R-:W-:Y:S01]  /*20e90*/  @!P2 IMAD.IADD R11, R11, 0x1, -R27 ;  /* 0x000000010b0ba824 */ /* 0x000fe200078e0a1b */
[----:B------:R-:W-:-:S03]  /*20ea0*/  ISETP.GT.U32.AND P4, PT, R27, R13, PT ;  /* 0x0000000d1b00720c */ /* 0x000fc60003f84070 */
[----:B------:R-:W-:Y:S01]  /*20eb0*/  @!P0 IMAD.IADD R16, R16, 0x1, -R27 ;  /* 0x0000000110108824 */ /* 0x000fe200078e0a1b */
[----:B------:R-:W-:Y:S02]  /*20ec0*/  ISETP.GE.AND P0, PT, R20, RZ, PT ;  /* 0x000000ff1400720c */ /* 0x000fe40003f06270 */
[----:B------:R-:W4:Y:S01]  /*20ed0*/  LDL.LU R20, [R1+0xb80] ;  /* 0x000b800001147983 */ /* 0x000f220000300800 */
[----:B------:R-:W-:Y:S01]  /*20ee0*/  ISETP.GT.U32.AND P2, PT, R27, R11, PT ;  /* 0x0000000b1b00720c */ /* 0x000fe20003f44070 */
[----:B-1----:R-:W-:Y:S02]  /*20ef0*/  IMAD.MOV.U32 R4, RZ, RZ, R12 ;  /* 0x000000ffff047224 */ /* 0x002fe400078e000c */
[----:B------:R-:W-:-:S03]  /*20f00*/  @!P5 IMAD.MOV R9, RZ, RZ, -R9 ;  /* 0x000000ffff09d224 */ /* 0x000fc600078e0a09 */
[--C-:B------:R-:W-:Y:S02]  /*20f10*/  @!P4 IMAD.IADD R13, R13, 0x1, -R27.reuse ;  /* 0x000000010d0dc824 */ /* 0x100fe400078e0a1b */
[----:B------:R-:W-:Y:S01]  /*20f20*/  @!P3 IMAD.MOV R4, RZ, RZ, -R4 ;  /* 0x000000ffff04b224 */ /* 0x000fe200078e0a04 */
[----:B------:R-:W-:Y:S02]  /*20f30*/  IABS R17, R23 ;  /* 0x0000001700117213 */ /* 0x000fe40000000000 */
[----:B------:R-:W-:Y:S02]  /*20f40*/  ISETP.GT.U32.AND P5, PT, R27, R13, PT ;  /* 0x0000000d1b00720c */ /* 0x000fe40003fa4070 */
[----:B------:R-:W-:Y:S01]  /*20f50*/  @!P2 IMAD.IADD R11, R11, 0x1, -R27 ;  /* 0x000000010b0ba824 */ /* 0x000fe200078e0a1b */
[----:B------:R-:W-:Y:S01]  /*20f60*/  STL [R1+0x416c], R9 ;  /* 0x00416c0901007387 */ /* 0x000fe20000100800 */
[----:B------:R-:W-:-:S03]  /*20f70*/  ISETP.GE.AND P2, PT, R24, RZ, PT ;  /* 0x000000ff1800720c */ /* 0x000fc60003f46270 */
[----:B------:R0:W-:Y:S01]  /*20f80*/  STL [R1+0x5c], R4 ;  /* 0x00005c0401007387 */ /* 0x0001e20000100800 */
[----:B------:R-:W-:-:S03]  /*20f90*/  IMAD.HI.U32 R10, R0, R17, RZ ;  /* 0x00000011000a7227 */ /* 0x000fc600078e00ff */
[----:B------:R-:W5:Y:S01]  /*20fa0*/  LDL.LU R24, [R1+0xb84] ;  /* 0x000b840001187983 */ /* 0x000f620000300800 */
[----:B------:R-:W-:Y:S01]  /*20fb0*/  IABS R15, R22 ;  /* 0x00000016000f7213 */ /* 0x000fe20000000000 */
[----:B0-----:R-:W-:Y:S02]  /*20fc0*/  IMAD.MOV.U32 R4, RZ, RZ, R11 ;  /* 0x000000ffff047224 */ /* 0x001fe400078e000b */
[----:B------:R-:W-:Y:S02]  /*20fd0*/  IMAD.MOV R10, RZ, RZ, -R10 ;  /* 0x000000ffff0a7224 */ /* 0x000fe400078e0a0a */
[----:B------:R-:W-:Y:S01]  /*20fe0*/  @!P6 IMAD.MOV R4, RZ, RZ, -R4 ;  /* 0x000000ffff04e224 */ /* 0x000fe200078e0a04 */
[----:B------:R-:W-:Y:S01]  /*20ff0*/  ISETP.GT.U32.AND P4, PT, R27, R18, PT ;  /* 0x000000121b00720c */ /* 0x000fe20003f84070 */
[----:B------:R-:W-:Y:S01]  /*21000*/  @!P5 IMAD.IADD R13, R13, 0x1, -R27 ;  /* 0x000000010d0dd824 */ /* 0x000fe200078e0a1b */
[----:B------:R-:W-:Y:S01]  /*21010*/  ISETP.GE.AND P5, PT, R23, RZ, PT ;  /* 0x000000ff1700720c */ /* 0x000fe20003fa6270 */
[----:B------:R-:W-:Y:S01]  /*21020*/  IMAD.HI.U32 R2, R0, R15, RZ ;  /* 0x0000000f00027227 */ /* 0x000fe200078e00ff */
[----:B------:R0:W-:Y:S03]  /*21030*/  STL [R1+0x74], R4 ;  /* 0x0000740401007387 */ /* 0x0001e60000100800 */
[----:B------:R-:W-:Y:S01]  /*21040*/  IMAD R17, R27, R10, R17 ;  /* 0x0000000a1b117224 */ /* 0x000fe200078e0211 */
[----:B------:R-:W5:Y:S01]  /*21050*/  LDL.LU R23, [R1+0xb88] ;  /* 0x000b880001177983 */ /* 0x000f620000300800 */
[----:B------:R-:W-:Y:S01]  /*21060*/  IABS R14, R28 ;  /* 0x0000001c000e7213 */ /* 0x000fe20000000000 */
[----:B------:R-:W-:-:S02]  /*21070*/  IMAD.MOV R2, RZ, RZ, -R2 ;  /* 0x000000ffff027224 */ /* 0x000fc400078e0a02 */
[C---:B------:R-:W-:Y:S01]  /*21080*/  ISETP.GT.U32.AND P6, PT, R27.reuse, R17, PT ;  /* 0x000000111b00720c */ /* 0x040fe20003fc4070 */
[----:B------:R-:W5:Y:S01]  /*21090*/  LDL.LU R26, [R1+0xb8c] ;  /* 0x000b8c00011a7983 */ /* 0x000f620000300800 */
[C---:B------:R-:W-:Y:S01]  /*210a0*/  IMAD R15, R27.reuse, R2, R15 ;  /* 0x000000021b0f7224 */ /* 0x040fe200078e020f */
[----:B------:R-:W-:Y:S01]  /*210b0*/  ISETP.GT.U32.AND P3, PT, R27, R16, PT ;  /* 0x000000101b00720c */ /* 0x000fe20003f64070 */
[----:B------:R-:W-:-:S04]  /*210c0*/  IMAD.HI.U32 R2, R0, R14, RZ ;  /* 0x0000000e00027227 */ /* 0x000fc800078e00ff */
[----:B------:R-:W-:Y:S02]  /*210d0*/  IMAD.MOV R2, RZ, RZ, -R2 ;  /* 0x000000ffff027224 */ /* 0x000fe400078e0a02 */
[--C-:B------:R-:W-:Y:S01]  /*210e0*/  @!P4 IMAD.IADD R18, R18, 0x1, -R27.reuse ;  /* 0x000000011212c824 */ /* 0x100fe200078e0a1b */
[C---:B------:R-:W-:Y:S01]  /*210f0*/  ISETP.GT.U32.AND P4, PT, R27.reuse, R15, PT ;  /* 0x0000000f1b00720c */ /* 0x040fe20003f84070 */
[----:B------:R-:W-:Y:S02]  /*21100*/  IMAD R14, R27, R2, R14 ;  /* 0x000000021b0e7224 */ /* 0x000fe400078e020e */
[--C-:B------:R-:W-:Y:S01]  /*21110*/  @!P6 IMAD.IADD R17, R17, 0x1, -R27.reuse ;  /* 0x000000011111e824 */ /* 0x100fe200078e0a1b */
[----:B------:R-:W-:Y:S01]  /*21120*/  ISETP.GE.AND P6, PT, R22, RZ, PT ;  /* 0x000000ff1600720c */ /* 0x000fe20003fc6270 */
[----:B------:R-:W-:Y:S01]  /*21130*/  @!P3 IMAD.IADD R16, R16, 0x1, -R27 ;  /* 0x000000011010b824 */ /* 0x000fe200078e0a1b */
[----:B------:R-:W5:Y:S01]  /*21140*/  LDL.LU R22, [R1+0xb90] ;  /* 0x000b900001167983 */ /* 0x000f620000300800 */
[----:B------:R-:W-:Y:S01]  /*21150*/  ISETP.GT.U32.AND P3, PT, R27, R14, PT ;  /* 0x0000000e1b00720c */ /* 0x000fe20003f64070 */
[----:B0-----:R-:W-:-:S04]  /*21160*/  IMAD.MOV.U32 R4, RZ, RZ, R18 ;  /* 0x000000ffff047224 */ /* 0x001fc800078e0012 */
[----:B------:R-:W-:Y:S02]  /*21170*/  @!P1 IMAD.MOV R4, RZ, RZ, -R4 ;  /* 0x000000ffff049224 */ /* 0x000fe400078e0a04 */
[--C-:B------:R-:W-:Y:S01]  /*21180*/  @!P4 IMAD.IADD R15, R15, 0x1, -R27.reuse ;  /* 0x000000010f0fc824 */ /* 0x100fe200078e0a1b */
[----:B------:R-:W-:Y:S01]  /*21190*/  ISETP.GT.U32.AND P4, PT, R27, R17, PT ;  /* 0x000000111b00720c */ /* 0x000fe20003f84070 */
[----:B------:R-:W-:Y:S01]  /*211a0*/  IMAD.MOV.U32 R5, RZ, RZ, R16 ;  /* 0x000000ffff057224 */ /* 0x000fe200078e0010 */
[----:B------:R0:W-:Y:S03]  /*211b0*/  STL [R1+0x44], R4 ;  /* 0x0000440401007387 */ /* 0x0001e60000100800 */
[----:B------:R-:W-:Y:S02]  /*211c0*/  @!P3 IMAD.IADD R14, R14, 0x1, -R27 ;  /* 0x000000010e0eb824 */ /* 0x000fe400078e0a1b */
[----:B------:R-:W-:-:S02]  /*211d0*/  @!P2 IMAD.MOV R5, RZ, RZ, -R5 ;  /* 0x000000ffff05a224 */ /* 0x000fc400078e0a05 */
[----:B0-----:R-:W-:Y:S01]  /*211e0*/  IMAD.MOV.U32 R4, RZ, RZ, R13 ;  /* 0x000000ffff047224 */ /* 0x001fe200078e000d */
[----:B------:R-:W-:-:S03]  /*211f0*/  ISETP.GT.U32.AND P1, PT, R27, R14, PT ;  /* 0x0000000e1b00720c */ /* 0x000fc60003f24070 */
[----:B------:R-:W-:Y:S01]  /*21200*/  @!P0 IMAD.MOV R4, RZ, RZ, -R4 ;  /* 0x000000ffff048224 */ /* 0x000fe200078e0a04 */
[----:B------:R0:W-:Y:S01]  /*21210*/  STL [R1+0x48], R5 ;  /* 0x0000480501007387 */ /* 0x0001e20000100800 */
[----:B------:R-:W-:-:S03]  /*21220*/  @!P4 IMAD.IADD R17, R17, 0x1, -R27 ;  /* 0x000000011111c824 */ /* 0x000fc600078e0a1b */
[----:B------:R1:W-:Y:S05]  /*21230*/  STL [R1+0x4c], R4 ;  /* 0x00004c0401007387 */ /* 0x0003ea0000100800 */
[----:B------:R-:W-:Y:S01]  /*21240*/  @!P1 IMAD.IADD R14, R14, 0x1, -R27 ;  /* 0x000000010e0e9824 */ /* 0x000fe200078e0a1b */
[----:B--2---:R-:W-:Y:S02]  /*21250*/  IABS R10, R25 ;  /* 0x00000019000a7213 */ /* 0x004fe40000000000 */
[----:B------:R-:W-:Y:S02]  /*21260*/  ISETP.GE.AND P4, PT, R25, RZ, PT ;  /* 0x000000ff1900720c */ /* 0x000fe40003f86270 */
[----:B------:R-:W2:Y:S01]  /*21270*/  LDL.LU R25, [R1+0xb94] ;  /* 0x000b940001197983 */ /* 0x000ea20000300800 */
[----:B---3--:R-:W-:-:S02]  /*21280*/  IABS R11, R21 ;  /* 0x00000015000b7213 */ /* 0x008fc40000000000 */
[----:B------:R-:W-:Y:S02]  /*21290*/  ISETP.GE.AND P1, PT, R21, RZ, PT ;  /* 0x000000ff1500720c */ /* 0x000fe40003f26270 */
[----:B------:R-:W3:Y:S01]  /*212a0*/  LDL.LU R21, [R1+0xb98] ;  /* 0x000b980001157983 */ /* 0x000ee20000300800 */
[----:B------:R-:W-:-:S04]  /*212b0*/  IMAD.HI.U32 R19, R0, R10, RZ ;  /* 0x0000000a00137227 */ /* 0x000fc800078e00ff */
[----:B------:R-:W-:Y:S02]  /*212c0*/  IMAD.MOV R19, RZ, RZ, -R19 ;  /* 0x000000ffff137224 */ /* 0x000fe400078e0a13 */
[----:B------:R-:W-:-:S04]  /*212d0*/  IMAD.HI.U32 R2, R0, R11, RZ ;  /* 0x0000000b00027227 */ /* 0x000fc800078e00ff */
[C---:B------:R-:W-:Y:S02]  /*212e0*/  IMAD R10, R27.reuse, R19, R10 ;  /* 0x000000131b0a7224 */ /* 0x040fe400078e020a */
[----:B------:R-:W-:Y:S01]  /*212f0*/  IMAD.MOV R2, RZ, RZ, -R2 ;  /* 0x000000ffff027224 */ /* 0x000fe200078e0a02 */
[C---:B------:R-:W-:Y:S02]  /*21300*/  ISETP.GT.U32.AND P3, PT, R27.reuse, R15, PT ;  /* 0x0000000f1b00720c */ /* 0x040fe40003f64070 */
[C---:B------:R-:W-:Y:S01]  /*21310*/  ISETP.GT.U32.AND P0, PT, R27.reuse, R10, PT ;  /* 0x0000000a1b00720c */ /* 0x040fe20003f04070 */
[----:B------:R-:W-:Y:S02]  /*21320*/  IMAD R11, R27, R2, R11 ;  /* 0x000000021b0b7224 */ /* 0x000fe400078e020b */
[----:B0-----:R-:W-:Y:S01]  /*21330*/  IMAD.MOV.U32 R5, RZ, RZ, R17 ;  /* 0x000000ffff057224 */ /* 0x001fe200078e0011 */
[----:B------:R-:W-:-:S07]  /*21340*/  ISETP.GE.AND P2, PT, R28, RZ, PT ;  /* 0x000000ff1c00720c */ /* 0x000fce0003f46270 */
[--C-:B------:R-:W-:Y:S02]  /*21350*/  @!P3 IMAD.IADD R15, R15, 0x1, -R27.reuse ;  /* 0x000000010f0fb824 */ /* 0x100fe400078e0a1b */
[----:B------:R-:W-:Y:S02]  /*21360*/  @!P0 IMAD.IADD R10, R10, 0x1, -R27 ;  /* 0x000000010a0a8824 */ /* 0x000fe400078e0a1b */
[----:B-1----:R-:W-:Y:S01]  /*21370*/  IMAD.MOV.U32 R4, RZ, RZ, R15 ;  /* 0x000000ffff047224 */ /* 0x002fe200078e000f */
[----:B------:R-:W-:Y:S01]  /*21380*/  ISETP.GT.U32.AND P3, PT, R27, R11, PT ;  /* 0x0000000b1b00720c */ /* 0x000fe20003f64070 */
[----:B------:R-:W-:Y:S02]  /*21390*/  @!P5 IMAD.MOV R5, RZ, RZ, -R5 ;  /* 0x000000ffff05d224 */ /* 0x000fe400078e0a05 */
[----:B------:R-:W-:-:S03]  /*213a0*/  @!P6 IMAD.MOV R4, RZ, RZ, -R4 ;  /* 0x000000ffff04e224 */ /* 0x000fc600078e0a04 */
[----:B------:R-:W-:Y:S01]  /*213b0*/  STL [R1+0x40], R5 ;  /* 0x0000400501007387 */ /* 0x000fe20000100800 */
[----:B----4-:R-:W-:-:S05]  /*213c0*/  IABS R12, R20 ;  /* 0x00000014000c7213 */ /* 0x010fca0000000000 */
[----:B------:R-:W-:-:S04]  /*213d0*/  IMAD.HI.U32 R2, R0, R12, RZ ;  /* 0x0000000c00027227 */ /* 0x000fc800078e00ff */
[----:B------:R-:W-:-:S04]  /*213e0*/  IMAD.MOV R2, RZ, RZ, -R2 ;  /* 0x000000ffff027224 */ /* 0x000fc800078e0a02 */
[----:B------:R-:W-:-:S05]  /*213f0*/  IMAD R12, R27, R2, R12 ;  /* 0x000000021b0c7224 */ /* 0x000fca00078e020c */
[----:B------:R-:W-:Y:S02]  /*21400*/  ISETP.GT.U32.AND P0, PT, R27, R12, PT ;  /* 0x0000000c1b00720c */ /* 0x000fe40003f04070 */
[----:B-----5:R-:W-:-:S05]  /*21410*/  IABS R13, R24 ;  /* 0x00000018000d7213 */ /* 0x020fca0000000000 */
[----:B------:R-:W-:Y:S01]  /*21420*/  IMAD.HI.U32 R2, R0, R13, RZ ;  /* 0x0000000d00027227 */ /* 0x000fe200078e00ff */
[----:B------:R0:W-:Y:S03]  /*21430*/  STL [R1+0x3c], R4 ;  /* 0x00003c0401007387 */ /* 0x0001e60000100800 */
[----:B------:R-:W-:Y:S02]  /*21440*/  IMAD.MOV R2, RZ, RZ, -R2 ;  /* 0x000000ffff027224 */ /* 0x000fe400078e0a02 */
[----:B------:R-:W-:Y:S01]  /*21450*/  @!P0 IMAD.IADD R12, R12, 0x1, -R27 ;  /* 0x000000010c0c8824 */ /* 0x000fe200078e0a1b */
[C---:B------:R-:W-:Y:S01]  /*21460*/  ISETP.GT.U32.AND P0, PT, R27.reuse, R10, PT ;  /* 0x0000000a1b00720c */ /* 0x040fe20003f04070 */
[C---:B------:R-:W-:Y:S01]  /*21470*/  IMAD R13, R27.reuse, R2, R13 ;  /* 0x000000021b0d7224 */ /* 0x040fe200078e020d */
[----:B------:R-:W-:Y:S01]  /*21480*/  IABS R18, R23 ;  /* 0x0000001700127213 */ /* 0x000fe20000000000 */
[----:B0-----:R-:W-:Y:S01]  /*21490*/  IMAD.MOV.U32 R4, RZ, RZ, R14 ;  /* 0x000000ffff047224 */ /* 0x001fe200078e000e */
[----:B------:R-:W-:-:S03]  /*214a0*/  ISETP.GT.U32.AND P6, PT, R27, R12, PT ;  /* 0x0000000c1b00720c */ /* 0x000fc60003fc4070 */
[----:B------:R-:W-:Y:S01]  /*214b0*/  IMAD.HI.U32 R19, R0, R18, RZ ;  /* 0x0000001200137227 */ /* 0x000fe200078e00ff */
[----:B------:R-:W-:-:S03]  /*214c0*/  IABS R16, R26 ;  /* 0x0000001a00107213 */ /* 0x000fc60000000000 */
[----:B------:R-:W-:Y:S01]  /*214d0*/  @!P2 IMAD.MOV R4, RZ, RZ, -R4 ;  /* 0x000000ffff04a224 */ /* 0x000fe200078e0a04 */
[----:B------:R-:W-:Y:S01]  /*214e0*/  ISETP.GT.U32.AND P2, PT, R27, R13, PT ;  /* 0x0000000d1b00720c */ /* 0x000fe20003f44070 */
[----:B------:R-:W-:Y:S02]  /*214f0*/  @!P3 IMAD.IADD R11, R11, 0x1, -R27 ;  /* 0x000000010b0bb824 */ /* 0x000fe400078e0a1b */
[----:B------:R-:W-:Y:S01]  /*21500*/  IMAD.MOV R19, RZ, RZ, -R19 ;  /* 0x000000ffff137224 */ /* 0x000fe200078e0a13 */
[----:B------:R-:W-:Y:S01]  /*21510*/  ISETP.GE.AND P3, PT, R20, RZ, PT ;  /* 0x000000ff1400720c */ /* 0x000fe20003f66270 */
[----:B------:R-:W-:Y:S01]  /*21520*/  IMAD.HI.U32 R20, R0, R16, RZ ;  /* 0x0000001000147227 */ /* 0x000fe200078e00ff */
[----:B------:R-:W-:-:S03]  /*21530*/  ISETP.GT.U32.AND P5, PT, R27, R11, PT ;  /* 0x0000000b1b00720c */ /* 0x000fc60003fa4070 */
[C---:B------:R-:W-:Y:S02]  /*21540*/  IMAD R14, R27.reuse, R19, R18 ;  /* 0x000000131b0e7224 */ /* 0x040fe400078e0212 */
[--C-:B------:R-:W-:Y:S01]  /*21550*/  @!P0 IMAD.IADD R10, R10, 0x1, -R27.reuse ;  /* 0x000000010a0a8824 */ /* 0x100fe200078e0a1b */
[----:B------:R-:W-:Y:S01]  /*21560*/  IABS R2, R22 ;  /* 0x0000001600027213 */ /* 0x000fe20000000000 */
[----:B------:R-:W-:Y:S01]  /*21570*/  IMAD.MOV R20, RZ, RZ, -R20 ;  /* 0x000000ffff147224 */ /* 0x000fe200078e0a14 */
[----:B------:R-:W-:Y:S01]  /*21580*/  ISETP.GT.U32.AND P0, PT, R27, R14, PT ;  /* 0x0000000e1b00720c */ /* 0x000fe20003f04070 */
[--C-:B------:R-:W-:Y:S01]  /*21590*/  @!P6 IMAD.IADD R12, R12, 0x1, -R27.reuse ;  /* 0x000000010c0ce824 */ /* 0x100fe200078e0a1b */
[----:B------:R0:W-:Y:S01]  /*215a0*/  STL [R1+0x38], R4 ;  /* 0x0000380401007387 */ /* 0x0001e20000100800 */
[----:B------:R-:W-:Y:S01]  /*215b0*/  ISETP.GE.AND P6, PT, R24, RZ, PT ;  /* 0x000000ff1800720c */ /* 0x000fe20003fc6270 */
[----:B------:R-:W-:Y:S01]  /*215c0*/  @!P2 IMAD.IADD R13, R13, 0x1, -R27 ;  /* 0x000000010d0da824 */ /* 0x000fe200078e0a1b */
[----:B------:R-:W-:Y:S01]  /*215d0*/  ISETP.GE.AND P2, PT, R23, RZ, PT ;  /* 0x000000ff1700720c */ /* 0x000fe20003f46270 */
[----:B------:R-:W-:Y:S01]  /*215e0*/  IMAD R16, R27, R20, R16 ;  /* 0x000000141b107224 */ /* 0x000fe200078e0210 */
[----:B------:R-:W4:Y:S01]  /*215f0*/  LDL.LU R24, [R1+0xb9c] ;  /* 0x000b9c0001187983 */ /* 0x000f220000300800 */
[----:B------:R-:W-:-:S03]  /*21600*/  IMAD.MOV.U32 R17, RZ, RZ, R2 ;  /* 0x000000ffff117224 */ /* 0x000fc600078e0002 */
[----:B------:R-:W5:Y:S01]  /*21610*/  LDL.LU R23, [R1+0xba0] ;  /* 0x000ba00001177983 */ /* 0x000f620000300800 */
[----:B------:R-:W-:Y:S01]  /*21620*/  @!P5 IMAD.IADD R11, R11, 0x1, -R27 ;  /* 0x000000010b0bd824 */ /* 0x000fe200078e0a1b */
[----:B------:R-:W-:Y:S01]  /*21630*/  ISETP.GT.U32.AND P5, PT, R27, R16, PT ;  /* 0x000000101b00720c */ /* 0x000fe20003fa4070 */
[----:B------:R-:W-:-:S04]  /*21640*/  IMAD.HI.U32 R15, R0, R17, RZ ;  /* 0x00000011000f7227 */ /* 0x000fc800078e00ff */
[----:B------:R-:W-:Y:S01]  /*21650*/  @!P0 IMAD.IADD R14, R14, 0x1, -R27 ;  /* 0x000000010e0e8824 */ /* 0x000fe200078e0a1b */
[----:B------:R-:W-:Y:S01]  /*21660*/  ISETP.GT.U32.AND P0, PT, R27, R13, PT ;  /* 0x0000000d1b00720c */ /* 0x000fe20003f04070 */
[----:B------:R-:W-:-:S04]  /*21670*/  IMAD.MOV R15, RZ, RZ, -R15 ;  /* 0x000000ffff0f7224 */ /* 0x000fc800078e0a0f */
[C---:B------:R-:W-:Y:S02]  /*21680*/  IMAD R17, R27.reuse, R15, R17 ;  /* 0x0000000f1b117224 */ /* 0x040fe400078e0211 */
[----:B------:R-:W-:Y:S02]  /*21690*/  @!P5 IMAD.IADD R16, R16, 0x1, -R27 ;  /* 0x000000011010d824 */ /* 0x000fe400078e0a1b */
[----:B------:R-:W-:Y:S01]  /*216a0*/  @!P1 IMAD.MOV R11, RZ, RZ, -R11 ;  /* 0x000000ffff0b9224 */ /* 0x000fe200078e0a0b */
[C---:B------:R-:W-:Y:S01]  /*216b0*/  ISETP.GT.U32.AND P1, PT, R27.reuse, R17, PT ;  /* 0x000000111b00720c */ /* 0x040fe20003f24070 */
[----:B------:R-:W-:Y:S01]  /*216c0*/  @!P4 IMAD.MOV R10, RZ, RZ, -R10 ;  /* 0x000000ffff0ac224 */ /* 0x000fe200078e0a0a */
[----:B------:R-:W-:Y:S01]  /*216d0*/  ISETP.GT.U32.AND P5, PT, R27, R16, PT ;  /* 0x000000101b00720c */ /* 0x000fe20003fa4070 */
[----:B------:R-:W-:Y:S01]  /*216e0*/  @!P0 IMAD.IADD R13, R13, 0x1, -R27 ;  /* 0x000000010d0d8824 */ /* 0x000fe200078e0a1b */
[----:B------:R-:W-:Y:S01]  /*216f0*/  ISETP.GT.U32.AND P4, PT, R27, R14, PT ;  /* 0x0000000e1b00720c */ /* 0x000fe20003f84070 */
[----:B------:R-:W-:Y:S01]  /*21700*/  @!P3 IMAD.MOV R12, RZ, RZ, -R12 ;  /* 0x000000ffff0cb224 */ /* 0x000fe200078e0a0c */
[----:B------:R-:W-:Y:S01]  /*21710*/  STL [R1+0x4148], R10 ;  /* 0x0041480a01007387 */ /* 0x000fe20000100800 */
[----:B------:R-:W-:Y:S01]  /*21720*/  @!P6 IMAD.MOV R13, RZ, RZ, -R13 ;  /* 0x000000ffff0de224 */ /* 0x000fe200078e0a0d */
[----:B------:R-:W-:-:S02]  /*21730*/  ISETP.GE.AND P0, PT, R22, RZ, PT ;  /* 0x000000ff1600720c */ /* 0x000fc40003f06270 */
[----:B------:R-:W-:Y:S04]  /*21740*/  STL [R1+0x414c], R11 ;  /* 0x00414c0b01007387 */ /* 0x000fe80000100800 */
[----:B------:R-:W-:Y:S01]  /*21750*/  STL [R1+0x4150], R12 ;  /* 0x0041500c01007387 */ /* 0x000fe20000100800 */
[----:B------:R-:W-:-:S03]  /*21760*/  @!P1 IMAD.IADD R17, R17, 0x1, -R27 ;  /* 0x0000000111119824 */ /* 0x000fc600078e0a1b */
[----:B------:R-:W4:Y:S04]  /*21770*/  LDL.LU R22, [R1+0xba4] ;  /* 0x000ba40001167983 */ /* 0x000f280000300800 */
[----:B------:R1:W-:Y:S01]  /*21780*/  STL [R1+0x4170], R13 ;  /* 0x0041700d01007387 */ /* 0x0003e20000100800 */
[----:B------:R-:W-:Y:S01]  /*21790*/  ISETP.GE.AND P3, PT, R26, RZ, PT ;  /* 0x000000ff1a00720c */ /* 0x000fe20003f66270 */
[--C-:B------:R-:W-:Y:S01]  /*217a0*/  @!P5 IMAD.IADD R16, R16, 0x1, -R27.reuse ;  /* 0x000000011010d824 */ /* 0x100fe200078e0a1b */
[----:B------:R-:W-:Y:S01]  /*217b0*/  ISETP.GT.U32.AND P1, PT, R27, R17, PT ;  /* 0x000000111b00720c */ /* 0x000fe20003f24070 */
[----:B------:R-:W-:Y:S02]  /*217c0*/  @!P4 IMAD.IADD R14, R14, 0x1, -R27 ;  /* 0x000000010e0ec824 */ /* 0x000fe400078e0a1b */
[----:B0-----:R-:W-:-:S02]  /*217d0*/  IMAD.MOV.U32 R4, RZ, RZ, R16 ;  /* 0x000000ffff047224 */ /* 0x001fc400078e0010 */
[----:B------:R-:W-:-:S04]  /*217e0*/  IMAD.MOV.U32 R5, RZ, RZ, R14 ;  /* 0x000000ffff057224 */ /* 0x000fc800078e000e */
[----:B------:R-:W-:Y:S02]  /*217f0*/  @!P2 IMAD.MOV R5, RZ, RZ, -R5 ;  /* 0x000000ffff05a224 */ /* 0x000fe400078e0a05 */
[----:B------:R-:W-:Y:S02]  /*21800*/  @!P3 IMAD.MOV R4, RZ, RZ, -R4 ;  /* 0x000000ffff04b224 */ /* 0x000fe400078e0a04 */
[----:B------:R-:W-:Y:S01]  /*21810*/  @!P1 IMAD.IADD R17, R17, 0x1, -R27 ;  /* 0x0000000111119824 */ /* 0x000fe200078e0a1b */
[----:B--2---:R-:W-:-:S05]  /*21820*/  IABS R2, R25 ;  /* 0x0000001900027213 */ /* 0x004fca0000000000 */
[----:B------:R-:W-:-:S04]  /*21830*/  IMAD.HI.U32 R15, R0, R2, RZ ;  /* 0x00000002000f7227 */ /* 0x000fc800078e00ff */
[----:B------:R-:W-:-:S04]  /*21840*/  IMAD.MOV R15, RZ, RZ, -R15 ;  /* 0x000000ffff0f7224 */ /* 0x000fc800078e0a0f */
[----:B------:R-:W-:Y:S01]  /*21850*/  IMAD R2, R27, R15, R2 ;  /* 0x0000000f1b027224 */ /* 0x000fe200078e0202 */
[----:B---3--:R-:W-:Y:S02]  /*21860*/  IABS R19, R21 ;  /* 0x0000001500137213 */ /* 0x008fe40000000000 */
[----:B------:R-:W-:Y:S02]  /*21870*/  ISETP.GE.AND P6, PT, R21, RZ, PT ;  /* 0x000000ff1500720c */ /* 0x000fe40003fc6270 */
[----:B------:R-:W2:Y:S04]  /*21880*/  LDL.LU R21, [R1+0xbcc] ;  /* 0x000bcc0001157983 */ /* 0x000ea80000300800 */
[----:B-1----:R-:W3:Y:S01]  /*21890*/  LDL.LU R13, [R1+0xba8] ;  /* 0x000ba800010d7983 */ /* 0x002ee20000300800 */
[----:B------:R-:W-:Y:S01]  /*218a0*/  ISETP.GT.U32.AND P5, PT, R27, R2, PT ;  /* 0x000000021b00720c */ /* 0x000fe20003fa4070 */
[----:B------:R-:W-:-:S04]  /*218b0*/  IMAD.HI.U32 R18, R0, R19, RZ ;  /* 0x0000001300127227 */ /* 0x000fc800078e00ff */
[----:B------:R-:W-:-:S04]  /*218c0*/  IMAD.MOV R18, RZ, RZ, -R18 ;  /* 0x000000ffff127224 */ /* 0x000fc800078e0a12 */
[C---:B------:R-:W-:Y:S01]  /*218d0*/  IMAD R19, R27.reuse, R18, R19 ;  /* 0x000000121b137224 */ /* 0x040fe200078e0213 */
[----:B------:R-:W-:Y:S03]  /*218e0*/  STL [R1+0x2c], R5 ;  /* 0x00002c0501007387 */ /* 0x000fe60000100800 */
[----:B------:R-:W-:Y:S01]  /*218f0*/  @!P5 IMAD.IADD R2, R2, 0x1, -R27 ;  /* 0x000000010202d824 */ /* 0x000fe200078e0a1b */
[C---:B------:R-:W-:Y:S01]  /*21900*/  ISETP.GT.U32.AND P2, PT, R27.reuse, R19, PT ;  /* 0x000000131b00720c */ /* 0x040fe20003f44070 */
[----:B------:R-:W2:Y:S04]  /*21910*/  LDL.LU R11, [R1+0xbac] ;  /* 0x000bac00010b7983 */ /* 0x000ea80000300800 */
[----:B------:R0:W-:Y:S01]  /*21920*/  STL [R1+0x34], R4 ;  /* 0x0000340401007387 */ /* 0x0001e20000100800 */
[----:B------:R-:W-:Y:S01]  /*21930*/  ISETP.GT.U32.AND P5, PT, R27, R2, PT ;  /* 0x000000021b00720c */ /* 0x000fe20003fa4070 */
[----:B0-----:R-:W-:-:S04]  /*21940*/  IMAD.MOV.U32 R4, RZ, RZ, R17 ;  /* 0x000000ffff047224 */ /* 0x001fc800078e0011 */
[----:B------:R-:W-:Y:S01]  /*21950*/  @!P0 IMAD.MOV R4, RZ, RZ, -R4 ;  /* 0x000000ffff048224 */ /* 0x000fe200078e0a04 */
[----:B------:R-:W-:Y:S01]  /*21960*/  ISETP.GE.AND P4, PT, R25, RZ, PT ;  /* 0x000000ff1900720c */ /* 0x000fe20003f86270 */
[----:B------:R-:W-:-:S03]  /*21970*/  @!P2 IMAD.IADD R19, R19, 0x1, -R27 ;  /* 0x000000011313a824 */ /* 0x000fc600078e0a1b */
[----:B------:R0:W-:Y:S04]  /*21980*/  STL [R1+0x18], R4 ;  /* 0x0000180401007387 */ /* 0x0001e80000100800 */
[----:B------:R-:W2:Y:S01]  /*21990*/  LDL.LU R10, [R1+0xbb0] ;  /* 0x000bb000010a7983 */ /* 0x000ea20000300800 */
[----:B------:R-:W-:-:S03]  /*219a0*/  @!P5 IMAD.IADD R2, R2, 0x1, -R27 ;  /* 0x000000010202d824 */ /* 0x000fc600078e0a1b */
[----:B------:R-:W2:Y:S01]  /*219b0*/  LDL.LU R7, [R1+0xbb8] ;  /* 0x000bb80001077983 */ /* 0x000ea20000300800 */
[----:B------:R-:W-:Y:S01]  /*219c0*/  ISETP.GT.U32.AND P2, PT, R27, R19, PT ;  /* 0x000000131b00720c */ /* 0x000fe20003f44070 */
[----:B0-----:R-:W-:-:S04]  /*219d0*/  IMAD.MOV.U32 R4, RZ, RZ, R2 ;  /* 0x000000ffff047224 */ /* 0x001fc800078e0002 */
[----:B------:R-:W-:-:S05]  /*219e0*/  @!P4 IMAD.MOV R4, RZ, RZ, -R4 ;  /* 0x000000ffff04c224 */ /* 0x000fca00078e0a04 */
[----:B------:R0:W-:Y:S03]  /*219f0*/  STL [R1+0x20], R4 ;  /* 0x0000200401007387 */ /* 0x0001e60000100800 */
[----:B------:R-:W-:Y:S01]  /*21a00*/  @!P2 IMAD.IADD R19, R19, 0x1, -R27 ;  /* 0x000000011313a824 */ /* 0x000fe200078e0a1b */
[----:B------:R-:W2:Y:S03]  /*21a10*/  LDL.LU R5, [R1+0xbbc] ;  /* 0x000bbc0001057983 */ /* 0x000ea60000300800 */
[----:B------:R-:W-:Y:S01]  /*21a20*/  IMAD.MOV.U32 R6, RZ, RZ, R19 ;  /* 0x000000ffff067224 */ /* 0x000fe200078e0013 */
[----:B0-----:R-:W2:Y:S03]  /*21a30*/  LDL.LU R4, [R1+0xbc0] ;  /* 0x000bc00001047983 */ /* 0x001ea60000300800 */
[----:B------:R-:W-:Y:S01]  /*21a40*/  @!P6 IMAD.MOV R6, RZ, RZ, -R6 ;  /* 0x000000ffff06e224 */ /* 0x000fe200078e0a06 */
[----:B------:R-:W2:Y:S04]  /*21a50*/  LDL.LU R9, [R1+0xbb4] ;  /* 0x000bb40001097983 */ /* 0x000ea80000300800 */
[----:B------:R0:W-:Y:S04]  /*21a60*/  STL [R1+0x1c], R6 ;  /* 0x00001c0601007387 */ /* 0x0001e80000100800 */
[----:B0-----:R-:W2:Y:S04]  /*21a70*/  LDL.LU R6, [R1+0xbc4] ;  /* 0x000bc40001067983 */ /* 0x001ea80000300800 */
[----:B------:R-:W2:Y:S04]  /*21a80*/  LDL.LU R8, [R1+0xbc8] ;  /* 0x000bc80001087983 */ /* 0x000ea80000300800 */
[----:B------:R-:W2:Y:S01]  /*21a90*/  LDL R29, [R1+0x100] ;  /* 0x00010000011d7983 */ /* 0x000ea20000100800 */
[----:B-----5:R-:W-:-:S05]  /*21aa0*/  IABS R15, R23 ;  /* 0x00000017000f7213 */ /* 0x020fca0000000000 */
[----:B------:R-:W-:-:S04]  /*21ab0*/  IMAD.HI.U32 R16, R0, R15, RZ ;  /* 0x0000000f00107227 */ /* 0x000fc800078e00ff */
[----:B------:R-:W-:-:S04]  /*21ac0*/  IMAD.MOV R16, RZ, RZ, -R16 ;  /* 0x000000ffff107224 */ /* 0x000fc800078e0a10 */
[----:B------:R-:W-:Y:S01]  /*21ad0*/  IMAD R15, R27, R16, R15 ;  /* 0x000000101b0f7224 */ /* 0x000fe200078e020f */
[----:B----4-:R-:W-:-:S04]  /*21ae0*/  IABS R18, R24 ;  /* 0x0000001800127213 */ /* 0x010fc80000000000 */
[----:B------:R-:W-:Y:S01]  /*21af0*/  ISETP.GT.U32.AND P4, PT, R27, R15, PT ;  /* 0x0000000f1b00720c */ /* 0x000fe20003f84070 */
[----:B------:R-:W-:-:S04]  /*21b00*/  IMAD.MOV.U32 R14, RZ, RZ, R18 ;  /* 0x000000ffff0e7224 */ /* 0x000fc800078e0012 */
[----:B------:R-:W-:-:S04]  /*21b10*/  IMAD.HI.U32 R18, R0, R14, RZ ;  /* 0x0000000e00127227 */ /* 0x000fc800078e00ff */
[----:B------:R-:W-:-:S04]  /*21b20*/  IMAD.MOV R18, RZ, RZ, -R18 ;  /* 0x000000ffff127224 */ /* 0x000fc800078e0a12 */
[----:B------:R-:W-:Y:S02]  /*21b30*/  @!P4 IMAD.IADD R15, R15, 0x1, -R27 ;  /* 0x000000010f0fc824 */ /* 0x000fe400078e0a1b */
[----:B------:R-:W-:-:S03]  /*21b40*/  IMAD R14, R27, R18, R14 ;  /* 0x000000121b0e7224 */ /* 0x000fc600078e020e */
[C---:B------:R-:W-:Y:S02]  /*21b50*/  ISETP.GT.U32.AND P4, PT, R27.reuse, R15, PT ;  /* 0x0000000f1b00720c */ /* 0x040fe40003f84070 */
[----:B------:R-:W-:-:S11]  /*21b60*/  ISETP.GT.U32.AND P5, PT, R27, R14, PT ;  /* 0x0000000e1b00720c */ /* 0x000fd60003fa4070 */
[--C-:B------:R-:W-:Y:S02]  /*21b70*/  @!P4 IMAD.IADD R15, R15, 0x1, -R27.reuse ;  /* 0x000000010f0fc824 */ /* 0x100fe400078e0a1b */
[----:B------:R-:W-:-:S05]  /*21b80*/  @!P5 IMAD.IADD R14, R14, 0x1, -R27 ;  /* 0x000000010e0ed824 */ /* 0x000fca00078e0a1b */
[----:B------:R-:W-:Y:S02]  /*21b90*/  ISETP.GT.U32.AND P5, PT, R27, R14, PT ;  /* 0x0000000e1b00720c */ /* 0x000fe40003fa4070 */
[----:B------:R-:W-:-:S11]  /*21ba0*/  ISETP.GE.AND P1, PT, R23, RZ, PT ;  /* 0x000000ff1700720c */ /* 0x000fd60003f26270 */
[----:B------:R-:W-:Y:S01]  /*21bb0*/  @!P5 IMAD.IADD R14, R14, 0x1, -R27 ;  /* 0x000000010e0ed824 */ /* 0x000fe200078e0a1b */
[----:B------:R-:W-:-:S05]  /*21bc0*/  IABS R25, R22 ;  /* 0x0000001600197213 */ /* 0x000fca0000000000 */
[----:B------:R-:W-:-:S04]  /*21bd0*/  IMAD.HI.U32 R2, R0, R25, RZ ;  /* 0x0000001900027227 */ /* 0x000fc800078e00ff */
[----:B------:R-:W-:-:S04]  /*21be0*/  IMAD.MOV R2, RZ, RZ, -R2 ;  /* 0x000000ffff027224 */ /* 0x000fc800078e0a02 */
[----:B------:R-:W-:-:S05]  /*21bf0*/  IMAD R25, R27, R2, R25 ;  /* 0x000000021b197224 */ /* 0x000fca00078e0219 */
[----:B------:R-:W-:Y:S02]  /*21c00*/  ISETP.GT.U32.AND P6, PT, R27, R25, PT ;  /* 0x000000191b00720c */ /* 0x000fe40003fc4070 */
[----:B---3--:R-:W-:-:S05]  /*21c10*/  IABS R17, R13 ;  /* 0x0000000d00117213 */ /* 0x008fca0000000000 */
[----:B------:R-:W-:-:S04]  /*21c20*/  IMAD.HI.U32 R20, R0, R17, RZ ;  /* 0x0000001100147227 */ /* 0x000fc800078e00ff */
[----:B------:R-:W-:-:S04]  /*21c30*/  IMAD.MOV R19, RZ, RZ, -R20 ;  /* 0x000000ffff137224 */ /* 0x000fc800078e0a14 */
[----:B------:R-:W-:Y:S01]  /*21c40*/  IMAD R17, R27, R19, R17 ;  /* 0x000000131b117224 */ /* 0x000fe200078e0211 */
[----:B--2---:R-:W-:-:S04]  /*21c50*/  IABS R16, R21 ;  /* 0x0000001500107213 */ /* 0x004fc80000000000 */
[----:B------:R-:W-:Y:S02]  /*21c60*/  ISETP.GT.U32.AND P4, PT, R27, R17, PT ;  /* 0x000000111b00720c */ /* 0x000fe40003f84070 */
[----:B------:R-:W-:Y:S01]  /*21c70*/  ISETP.GE.AND P2, PT, R21, RZ, PT ;  /* 0x000000ff1500720c */ /* 0x000fe20003f46270 */
[----:B------:R-:W-:-:S04]  /*21c80*/  IMAD.MOV.U32 R21, RZ, RZ, R16 ;  /* 0x000000ffff157224 */ /* 0x000fc800078e0010 */
[----:B------:R-:W-:-:S04]  /*21c90*/  IMAD.HI.U32 R16, R0, R21, RZ ;  /* 0x0000001500107227 */ /* 0x000fc800078e00ff */
[----:B------:R-:W-:Y:S02]  /*21ca0*/  IMAD.MOV R16, RZ, RZ, -R16 ;  /* 0x000000ffff107224 */ /* 0x000fe400078e0a10 */
[----:B------:R-:W-:Y:S02]  /*21cb0*/  @!P4 IMAD.IADD R17, R17, 0x1, -R27 ;  /* 0x000000011111c824 */ /* 0x000fe400078e0a1b */
[----:B------:R-:W-:-:S03]  /*21cc0*/  IMAD R16, R27, R16, R21 ;  /* 0x000000101b107224 */ /* 0x000fc600078e0215 */
[C---:B------:R-:W-:Y:S02]  /*21cd0*/  ISETP.GT.U32.AND P4, PT, R27.reuse, R17, PT ;  /* 0x000000111b00720c */ /* 0x040fe40003f84070 */
[----:B------:R-:W-:Y:S02]  /*21ce0*/  ISETP.GT.U32.AND P5, PT, R27, R16, PT ;  /* 0x000000101b00720c */ /* 0x000fe40003fa4070 */
[----:B------:R-:W-:-:S05]  /*21cf0*/  IABS R20, R7 ;  /* 0x0000000700147213 */ /* 0x000fca0000000000 */
[----:B------:R-:W-:Y:S01]  /*21d00*/  IMAD.HI.U32 R23, R0, R20, RZ ;  /* 0x0000001400177227 */ /* 0x000fe200078e00ff */
[----:B------:R-:W-:-:S03]  /*21d10*/  IABS R19, R10 ;  /* 0x0000000a00137213 */ /* 0x000fc60000000000 */
[----:B------:R-:W-:Y:S02]  /*21d20*/  IMAD.MOV R23, RZ, RZ, -R23 ;  /* 0x000000ffff177224 */ /* 0x000fe400078e0a17 */
[----:B------:R-:W-:-:S04]  /*21d30*/  IMAD.HI.U32 R21, R0, R19, RZ ;  /* 0x0000001300157227 */ /* 0x000fc800078e00ff */
[----:B------:R-:W-:Y:S02]  /*21d40*/  IMAD R20, R27, R23, R20 ;  /* 0x000000171b147224 */ /* 0x000fe400078e0214 */
[----:B------:R-:W-:Y:S02]  /*21d50*/  @!P4 IMAD.IADD R17, R17, 0x1, -R27 ;  /* 0x000000011111c824 */ /* 0x000fe400078e0a1b */
[----:B------:R-:W-:Y:S01]  /*21d60*/  IMAD.MOV R21, RZ, RZ, -R21 ;  /* 0x000000ffff157224 */ /* 0x000fe200078e0a15 */
[C---:B------:R-:W-:Y:S02]  /*21d70*/  ISETP.GT.U32.AND P4, PT, R27.reuse, R20, PT ;  /* 0x000000141b00720c */ /* 0x040fe40003f84070 */
[----:B------:R-:W-:Y:S01]  /*21d80*/  IABS R26, R4 ;  /* 0x00000004001a7213 */ /* 0x000fe20000000000 */
[----:B------:R-:W-:Y:S02]  /*21d90*/  @!P5 IMAD.IADD R16, R16, 0x1, -R27 ;  /* 0x000000011010d824 */ /* 0x000fe400078e0a1b */
[----:B------:R-:W-:-:S02]  /*21da0*/  IMAD R19, R27, R21, R19 ;  /* 0x000000151b137224 */ /* 0x000fc400078e0213 */
[----:B------:R-:W-:Y:S01]  /*21db0*/  IMAD.HI.U32 R21, R0, R26, RZ ;  /* 0x0000001a00157227 */ /* 0x000fe200078e00ff */
[----:B------:R-:W-:Y:S02]  /*21dc0*/  IABS R18, R11 ;  /* 0x0000000b00127213 */ /* 0x000fe40000000000 */
[C---:B------:R-:W-:Y:S01]  /*21dd0*/  ISETP.GT.U32.AND P5, PT, R27.reuse, R16, PT ;  /* 0x000000101b00720c */ /* 0x040fe20003fa4070 */
[----:B------:R-:W-:Y:S02]  /*21de0*/  IMAD.MOV R21, RZ, RZ, -R21 ;  /* 0x000000ffff157224 */ /* 0x000fe400078e0a15 */
[----:B------:R-:W-:Y:S02]  /*21df0*/  @!P4 IMAD.IADD R20, R20, 0x1, -R27 ;  /* 0x000000011414c824 */ /* 0x000fe400078e0a1b */
[C---:B------:R-:W-:Y:S02]  /*21e00*/  IMAD R26, R27.reuse, R21, R26 ;  /* 0x000000151b1a7224 */ /* 0x040fe400078e021a */
[----:B------:R-:W-:Y:S01]  /*21e10*/  IMAD.HI.U32 R2, R0, R18, RZ ;  /* 0x0000001200027227 */ /* 0x000fe200078e00ff */
[----:B------:R-:W-:-:S02]  /*21e20*/  ISETP.GT.U32.AND P4, PT, R27, R20, PT ;  /* 0x000000141b00720c */ /* 0x000fc40003f84070 */
[----:B------:R-:W-:Y:S01]  /*21e30*/  IABS R21, R8 ;  /* 0x0000000800157213 */ /* 0x000fe20000000000 */
[----:B------:R-:W-:-:S04]  /*21e40*/  IMAD.MOV R2, RZ, RZ, -R2 ;  /* 0x000000ffff027224 */ /* 0x000fc800078e0a02 */
[----:B------:R-:W-:-:S04]  /*21e50*/  IMAD.HI.U32 R12, R0, R21, RZ ;  /* 0x00000015000c7227 */ /* 0x000fc800078e00ff */
[C---:B------:R-:W-:Y:S01]  /*21e60*/  IMAD R18, R27.reuse, R2, R18 ;  /* 0x000000021b127224 */ /* 0x040fe200078e0212 */
[----:B------:R-:W-:Y:S01]  /*21e70*/  IABS R2, R5 ;  /* 0x0000000500027213 */ /* 0x000fe20000000000 */
[----:B------:R-:W-:Y:S01]  /*21e80*/  @!P5 IMAD.IADD R16, R16, 0x1, -R27 ;  /* 0x000000011010d824 */ /* 0x000fe200078e0a1b */
[C---:B------:R-:W-:Y:S01]  /*21e90*/  ISETP.GT.U32.AND P5, PT, R27.reuse, R19, PT ;  /* 0x000000131b00720c */ /* 0x040fe20003fa4070 */
[----:B------:R-:W-:Y:S01]  /*21ea0*/  IMAD.MOV R12, RZ, RZ, -R12 ;  /* 0x000000ffff0c7224 */ /* 0x000fe200078e0a0c */
[----:B------:R-:W-:Y:S02]  /*21eb0*/  ISETP.GE.AND P3, PT, R24, RZ, PT ;  /* 0x000000ff1800720c */ /* 0x000fe40003f66270 */
[----:B------:R-:W-:Y:S01]  /*21ec0*/  ISETP.GE.AND P0, PT, R22, RZ, PT ;  /* 0x000000ff1600720c */ /* 0x000fe20003f06270 */
[----:B------:R-:W-:Y:S02]  /*21ed0*/  IMAD R21, R27, R12, R21 ;  /* 0x0000000c1b157224 */ /* 0x000fe400078e0215 */
[----:B------:R-:W-:-:S04]  /*21ee0*/  IMAD.HI.U32 R22, R0, R2, RZ ;  /* 0x0000000200167227 */ /* 0x000fc800078e00ff */
[--C-:B------:R-:W-:Y:S01]  /*21ef0*/  @!P4 IMAD.IADD R20, R20, 0x1, -R27.reuse ;  /* 0x000000011414c824 */ /* 0x100fe200078e0a1b */
[----:B------:R-:W-:Y:S01]  /*21f00*/  ISETP.GT.U32.AND P4, PT, R27, R21, PT ;  /* 0x000000151b00720c */ /* 0x000fe20003f84070 */
[--C-:B------:R-:W-:Y:S02]  /*21f10*/  @!P6 IMAD.IADD R25, R25, 0x1, -R27.reuse ;  /* 0x000000011919e824 */ /* 0x100fe400078e0a1b */
[----:B------:R-:W-:Y:S01]  /*21f20*/  IMAD.MOV R22, RZ, RZ, -R22 ;  /* 0x000000ffff167224 */ /* 0x000fe200078e0a16 */
[----:B------:R-:W-:Y:S01]  /*21f30*/  IABS R24, R6 ;  /* 0x0000000600187213 */ /* 0x000fe20000000000 */
[----:B------:R-:W-:Y:S01]  /*21f40*/  @!P5 IMAD.IADD R19, R19, 0x1, -R27 ;  /* 0x000000011313d824 */ /* 0x000fe200078e0a1b */
[C---:B------:R-:W-:Y:S01]  /*21f50*/  ISETP.GT.U32.AND P6, PT, R27.reuse, R25, PT ;  /* 0x000000191b00720c */ /* 0x040fe20003fc4070 */
[C---:B------:R-:W-:Y:S02]  /*21f60*/  IMAD R2, R27.reuse, R22, R2 ;  /* 0x000000161b027224 */ /* 0x040fe400078e0202 */
[----:B------:R-:W-:Y:S01]  /*21f70*/  @!P3 IMAD.MOV R14, RZ, RZ, -R14 ;  /* 0x000000ffff0eb224 */ /* 0x000fe200078e0a0e */
[C---:B------:R-:W-:Y:S01]  /*21f80*/  ISETP.GT.U32.AND P3, PT, R27.reuse, R19, PT ;  /* 0x000000131b00720c */ /* 0x040fe20003f64070 */
[----:B------:R-:W-:Y:S01]  /*21f90*/  IMAD.HI.U32 R28, R0, R24, RZ ;  /* 0x00000018001c7227 */ /* 0x000fe200078e00ff */
[----:B------:R-:W-:-:S03]  /*21fa0*/  ISETP.GT.U32.AND P5, PT, R27, R2, PT ;  /* 0x000000021b00720c */ /* 0x000fc60003fa4070 */
[--C-:B------:R-:W-:Y:S02]  /*21fb0*/  @!P4 IMAD.IADD R21, R21, 0x1, -R27.reuse ;  /* 0x000000011515c824 */ /* 0x100fe400078e0a1b */
[----:B------:R-:W-:Y:S01]  /*21fc0*/  IMAD.MOV R28, RZ, RZ, -R28 ;  /* 0x000000ffff1c7224 */ /* 0x000fe200078e0a1c */
[----:B------:R-:W-:Y:S01]  /*21fd0*/  IABS R22, R9 ;  /* 0x0000000900167213 */ /* 0x000fe20000000000 */
[--C-:B------:R-:W-:Y:S01]  /*21fe0*/  @!P6 IMAD.IADD R25, R25, 0x1, -R27.reuse ;  /* 0x000000011919e824 */ /* 0x100fe200078e0a1b */
[C---:B------:R-:W-:Y:S01]  /*21ff0*/  ISETP.GT.U32.AND P4, PT, R27.reuse, R21, PT ;  /* 0x000000151b00720c */ /* 0x040fe20003f84070 */
[C---:B------:R-:W-:Y:S01]  /*22000*/  IMAD R24, R27.reuse, R28, R24 ;  /* 0x0000001c1b187224 */ /* 0x040fe200078e0218 */
[----:B------:R-:W-:Y:S01]  /*22010*/  ISETP.GT.U32.AND P6, PT, R27, R18, PT ;  /* 0x000000121b00720c */ /* 0x000fe20003fc4070 */
[--C-:B------:R-:W-:Y:S01]  /*22020*/  @!P3 IMAD.IADD R19, R19, 0x1, -R27.reuse ;  /* 0x000000011313b824 */ /* 0x100fe200078e0a1b */
[----:B------:R-:W-:Y:S01]  /*22030*/  IABS R23, R29 ;  /* 0x0000001d00177213 */ /* 0x000fe20000000000 */
[----:B------:R-:W-:Y:S01]  /*22040*/  @!P5 IMAD.IADD R2, R2, 0x1, -R27 ;  /* 0x000000010202d824 */ /* 0x000fe200078e0a1b */
[----:B------:R-:W-:Y:S01]  /*22050*/  ISETP.GT.U32.AND P3, PT, R27, R24, PT ;  /* 0x000000181b00720c */ /* 0x000fe20003f64070 */
[----:B------:R-:W-:-:S04]  /*22060*/  IMAD.HI.U32 R28, R0, R22, RZ ;  /* 0x00000016001c7227 */ /* 0x000fc800078e00ff */
[----:B------:R-:W-:Y:S01]  /*22070*/  @!P1 IMAD.MOV R15, RZ, RZ, -R15 ;  /* 0x000000ffff0f9224 */ /* 0x000fe200078e0a0f */
[----:B------:R-:W-:Y:S01]  /*22080*/  ISETP.GE.AND P1, PT, R13, RZ, PT ;  /* 0x000000ff0d00720c */ /* 0x000fe20003f26270 */
[----:B------:R-:W-:Y:S01]  /*22090*/  IMAD.HI.U32 R12, R0, R23, RZ ;  /* 0x00000017000c7227 */ /* 0x000fe200078e00ff */
[----:B------:R-:W-:-:S03]  /*220a0*/  ISETP.GT.U32.AND P5, PT, R27, R2, PT ;  /* 0x000000021b00720c */ /* 0x000fc60003fa4070 */
[----:B------:R-:W-:Y:S02]  /*220b0*/  IMAD.MOV R0, RZ, RZ, -R28 ;  /* 0x000000ffff007224 */ /* 0x000fe400078e0a1c */
[--C-:B------:R-:W-:Y:S01]  /*220c0*/  @!P4 IMAD.IADD R21, R21, 0x1, -R27.reuse ;  /* 0x000000011515c824 */ /* 0x100fe200078e0a1b */
[----:B------:R-:W-:Y:S01]  /*220d0*/  ISETP.GE.AND P4, PT, R4, RZ, PT ;  /* 0x000000ff0400720c */ /* 0x000fe20003f86270 */
[--C-:B------:R-:W-:Y:S01]  /*220e0*/  @!P6 IMAD.IADD R18, R18, 0x1, -R27.reuse ;  /* 0x000000011212e824 */ /* 0x100fe200078e0a1b */
[----:B------:R-:W0:Y:S01]  /*220f0*/  S2R R4, SR_TID.X ;  /* 0x0000000000047919 */ /* 0x000e220000002100 */
[C---:B------:R-:W-:Y:S02]  /*22100*/  IMAD R22, R27.reuse, R0, R22 ;  /* 0x000000001b167224 */ /* 0x040fe400078e0216 */
[----:B------:R-:W-:Y:S01]  /*22110*/  @!P3 IMAD.IADD R24, R24, 0x1, -R27 ;  /* 0x000000011818b824 */ /* 0x000fe200078e0a1b */
[C---:B------:R-:W-:Y:S02]  /*22120*/  ISETP.GT.U32.AND P6, PT, R27.reuse, R18, PT ;  /* 0x000000121b00720c */ /* 0x040fe40003fc4070 */
[----:B------:R-:W-:Y:S01]  /*22130*/  ISETP.GT.U32.AND P3, PT, R27, R22, PT ;  /* 0x000000161b00720c */ /* 0x000fe20003f64070 */
[----:B------:R-:W-:Y:S01]  /*22140*/  @!P1 IMAD.MOV R17, RZ, RZ, -R17 ;  /* 0x000000ffff119224 */ /* 0x000fe200078e0a11 */
[----:B------:R-:W-:Y:S01]  /*22150*/  ISETP.GE.AND P1, PT, R9, RZ, PT ;  /* 0x000000ff0900720c */ /* 0x000fe20003f26270 */
[----:B------:R-:W-:Y:S01]  /*22160*/  @!P5 IMAD.IADD R2, R2, 0x1, -R27 ;  /* 0x000000010202d824 */ /* 0x000fe200078e0a1b */
[----:B------:R-:W-:Y:S01]  /*22170*/  ISETP.GE.AND P5, PT, R11, RZ, PT ;  /* 0x000000ff0b00720c */ /* 0x000fe20003fa6270 */
[----:B------:R-:W1:Y:S01]  /*22180*/  LDC R9, c[0x0][0x230] ;  /* 0x00008c00ff097b82 */ /* 0x000e620000000800 */
[----:B------:R-:W-:Y:S01]  /*22190*/  @!P0 IMAD.MOV R25, RZ, RZ, -R25 ;  /* 0x000000ffff198224 */ /* 0x000fe200078e0a19 */
[----:B------:R-:W-:-:S04]  /*221a0*/  ISETP.GT.U32.AND P0, PT, R27, R24, PT ;  /* 0x000000181b00720c */ /* 0x000fc80003f04070 */
[--C-:B------:R-:W-:Y:S02]  /*221b0*/  @!P6 IMAD.IADD R18, R18, 0x1, -R27.reuse ;  /* 0x000000011212e824 */ /* 0x100fe400078e0a1b */
[----:B------:R-:W-:-:S04]  /*221c0*/  @!P3 IMAD.IADD R22, R22, 0x1, -R27 ;  /* 0x000000011616b824 */ /* 0x000fc800078e0a1b */
[----:B------:R-:W-:Y:S01]  /*221d0*/  @!P5 IMAD.MOV R18, RZ, RZ, -R18 ;  /* 0x000000ffff12d224 */ /* 0x000fe200078e0a12 */
[----:B------:R-:W-:Y:S01]  /*221e0*/  ISETP.GT.U32.AND P5, PT, R27, R22, PT ;  /* 0x000000161b00720c */ /* 0x000fe20003fa4070 */
[----:B------:R-:W-:Y:S01]  /*221f0*/  @!P2 IMAD.MOV R16, RZ, RZ, -R16 ;  /* 0x000000ffff10a224 */ /* 0x000fe200078e0a10 */
[----:B------:R-:W-:Y:S01]  /*22200*/  ISETP.GE.AND P2, PT, R10, RZ, PT ;  /* 0x000000ff0a00720c */ /* 0x000fe20003f46270 */
[----:B------:R-:W-:Y:S01]  /*22210*/  @!P0 IMAD.IADD R24, R24, 0x1, -R27 ;  /* 0x0000000118188824 */ /* 0x000fe200078e0a1b */
[----:B------:R-:W-:Y:S01]  /*22220*/  ISETP.GE.AND P3, PT, R7, RZ, PT ;  /* 0x000000ff0700720c */ /* 0x000fe20003f66270 */
[----:B------:R-:W-:Y:S01]  /*22230*/  IMAD.MOV R0, RZ, RZ, -R12 ;  /* 0x000000ffff007224 */ /* 0x000fe200078e0a0c */
[----:B------:R-:W-:Y:S02]  /*22240*/  ISETP.GE.AND P0, PT, R5, RZ, PT ;  /* 0x000000ff0500720c */ /* 0x000fe40003f06270 */
[----:B0-----:R-:W-:Y:S01]  /*22250*/  LOP3.LUT R28, R4, 0x3, RZ, 0xc0, !PT ;  /* 0x00000003041c7812 */ /* 0x001fe200078ec0ff */
[----:B-1----:R-:W-:Y:S01]  /*22260*/  VIADD R9, R9, 0x7f ;  /* 0x0000007f09097836 */ /* 0x002fe20000000000 */
[----:B------:R-:W-:-:S03]  /*22270*/  SHF.R.U32.HI R7, RZ, 0x2, R4 ;  /* 0x00000002ff077819 */ /* 0x000fc60000011604 */
[----:B------:R-:W-:Y:S01]  /*22280*/  @!P5 IMAD.IADD R22, R22, 0x1, -R27 ;  /* 0x000000011616d824 */ /* 0x000fe200078e0a1b */
[----:B------:R-:W-:Y:S01]  /*22290*/  ISETP.GE.AND P5, PT, R8, RZ, PT ;  /* 0x000000ff0800720c */ /* 0x000fe20003fa6270 */
[----:B------:R-:W-:Y:S01]  /*222a0*/  IMAD R23, R27, R0, R23 ;  /* 0x000000001b177224 */ /* 0x000fe200078e0217 */
[----:B------:R-:W-:Y:S01]  /*222b0*/  SHF.R.S32.HI R0, RZ, 0x1f, R9 ;  /* 0x0000001fff007819 */ /* 0x000fe20000011409 */
[----:B------:R-:W-:Y:S01]  /*222c0*/  IMAD R8, R28, 0x110, RZ ;  /* 0x000001101c087824 */ /* 0x000fe200078e02ff */
[----:B------:R-:W-:Y:S01]  /*222d0*/  SGXT.U32 R28, R7, 0x3 ;  /* 0x00000003071c781a */ /* 0x000fe20000000000 */
[----:B------:R-:W-:Y:S01]  /*222e0*/  STL [R1+0x4174], R14 ;  /* 0x0041740e01007387 */ /* 0x000fe20000100800 */
[----:B------:R-:W-:Y:S01]  /*222f0*/  @!P2 IMAD.MOV R19, RZ, RZ, -R19 ;  /* 0x000000ffff13a224 */ /* 0x000fe200078e0a13 */
[----:B------:R-:W-:Y:S01]  /*22300*/  LEA.HI R9, R0, R9, RZ, 0x7 ;  /* 0x0000000900097211 */ /* 0x000fe200078f38ff */
[----:B------:R-:W-:Y:S01]  /*22310*/  @!P3 IMAD.MOV R20, RZ, RZ, -R20 ;  /* 0x000000ffff14b224 */ /* 0x000fe200078e0a14 */
[----:B------:R-:W-:Y:S01]  /*22320*/  STL [R1+0x4178], R15 ;  /* 0x0041780f01007387 */ /* 0x000fe20000100800 */
[----:B------:R-:W-:Y:S01]  /*22330*/  LOP3.LUT R0, R8, R28, RZ, 0xfc, !PT ;  /* 0x0000001c08007212 */ /* 0x000fe200078efcff */
[----:B------:R-:W-:Y:S01]  /*22340*/  @!P0 IMAD.MOV R2, RZ, RZ, -R2 ;  /* 0x000000ffff028224 */ /* 0x000fe200078e0a02 */
[----:B------:R-:W-:Y:S01]  /*22350*/  ISETP.GT.U32.AND P6, PT, R27, R26, PT ;  /* 0x0000001a1b00720c */ /* 0x000fe20003fc4070 */
[----:B------:R0:W-:Y:S01]  /*22360*/  STL [R1+0x417c], R25 ;  /* 0x00417c1901007387 */ /* 0x0001e20000100800 */
[----:B------:R-:W1:Y:S03]  /*22370*/  LDC R5, c[0x0][0x23c] ;  /* 0x00008f00ff057b82 */ /* 0x000e660000000800 */
[----:B------:R-:W-:Y:S04]  /*22380*/  STL [R1+0x4180], R16 ;  /* 0x0041801001007387 */ /* 0x000fe80000100800 */
[----:B------:R-:W-:Y:S04]  /*22390*/  STL [R1+0x4184], R17 ;  /* 0x0041841101007387 */ /* 0x000fe80000100800 */
[----:B------:R-:W-:Y:S04]  /*223a0*/  STL [R1+0x4188], R18 ;  /* 0x0041881201007387 */ /* 0x000fe80000100800 */
[----:B------:R-:W-:Y:S04]  /*223b0*/  STL [R1+0x418c], R19 ;  /* 0x00418c1301007387 */ /* 0x000fe80000100800 */
[----:B------:R2:W-:Y:S04]  /*223c0*/  STL [R1+0x3fe0], R0 ;  /* 0x003fe00001007387 */ /* 0x0005e80000100800 */
[----:B------:R-:W-:Y:S04]  /*223d0*/  STL [R1+0x4190], R20 ;  /* 0x0041901401007387 */ /* 0x000fe80000100800 */
[----:B------:R-:W-:Y:S04]  /*223e0*/  STL [R1+0x4194], R2 ;  /* 0x0041940201007387 */ /* 0x000fe80000100800 */
[----:B0-----:R-:W3:Y:S04]  /*223f0*/  LDL.LU R25, [R1+0x998] ;  /* 0x0009980001197983 */ /* 0x001ee80000300800 */
[----:B------:R-:W4:Y:S04]  /*22400*/  LDL.LU R15, [R1+0x990] ;  /* 0x00099000010f7983 */ /* 0x000f280000300800 */
[----:B------:R-:W5:Y:S04]  /*22410*/  LDL.LU R14, [R1+0x988] ;  /* 0x00098800010e7983 */ /* 0x000f680000300800 */
[----:B------:R-:W5:Y:S04]  /*22420*/  LDL.LU R13, [R1+0x984] ;  /* 0x00098400010d7983 */ /* 0x000f680000300800 */
[----:B------:R-:W5:Y:S04]  /*22430*/  LDL.LU R12, [R1+0x97c] ;  /* 0x00097c00010c7983 */ /* 0x000f680000300800 */
[----:B------:R-:W5:Y:S04]  /*22440*/  LDL.LU R11, [R1+0x978] ;  /* 0x00097800010b7983 */ /* 0x000f680000300800 */
[----:B------:R-:W5:Y:S01]  /*22450*/  LDL.LU R10, [R1+0x968] ;  /* 0x00096800010a7983 */ /* 0x000f620000300800 */
[----:B------:R-:W-:-:S03]  /*22460*/  ISETP.GE.AND P0, PT, R29, RZ, PT ;  /* 0x000000ff1d00720c */ /* 0x000fc60003f06270 */
[----:B------:R-:W5:Y:S04]  /*22470*/  LDL.LU R9, [R1+0x964] ;  /* 0x0009640001097983 */ /* 0x000f680000300800 */
[----:B------:R-:W5:Y:S01]  /*22480*/  LDL.LU R29, [R1+0x958] ;  /* 0x00095800011d7983 */ /* 0x000f620000300800 */
[----:B------:R-:W-:-:S05]  /*22490*/  @!P6 IMAD.IADD R26, R26, 0x1, -R27 ;  /* 0x000000011a1ae824 */ /* 0x000fca00078e0a1b */
[----:B------:R-:W-:-:S13]  /*224a0*/  ISETP.GT.U32.AND P6, PT, R27, R26, PT ;  /* 0x0000001a1b00720c */ /* 0x000fda0003fc4070 */
[----:B------:R-:W-:Y:S01]  /*224b0*/  @!P6 IMAD.IADD R26, R26, 0x1, -R27 ;  /* 0x000000011a1ae824 */ /* 0x000fe200078e0a1b */
[----:B------:R-:W-:Y:S01]  /*224c0*/  ISETP.GT.U32.AND P6, PT, R27, R23, PT ;  /* 0x000000171b00720c */ /* 0x000fe20003fc4070 */
[----:B------:R-:W-:Y:S01]  /*224d0*/  IMAD.SHL.U32 R7, R4, 0x2, RZ ;  /* 0x0000000204077824 */ /* 0x000fe200078e00ff */
[----:B------:R-:W-:Y:S02]  /*224e0*/  ISETP.GE.AND P2, PT, R6, RZ, PT ;  /* 0x000000ff0600720c */ /* 0x000fe40003f46270 */
[----:B------:R-:W-:-:S09]  /*224f0*/  LOP3.LUT R6, R4, 0x7, RZ, 0xc0, !PT ;  /* 0x0000000704067812 */ /* 0x000fd200078ec0ff */
[----:B------:R-:W-:Y:S01]  /*22500*/  @!P6 IMAD.IADD R23, R23, 0x1, -R27 ;  /* 0x000000011717e824 */ /* 0x000fe200078e0a1b */
[----:B------:R-:W-:-:S04]  /*22510*/  LOP3.LUT R4, R4, 0x3f, RZ, 0xc0, !PT ;  /* 0x0000003f04047812 */ /* 0x000fc800078ec0ff */
[----:B------:R-:W-:Y:S01]  /*22520*/  ISETP.GT.U32.AND P6, PT, R27, R23, PT ;  /* 0x000000171b00720c */ /* 0x000fe20003fc4070 */
[----:B-1----:R-:W-:Y:S01]  /*22530*/  IMAD R4, R4, R5, RZ ;  /* 0x0000000504047224 */ /* 0x002fe200078e02ff */
[----:B------:R-:W-:Y:S02]  /*22540*/  ISETP.NE.AND P3, PT, R3, RZ, PT ;  /* 0x000000ff0300720c */ /* 0x000fe40003f65270 */
[----:B------:R-:W-:Y:S01]  /*22550*/  LOP3.LUT R28, RZ, R3, RZ, 0x33, !PT ;  /* 0x00000003ff1c7212 */ /* 0x000fe200078e33ff */
[----:B------:R-:W-:Y:S02]  /*22560*/  IMAD.MOV.U32 R3, RZ, RZ, R26 ;  /* 0x000000ffff037224 */ /* 0x000fe400078e001a */
[----:B------:R-:W-:Y:S02]  /*22570*/  IMAD R6, R6, 0x90, RZ ;  /* 0x0000009006067824 */ /* 0x000fe400078e02ff */
[----:B------:R-:W-:-:S04]  /*22580*/  @!P4 IMAD.MOV R3, RZ, RZ, -R3 ;  /* 0x000000ffff03c224 */ /* 0x000fc800078e0a03 */
[----:B------:R-:W-:Y:S01]  /*22590*/  @!P6 IMAD.IADD R23, R23, 0x1, -R27 ;  /* 0x000000011717e824 */ /* 0x000fe200078e0a1b */
[----:B------:R-:W-:Y:S01]  /*225a0*/  IADD3 R27, P4, R4, UR6, RZ ;  /* 0x00000006041b7c10 */ /* 0x000fe2000ff9e0ff */
[----:B------:R3:W-:Y:S01]  /*225b0*/  STL [R1+0x4198], R3 ;  /* 0x0041980301007387 */ /* 0x0007e20000100800 */
[----:B--2---:R-:W-:-:S03]  /*225c0*/  LOP3.LUT R0, R6, 0x30, R7, 0x78, !PT ;  /* 0x0000003006007812 */ /* 0x004fc600078e7807 */
[----:B------:R-:W-:Y:S01]  /*225d0*/  STL [R1+0x4048], R27 ;  /* 0x0040481b01007387 */ /* 0x000fe20000100800 */
[----:B------:R-:W-:-:S03]  /*225e0*/  IMAD R0, R5, 0x40, R4 ;  /* 0x0000004005007824 */ /* 0x000fc600078e0204 */
[----:B------:R-:W2:Y:S04]  /*225f0*/  LDL.LU R8, [R1+0x954] ;  /* 0x0009540001087983 */ /* 0x000ea80000300800 */
[----:B------:R-:W2:Y:S04]  /*22600*/  LDL.LU R7, [R1+0x950] ;  /* 0x0009500001077983 */ /* 0x000ea80000300800 */
[----:B------:R-:W2:Y:S04]  /*22610*/  LDL.LU R6, [R1+0x94c] ;  /* 0x00094c0001067983 */ /* 0x000ea80000300800 */
[----:B------:R-:W2:Y:S01]  /*22620*/  LDL.LU R5, [R1+0x948] ;  /* 0x0009480001057983 */ /* 0x000ea20000300800 */
[----:B------:R-:W-:Y:S01]  /*22630*/  IADD3 R26, P6, R0, UR6, RZ ;  /* 0x00000006001a7c10 */ /* 0x000fe2000ffde0ff */
[----:B------:R-:W-:-:S02]  /*22640*/  @!P2 IMAD.MOV R24, RZ, RZ, -R24 ;  /* 0x000000ffff18a224 */ /* 0x000fc400078e0a18 */
[----:B------:R-:W2:Y:S01]  /*22650*/  LDL.LU R4, [R1+0x93c] ;  /* 0x00093c0001047983 */ /* 0x000ea20000300800 */
[----:B------:R-:W-:-:S03]  /*22660*/  @!P5 IMAD.MOV R21, RZ, RZ, -R21 ;  /* 0x000000ffff15d224 */ /* 0x000fc600078e0a15 */
[----:B------:R-:W-:Y:S04]  /*22670*/  STL [R1+0x404c], R26 ;  /* 0x00404c1a01007387 */ /* 0x000fe80000100800 */
[----:B------:R-:W-:Y:S04]  /*22680*/  STL [R1+0x419c], R24 ;  /* 0x00419c1801007387 */ /* 0x000fe80000100800 */
[----:B------:R-:W-:Y:S01]  /*22690*/  STL [R1+0x41a0], R21 ;  /* 0x0041a01501007387 */ /* 0x000fe20000100800 */
[C---:B---3--:R-:W-:Y:S02]  /*226a0*/  SEL R3, R28.reuse, R25, !P3 ;  /* 0x000000191c037207 */ /* 0x048fe40005800000 */
[----:B----4-:R-:W-:-:S03]  /*226b0*/  SEL R2, R28, R15, !P3 ;  /* 0x0000000f1c027207 */ /* 0x010fc60005800000 */
[----:B------:R0:W-:Y:S01]  /*226c0*/  STL [R1+0xbc], R3 ;  /* 0x0000bc0301007387 */ /* 0x0001e20000100800 */
[----:B-----5:R-:W-:-:S03]  /*226d0*/  SEL R0, R28, R14, !P3 ;  /* 0x0000000e1c007207 */ /* 0x020fc60005800000 */
[----:B------:R1:W-:Y:S01]  /*226e0*/  STL [R1+0xb8], R2 ;  /* 0x0000b80201007387 */ /* 0x0003e20000100800 */
[----:B0-----:R-:W-:-:S03]  /*226f0*/  SEL R3, R28, R13, !P3 ;  /* 0x0000000d1c037207 */ /* 0x001fc60005800000 */
[----:B------:R0:W-:Y:S01]  /*22700*/  STL [R1+0xb4], R0 ;  /* 0x0000b40001007387 */ /* 0x0001e20000100800 */
[----:B-1----:R-:W-:-:S03]  /*22710*/  SEL R2, R28, R12, !P3 ;  /* 0x0000000c1c027207 */ /* 0x002fc60005800000 */
[----:B------:R1:W-:Y:S01]  /*22720*/  STL [R1+0xb0], R3 ;  /* 0x0000b00301007387 */ /* 0x0003e20000100800 */
[----:B0-----:R-:W-:-:S03]  /*22730*/  SEL R0, R28, R11, !P3 ;  /* 0x0000000b1c007207 */ /* 0x001fc60005800000 */
[----:B------:R0:W-:Y:S01]  /*22740*/  STL [R1+0xac], R2 ;  /* 0x0000ac0201007387 */ /* 0x0001e20000100800 */
[----:B-1----:R-:W-:-:S03]  /*22750*/  SEL R3, R28, R10, !P3 ;  /* 0x0000000a1c037207 */ /* 0x002fc60005800000 */
[----:B------:R1:W-:Y:S04]  /*22760*/  STL [R1+0xa4], R0 ;  /* 0x0000a40001007387 */ /* 0x0003e80000100800 */
[----:B------:R3:W-:Y:S01]  /*22770*/  STL [R1+0xa0], R3 ;  /* 0x0000a00301007387 */ /* 0x0007e20000100800 */
[----:B0-----:R-:W-:-:S03]  /*22780*/  SEL R2, R28, R9, !P3 ;  /* 0x000000091c027207 */ /* 0x001fc60005800000 */
[----:B------:R-:W4:Y:S01]  /*22790*/  LDL.LU R21, [R1+0x938] ;  /* 0x0009380001157983 */ /* 0x000f220000300800 */
[----:B-1----:R-:W-:-:S03]  /*227a0*/  SEL R0, R28, R29, !P3 ;  /* 0x0000001d1c007207 */ /* 0x002fc60005800000 */
[----:B------:R0:W-:Y:S04]  /*227b0*/  STL [R1+0x9c], R2 ;  /* 0x00009c0201007387 */ /* 0x0001e80000100800 */
[----:B------:R-:W5:Y:S04]  /*227c0*/  LDL.LU R24, [R1+0x934] ;  /* 0x0009340001187983 */ /* 0x000f680000300800 */
[----:B------:R1:W-:Y:S04]  /*227d0*/  STL [R1+0x94], R0 ;  /* 0x0000940001007387 */ /* 0x0003e80000100800 */
[----:B------:R-:W5:Y:S04]  /*227e0*/  LDL.LU R26, [R1+0x928] ;  /* 0x00092800011a7983 */ /* 0x000f680000300800 */
[----:B------:R-:W5:Y:S04]  /*227f0*/  LDL.LU R27, [R1+0x924] ;  /* 0x00092400011b7983 */ /* 0x000f680000300800 */
[----:B---3--:R-:W3:Y:S04]  /*22800*/  LDL.LU R3, [R1+0x920] ;  /* 0x0009200001037983 */ /* 0x008ee80000300800 */
[----:B0-----:R-:W3:Y:S04]  /*22810*/  LDL.LU R2, [R1+0x918] ;  /* 0x0009180001027983 */ /* 0x001ee80000300800 */
[----:B------:R-:W3:Y:S04]  /*22820*/  LDL.LU R20, [R1+0x914] ;  /* 0x0009140001147983 */ /* 0x000ee80000300800 */
[----:B-1----:R-:W3:Y:S04]  /*22830*/  LDL.LU R0, [R1+0x910] ;  /* 0x0009100001007983 */ /* 0x002ee80000300800 */
[----:B------:R-:W3:Y:S04]  /*22840*/  LDL.LU R19, [R1+0x90c] ;  /* 0x00090c0001137983 */ /* 0x000ee80000300800 */
[----:B------:R-:W3:Y:S04]  /*22850*/  LDL.LU R18, [R1+0x908] ;  /* 0x0009080001127983 */ /* 0x000ee80000300800 */
[----:B------:R-:W3:Y:S04]  /*22860*/  LDL.LU R17, [R1+0x904] ;  /* 0x0009040001117983 */ /* 0x000ee80000300800 */
[----:B------:R-:W3:Y:S04]  /*22870*/  LDL.LU R11, [R1+0x8fc] ;  /* 0x0008fc00010b7983 */ /* 0x000ee80000300800 */
[----:B------:R-:W3:Y:S04]  /*22880*/  LDL.LU R10, [R1+0x8f8] ;  /* 0x0008f800010a7983 */ /* 0x000ee80000300800 */
[----:B------:R-:W3:Y:S04]  /*22890*/  LDL.LU R9, [R1+0x8ec] ;  /* 0x0008ec0001097983 */ /* 0x000ee80000300800 */
[----:B------:R-:W3:Y:S01]  /*228a0*/  LDL.LU R29, [R1+0x8d4] ;  /* 0x0008d400011d7983 */ /* 0x000ee20000300800 */
[----:B--2---:R-:W-:-:S02]  /*228b0*/  SEL R12, R28, R8, !P3 ;  /* 0x000000081c0c7207 */ /* 0x004fc40005800000 */
[C---:B------:R-:W-:Y:S02]  /*228c0*/  SEL R8, R28.reuse, R7, !P3 ;  /* 0x000000071c087207 */ /* 0x040fe40005800000 */
[C---:B------:R-:W-:Y:S01]  /*228d0*/  SEL R7, R28.reuse, R6, !P3 ;  /* 0x000000061c077207 */ /* 0x040fe20005800000 */
[----:B------:R0:W-:Y:S01]  /*228e0*/  STL [R1+0x90], R12 ;  /* 0x0000900c01007387 */ /* 0x0001e20000100800 */
[----:B------:R-:W-:-:S03]  /*228f0*/  SEL R6, R28, R5, !P3 ;  /* 0x000000051c067207 */ /* 0x000fc60005800000 */
[----:B------:R1:W-:Y:S01]  /*22900*/  STL [R1+0x88], R8 ;  /* 0x0000880801007387 */ /* 0x0003e20000100800 */
[----:B------:R-:W-:-:S03]  /*22910*/  SEL R4, R28, R4, !P3 ;  /* 0x000000041c047207 */ /* 0x000fc60005800000 */
[----:B------:R-:W2:Y:S04]  /*22920*/  LDL.LU R5, [R1+0x8d0] ;  /* 0x0008d00001057983 */ /* 0x000ea80000300800 */
[----:B------:R1:W-:Y:S04]  /*22930*/  STL [R1+0x84], R7 ;  /* 0x0000840701007387 */ /* 0x0003e80000100800 */
[----:B------:R1:W-:Y:S04]  /*22940*/  STL [R1+0x80], R6 ;  /* 0x0000800601007387 */ /* 0x0003e80000100800 */
[----:B------:R-:W2:Y:S04]  /*22950*/  LDL.LU R16, [R1+0x8cc] ;  /* 0x0008cc0001107983 */ /* 0x000ea80000300800 */
[----:B------:R-:W2:Y:S04]  /*22960*/  LDL.LU R25, [R1+0x8c8] ;  /* 0x0008c80001197983 */ /* 0x000ea80000300800 */
[----:B------:R1:W-:Y:S04]  /*22970*/  STL [R1+0x7c], R4 ;  /* 0x00007c0401007387 */ /* 0x0003e80000100800 */
[----:B------:R-:W2:Y:S04]  /*22980*/  LDL.LU R15, [R1+0x8c0] ;  /* 0x0008c000010f7983 */ /* 0x000ea80000300800 */
[----:B------:R-:W2:Y:S04]  /*22990*/  LDL.LU R14, [R1+0x8bc] ;  /* 0x0008bc00010e7983 */ /* 0x000ea80000300800 */
[----:B------:R-:W2:Y:S04]  /*229a0*/  LDL.LU R13, [R1+0x8b8] ;  /* 0x0008b800010d7983 */ /* 0x000ea80000300800 */
[----:B0-----:R-:W2:Y:S04]  /*229b0*/  LDL.LU R12, [R1+0x8b4] ;  /* 0x0008b400010c7983 */ /* 0x001ea80000300800 */
[----:B-1----:R-:W2:Y:S04]  /*229c0*/  LDL.LU R8, [R1+0x8b0] ;  /* 0x0008b00001087983 */ /* 0x002ea80000300800 */
[----:B------:R-:W2:Y:S04]  /*229d0*/  LDL.LU R7, [R1+0x8a8] ;  /* 0x0008a80001077983 */ /* 0x000ea80000300800 */
[----:B------:R-:W2:Y:S04]  /*229e0*/  LDL.LU R6, [R1+0x8a4] ;  /* 0x0008a40001067983 */ /* 0x000ea80000300800 */
[----:B------:R-:W2:Y:S01]  /*229f0*/  LDL.LU R4, [R1+0x8a0] ;  /* 0x0008a00001047983 */ /* 0x000ea20000300800 */
[----:B----4-:R-:W-:-:S05]  /*22a00*/  SEL R21, R28, R21, !P3 ;  /* 0x000000151c157207 */ /* 0x010fca0005800000 */
[----:B------:R0:W-:Y:S01]  /*22a10*/  STL [R1+0x78], R21 ;  /* 0x0000781501007387 */ /* 0x0001e20000100800 */
[C---:B-----5:R-:W-:Y:S02]  /*22a20*/  SEL R24, R28.reuse, R24, !P3 ;  /* 0x000000181c187207 */ /* 0x060fe40005800000 */
[----:B0-----:R-:W-:-:S03]  /*22a30*/  SEL R21, R28, R26, !P3 ;  /* 0x0000001a1c157207 */ /* 0x001fc60005800000 */
[----:B------:R3:W-:Y:S01]  /*22a40*/  STL [R1+0x70], R24 ;  /* 0x0000701801007387 */ /* 0x0007e20000100800 */
[----:B------:R-:W-:-:S03]  /*22a50*/  SEL R26, R28, R27, !P3 ;  /* 0x0000001b1c1a7207 */ /* 0x000fc60005800000 */
[----:B------:R0:W-:Y:S01]  /*22a60*/  STL [R1+0x6c], R21 ;  /* 0x00006c1501007387 */ /* 0x0001e20000100800 */
[----:B---3--:R-:W-:-:S03]  /*22a70*/  SEL R24, R28, R3, !P3 ;  /* 0x000000031c187207 */ /* 0x008fc60005800000 */
[----:B------:R-:W-:Y:S01]  /*22a80*/  STL [R1+0x68], R26 ;  /* 0x0000681a01007387 */ /* 0x000fe20000100800 */
[C---:B0-----:R-:W-:Y:S02]  /*22a90*/  SEL R21, R28.reuse, R2, !P3 ;  /* 0x000000021c157207 */ /* 0x041fe40005800000 */
[C---:B------:R-:W-:Y:S01]  /*22aa0*/  SEL R3, R28.reuse, R20, !P3 ;  /* 0x000000141c037207 */ /* 0x040fe20005800000 */
[----:B------:R-:W-:Y:S01]  /*22ab0*/  STL [R1+0x64], R24 ;  /* 0x0000641801007387 */ /* 0x000fe20000100800 */
[----:B------:R-:W-:-:S03]  /*22ac0*/  SEL R2, R28, R0, !P3 ;  /* 0x000000001c027207 */ /* 0x000fc60005800000 */
[----:B------:R-:W-:Y:S01]  /*22ad0*/  STL [R1+0x60], R21 ;  /* 0x0000601501007387 */ /* 0x000fe20000100800 */
[----:B------:R-:W-:-:S03]  /*22ae0*/  SEL R0, R28, R19, !P3 ;  /* 0x000000131c007207 */ /* 0x000fc60005800000 */
[----:B------:R0:W-:Y:S04]  /*22af0*/  STL [R1+0x58], R3 ;  /* 0x0000580301007387 */ /* 0x0001e80000100800 */
[----:B------:R1:W-:Y:S01]  /*22b00*/  STL [R1+0x54], R2 ;  /* 0x0000540201007387 */ /* 0x0003e20000100800 */
[----:B0-----:R-:W-:-:S03]  /*22b10*/  SEL R3, R28, R18, !P3 ;  /* 0x000000121c037207 */ /* 0x001fc60005800000 */
[----:B------:R0:W-:Y:S01]  /*22b20*/  STL [R1+0x50], R0 ;  /* 0x0000500001007387 */ /* 0x0001e20000100800 */
[----:B-1----:R-:W-:-:S03]  /*22b30*/  SEL R2, R28, R17, !P3 ;  /* 0x000000111c027207 */ /* 0x002fc60005800000 */
[----:B------:R1:W-:Y:S04]  /*22b40*/  STL [R1+0x110], R3 ;  /* 0x0001100301007387 */ /* 0x0003e80000100800 */
[----:B------:R3:W-:Y:S01]  /*22b50*/  STL [R1+0x120], R2 ;  /* 0x0001200201007387 */ /* 0x0007e20000100800 */
[C---:B0-----:R-:W-:Y:S02]  /*22b60*/  SEL R0, R28.reuse, R11, !P3 ;  /* 0x0000000b1c007207 */ /* 0x041fe40005800000 */
[----:B-1----:R-:W-:-:S03]  /*22b70*/  SEL R3, R28, R10, !P3 ;  /* 0x0000000a1c037207 */ /* 0x002fc60005800000 */
[----:B------:R0:W-:Y:S01]  /*22b80*/  STL [R1+0x134], R0 ;  /* 0x0001340001007387 */ /* 0x0001e20000100800 */
[----:B---3--:R-:W-:-:S03]  /*22b90*/  SEL R2, R28, R9, !P3 ;  /* 0x000000091c027207 */ /* 0x008fc60005800000 */
[----:B------:R-:W-:Y:S04]  /*22ba0*/  STL [R1+0x1dc], R3 ;  /* 0x0001dc0301007387 */ /* 0x000fe80000100800 */
[----:B------:R-:W3:Y:S01]  /*22bb0*/  LDL.LU R11, [R1+0x89c] ;  /* 0x00089c00010b7983 */ /* 0x000ee20000300800 */
[----:B0-----:R-:W-:-:S03]  /*22bc0*/  SEL R0, R28, R29, !P3 ;  /* 0x0000001d1c007207 */ /* 0x001fc60005800000 */
[----:B------:R2:W-:Y:S04]  /*22bd0*/  STL [R1+0x1e4], R2 ;  /* 0x0001e40201007387 */ /* 0x0005e80000100800 */
[----:B------:R-:W4:Y:S04]  /*22be0*/  LDL.LU R10, [R1+0x898] ;  /* 0x00089800010a7983 */ /* 0x000f280000300800 */
[----:B------:R0:W-:Y:S04]  /*22bf0*/  STL [R1+0x200], R0 ;  /* 0x0002000001007387 */ /* 0x0001e80000100800 */
[----:B------:R-:W5:Y:S04]  /*22c00*/  LDL.LU R9, [R1+0x894] ;  /* 0x0008940001097983 */ /* 0x000f680000300800 */
[----:B------:R-:W5:Y:S01]  /*22c10*/  LDL.LU R29, [R1+0x880] ;  /* 0x00088000011d7983 */ /* 0x000f620000300800 */
[----:B--2---:R-:W-:-:S03]  /*22c20*/  SEL R2, R28, R5, !P3 ;  /* 0x000000051c027207 */ /* 0x004fc60005800000 */
[----:B------:R-:W2:Y:S01]  /*22c30*/  LDL.LU R5, [R1+0x87c] ;  /* 0x00087c0001057983 */ /* 0x000ea20000300800 */
[C---:B0-----:R-:W-:Y:S02]  /*22c40*/  SEL R0, R28.reuse, R16, !P3 ;  /* 0x000000101c007207 */ /* 0x041fe40005800000 */
[C---:B------:R-:W-:Y:S01]  /*22c50*/  SEL R3, R28.reuse, R25, !P3 ;  /* 0x000000191c037207 */ /* 0x040fe20005800000 */
[----:B------:R0:W-:Y:S04]  /*22c60*/  STL [R1+0x210], R2 ;  /* 0x0002100201007387 */ /* 0x0001e80000100800 */
[----:B------:R1:W-:Y:S04]  /*22c70*/  STL [R1+0x218], R0 ;  /* 0x0002180001007387 */ /* 0x0003e80000100800 */
[----:B------:R1:W-:Y:S01]  /*22c80*/  STL [R1+0x23c], R3 ;  /* 0x00023c0301007387 */ /* 0x0003e20000100800 */
[----:B0-----:R-:W-:-:S02]  /*22c90*/  SEL R2, R28, R15, !P3 ;  /* 0x0000000f1c027207 */ /* 0x001fc40005800000 */
[----:B-1----:R-:W-:-:S03]  /*22ca0*/  SEL R0, R28, R14, !P3 ;  /* 0x0000000e1c007207 */ /* 0x002fc60005800000 */
[----:B------:R0:W-:Y:S01]  /*22cb0*/  STL [R1+0x244], R2 ;  /* 0x0002440201007387 */ /* 0x0001e20000100800 */
[----:B------:R-:W-:-:S03]  /*22cc0*/  SEL R3, R28, R13, !P3 ;  /* 0x0000000d1c037207 */ /* 0x000fc60005800000 */
[----:B------:R1:W-:Y:S04]  /*22cd0*/  STL [R1+0x270], R0 ;  /* 0x0002700001007387 */ /* 0x0003e80000100800 */
[----:B------:R1:W-:Y:S01]  /*22ce0*/  STL [R1+0x470], R3 ;  /* 0x0004700301007387 */ /* 0x0003e20000100800 */
[C---:B0-----:R-:W-:Y:S02]  /*22cf0*/  SEL R2, R28.reuse, R12, !P3 ;  /* 0x0000000c1c027207 */ /* 0x041fe40005800000 */
[----:B-1----:R-:W-:-:S03]  /*22d00*/  SEL R0, R28, R8, !P3 ;  /* 0x000000081c007207 */ /* 0x002fc60005800000 */
[----:B------:R0:W-:Y:S01]  /*22d10*/  STL [R1+0x4d8], R2 ;  /* 0x0004d80201007387 */ /* 0x0001e20000100800 */
[----:B------:R-:W-:-:S03]  /*22d20*/  SEL R3, R28, R7, !P3 ;  /* 0x000000071c037207 */ /* 0x000fc60005800000 */
[----:B------:R1:W-:Y:S04]  /*22d30*/  STL [R1+0x4dc], R0 ;  /* 0x0004dc0001007387 */ /* 0x0003e80000100800 */
[----:B------:R1:W-:Y:S01]  /*22d40*/  STL [R1+0x4ec], R3 ;  /* 0x0004ec0301007387 */ /* 0x0003e20000100800 */
[----:B0-----:R-:W-:-:S03]  /*22d50*/  SEL R2, R28, R6, !P3 ;  /* 0x000000061c027207 */ /* 0x001fc60005800000 */
[----:B------:R-:W2:Y:S01]  /*22d60*/  LDL.LU R21, [R1+0x874] ;  /* 0x0008740001157983 */ /* 0x000ea20000300800 */
[----:B-1----:R-:W-:-:S03]  /*22d70*/  SEL R0, R28, R4, !P3 ;  /* 0x000000041c007207 */ /* 0x002fc60005800000 */
[----:B------:R0:W-:Y:S04]  /*22d80*/  STL [R1+0x508], R2 ;  /* 0x0005080201007387 */ /* 0x0001e80000100800 */
[----:B------:R-:W2:Y:S04]  /*22d90*/  LDL.LU R24, [R1+0x864] ;  /* 0x0008640001187983 */ /* 0x000ea80000300800 */
[----:B------:R1:W-:Y:S04]  /*22da0*/  STL [R1+0x524], R0 ;  /* 0x0005240001007387 */ /* 0x0003e80000100800 */
[----:B------:R-:W2:Y:S04]  /*22db0*/  LDL.LU R26, [R1+0x860] ;  /* 0x00086000011a7983 */ /* 0x000ea80000300800 */
[----:B------:R-:W2:Y:S04]  /*22dc0*/  LDL.LU R27, [R1+0x85c] ;  /* 0x00085c00011b7983 */ /* 0x000ea80000300800 */
[----:B------:R-:W2:Y:S04]  /*22dd0*/  LDL.LU R3, [R1+0x858] ;  /* 0x0008580001037983 */ /* 0x000ea80000300800 */
[----:B0-----:R-:W2:Y:S04]  /*22de0*/  LDL.LU R2, [R1+0x854] ;  /* 0x0008540001027983 */ /* 0x001ea80000300800 */
[----:B------:R-:W2:Y:S04]  /*22df0*/  LDL.LU R20, [R1+0x844] ;  /* 0x0008440001147983 */ /* 0x000ea80000300800 */
[----:B-1----:R-:W2:Y:S04]  /*22e00*/  LDL.LU R0, [R1+0x840] ;  /* 0x0008400001007983 */ /* 0x002ea80000300800 */
[----:B------:R-:W2:Y:S04]  /*22e10*/  LDL.LU R19, [R1+0x83c] ;  /* 0x00083c0001137983 */ /* 0x000ea80000300800 */
[----:B------:R-:W2:Y:S04]  /*22e20*/  LDL.LU R18, [R1+0x838] ;  /* 0x0008380001127983 */ /* 0x000ea80000300800 */
[----:B------:R-:W2:Y:S04]  /*22e30*/  LDL.LU R17, [R1+0x830] ;  /* 0x0008300001117983 */ /* 0x000ea80000300800 */
[----:B------:R-:W2:Y:S04]  /*22e40*/  LDL.LU R8, [R1+0x82c] ;  /* 0x00082c0001087983 */ /* 0x000ea80000300800 */
[----:B------:R-:W2:Y:S04]  /*22e50*/  LDL.LU R7, [R1+0x828] ;  /* 0x0008280001077983 */ /* 0x000ea80000300800 */
[----:B------:R-:W2:Y:S04]  /*22e60*/  LDL.LU R6, [R1+0x820] ;  /* 0x0008200001067983 */ /* 0x000ea80000300800 */
[----:B------:R-:W2:Y:S01]  /*22e70*/  LDL.LU R4, [R1+0x818] ;  /* 0x0008180001047983 */ /* 0x000ea20000300800 */
[----:B---3--:R-:W-:-:S02]  /*22e80*/  SEL R12, R28, R11, !P3 ;  /* 0x0000000b1c0c7207 */ /* 0x008fc40005800000 */
[----:B----4-:R-:W-:-:S03]  /*22e90*/  SEL R11, R28, R10, !P3 ;  /* 0x0000000a1c0b7207 */ /* 0x010fc60005800000 */
[----:B------:R0:W-:Y:S04]  /*22ea0*/  STL [R1+0x540], R12 ;  /* 0x0005400c01007387 */ /* 0x0001e80000100800 */
[----:B------:R1:W-:Y:S01]  /*22eb0*/  STL [R1+0x564], R11 ;  /* 0x0005640b01007387 */ /* 0x0003e20000100800 */
[C---:B-----5:R-:W-:Y:S02]  /*22ec0*/  SEL R10, R28.reuse, R9, !P3 ;  /* 0x000000091c0a7207 */ /* 0x060fe40005800000 */
[C---:B------:R-:W-:Y:S02]  /*22ed0*/  SEL R9, R28.reuse, R29, !P3 ;  /* 0x0000001d1c097207 */ /* 0x040fe40005800000 */
[----:B------:R-:W3:Y:S01]  /*22ee0*/  LDL.LU R29, [R1+0x814] ;  /* 0x00081400011d7983 */ /* 0x000ee20000300800 */
[----:B--2---:R-:W-:-:S03]  /*22ef0*/  SEL R5, R28, R5, !P3 ;  /* 0x000000051c057207 */ /* 0x004fc60005800000 */
[----:B------:R2:W-:Y:S04]  /*22f00*/  STL [R1+0x574], R10 ;  /* 0x0005740a01007387 */ /* 0x0005e80000100800 */
[----:B------:R4:W-:Y:S04]  /*22f10*/  STL [R1+0x588], R9 ;  /* 0x0005880901007387 */ /* 0x0009e80000100800 */
[----:B------:R-:W5:Y:S04]  /*22f20*/  LDL.LU R16, [R1+0x810] ;  /* 0x0008100001107983 */ /* 0x000f680000300800 */
[----:B------:R-:W5:Y:S04]  /*22f30*/  LDL.LU R25, [R1+0x80c] ;  /* 0x00080c0001197983 */ /* 0x000f680000300800 */
[----:B------:R4:W-:Y:S04]  /*22f40*/  STL [R1+0x58c], R5 ;  /* 0x00058c0501007387 */ /* 0x0009e80000100800 */
[----:B------:R-:W5:Y:S04]  /*22f50*/  LDL.LU R15, [R1+0x800] ;  /* 0x00080000010f7983 */ /* 0x000f680000300800 */
[----:B------:R-:W5:Y:S04]  /*22f60*/  LDL.LU R14, [R1+0x7fc] ;  /* 0x0007fc00010e7983 */ /* 0x000f680000300800 */
[----:B------:R-:W5:Y:S04]  /*22f70*/  LDL.LU R13, [R1+0x7f8] ;  /* 0x0007f800010d7983 */ /* 0x000f680000300800 */
[----:B0-----:R-:W5:Y:S04]  /*22f80*/  LDL.LU R12, [R1+0x7f4] ;  /* 0x0007f400010c7983 */ /* 0x001f680000300800 */
[----:B-1----:R-:W5:Y:S04]  /*22f90*/  LDL.LU R11, [R1+0x7f0] ;  /* 0x0007f000010b7983 */ /* 0x002f680000300800 */
[----:B--2---:R-:W2:Y:S04]  /*22fa0*/  LDL.LU R10, [R1+0x7e8] ;  /* 0x0007e800010a7983 */ /* 0x004ea80000300800 */
[----:B----4-:R-:W4:Y:S01]  /*22fb0*/  LDL.LU R9, [R1+0x7e4] ;  /* 0x0007e40001097983 */ /* 0x010f220000300800 */
[----:B------:R-:W-:-:S03]  /*22fc0*/  SEL R21, R28, R21, !P3 ;  /* 0x000000151c157207 */ /* 0x000fc60005800000 */
[----:B------:R-:W4:Y:S01]  /*22fd0*/  LDL.LU R5, [R1+0x7dc] ;  /* 0x0007dc0001057983 */ /* 0x000f220000300800 */
[----:B------:R-:W-:-:S03]  /*22fe0*/  SEL R24, R28, R24, !P3 ;  /* 0x000000181c187207 */ /* 0x000fc60005800000 */
[----:B------:R0:W-:Y:S04]  /*22ff0*/  STL [R1+0x590], R21 ;  /* 0x0005901501007387 */ /* 0x0001e80000100800 */
[----:B------:R1:W-:Y:S01]  /*23000*/  STL [R1+0x598], R24 ;  /* 0x0005981801007387 */ /* 0x0003e20000100800 */
[C---:B0-----:R-:W-:Y:S02]  /*23010*/  SEL R21, R28.reuse, R26, !P3 ;  /* 0x0000001a1c157207 */ /* 0x041fe40005800000 */
[C---:B------:R-:W-:Y:S02]  /*23020*/  SEL R26, R28.reuse, R27, !P3 ;  /* 0x0000001b1c1a7207 */ /* 0x040fe40005800000 */
[C---:B-1----:R-:W-:Y:S01]  /*23030*/  SEL R24, R28.reuse, R3, !P3 ;  /* 0x000000031c187207 */ /* 0x042fe20005800000 */
[----:B------:R0:W-:Y:S04]  /*23040*/  STL [R1+0x59c], R21 ;  /* 0x00059c1501007387 */ /* 0x0001e80000100800 */
[----:B------:R-:W-:Y:S01]  /*23050*/  STL [R1+0x5a4], R26 ;  /* 0x0005a41a01007387 */ /* 0x000fe20000100800 */
[----:B------:R-:W-:-:S02]  /*23060*/  SEL R3, R28, R20, !P3 ;  /* 0x000000141c037207 */ /* 0x000fc40005800000 */
[C---:B0-----:R-:W-:Y:S01]  /*23070*/  SEL R21, R28.reuse, R2, !P3 ;  /* 0x000000021c157207 */ /* 0x041fe20005800000 */
        /* <DEDUP_REMOVED lines=13> */
[----:B------:R1:W-:Y:S01]  /*23150*/  STL [R1+0x5cc], R0 ;  /* 0x0005cc0001007387 */ /* 0x0003e20000100800 */
[----:B0-----:R-:W-:-:S03]  /*23160*/  SEL R2, R28, R6, !P3 ;  /* 0x000000061c027207 */ /* 0x001fc60005800000 */
[----:B------:R-:W-:Y:S01]  /*23170*/  STL [R1+0x5d4], R3 ;  /* 0x0005d40301007387 */ /* 0x000fe20000100800 */
[----:B-1----:R-:W-:-:S03]  /*23180*/  SEL R0, R28, R4, !P3 ;  /* 0x000000041c007207 */ /* 0x002fc60005800000 */
[----:B------:R-:W4:Y:S04]  /*23190*/  LDL.LU R8, [R1+0x7d4] ;  /* 0x0007d40001087983 */ /* 0x000f280000300800 */
[----:B------:R3:W-:Y:S04]  /*231a0*/  STL [R1+0x5d8], R2 ;  /* 0x0005d80201007387 */ /* 0x0007e80000100800 */
[----:B------:R-:W4:Y:S04]  /*231b0*/  LDL.LU R7, [R1+0x7c8] ;  /* 0x0007c80001077983 */ /* 0x000f280000300800 */
[----:B------:R5:W-:Y:S04]  /*231c0*/  STL [R1+0x5dc], R0 ;  /* 0x0005dc0001007387 */ /* 0x000be80000100800 */
[----:B------:R-:W4:Y:S04]  /*231d0*/  LDL.LU R6, [R1+0x7c4] ;  /* 0x0007c40001067983 */ /* 0x000f280000300800 */
[----:B------:R-:W4:Y:S01]  /*231e0*/  LDL.LU R4, [R1+0x7bc] ;  /* 0x0007bc0001047983 */ /* 0x000f220000300800 */
[----:B---3--:R-:W-:-:S03]  /*231f0*/  SEL R2, R28, R29, !P3 ;  /* 0x0000001d1c027207 */ /* 0x008fc60005800000 */
[----:B------:R-:W3:Y:S04]  /*23200*/  LDL.LU R29, [R1+0x7b8] ;  /* 0x0007b800011d7983 */ /* 0x000ee80000300800 */
[----:B------:R0:W-:Y:S01]  /*23210*/  STL [R1+0x5e4], R2 ;  /* 0x0005e40201007387 */ /* 0x0001e20000100800 */
[C---:B-----5:R-:W-:Y:S02]  /*23220*/  SEL R0, R28.reuse, R16, !P3 ;  /* 0x000000101c007207 */ /* 0x060fe40005800000 */
[----:B------:R-:W-:-:S03]  /*23230*/  SEL R3, R28, R25, !P3 ;  /* 0x000000191c037207 */ /* 0x000fc60005800000 */
[----:B------:R1:W-:Y:S04]  /*23240*/  STL [R1+0x5e8], R0 ;  /* 0x0005e80001007387 */ /* 0x0003e80000100800 */
[----:B------:R5:W-:Y:S01]  /*23250*/  STL [R1+0x5f0], R3 ;  /* 0x0005f00301007387 */ /* 0x000be20000100800 */
[C---:B0-----:R-:W-:Y:S02]  /*23260*/  SEL R2, R28.reuse, R15, !P3 ;  /* 0x0000000f1c027207 */ /* 0x041fe40005800000 */
[----:B-1----:R-:W-:-:S03]  /*23270*/  SEL R0, R28, R14, !P3 ;  /* 0x0000000e1c007207 */ /* 0x002fc60005800000 */
[----:B------:R0:W-:Y:S01]  /*23280*/  STL [R1+0x5f4], R2 ;  /* 0x0005f40201007387 */ /* 0x0001e20000100800 */
[----:B-----5:R-:W-:-:S03]  /*23290*/  SEL R3, R28, R13, !P3 ;  /* 0x0000000d1c037207 */ /* 0x020fc60005800000 */
[----:B------:R1:W-:Y:S04]  /*232a0*/  STL [R1+0x5fc], R0 ;  /* 0x0005fc0001007387 */ /* 0x0003e80000100800 */
[----:B------:R2:W-:Y:S01]  /*232b0*/  STL [R1+0x604], R3 ;  /* 0x0006040301007387 */ /* 0x0005e20000100800 */
[C---:B0-----:R-:W-:Y:S02]  /*232c0*/  SEL R2, R28.reuse, R12, !P3 ;  /* 0x0000000c1c027207 */ /* 0x041fe40005800000 */
[----:B-1----:R-:W-:-:S03]  /*232d0*/  SEL R0, R28, R11, !P3 ;  /* 0x0000000b1c007207 */ /* 0x002fc60005800000 */
[----:B------:R4:W-:Y:S01]  /*232e0*/  STL [R1+0x608], R2 ;  /* 0x0006080201007387 */ /* 0x0009e20000100800 */
[----:B--2---:R-:W-:-:S03]  /*232f0*/  SEL R3, R28, R10, !P3 ;  /* 0x0000000a1c037207 */ /* 0x004fc60005800000 */
[----:B------:R0:W-:Y:S04]  /*23300*/  STL [R1+0x60c], R0 ;  /* 0x00060c0001007387 */ /* 0x0001e80000100800 */
[----:B------:R1:W-:Y:S01]  /*23310*/  STL [R1+0x610], R3 ;  /* 0x0006100301007387 */ /* 0x0003e20000100800 */
[----:B----4-:R-:W-:-:S03]  /*23320*/  SEL R2, R28, R9, !P3 ;  /* 0x000000091c027207 */ /* 0x010fc60005800000 */
[----:B------:R-:W2:Y:S01]  /*23330*/  LDL.LU R21, [R1+0x7b0] ;  /* 0x0007b00001157983 */ /* 0x000ea20000300800 */
[----:B0-----:R-:W-:-:S03]  /*23340*/  SEL R0, R28, R5, !P3 ;  /* 0x000000051c007207 */ /* 0x001fc60005800000 */
[----:B------:R0:W-:Y:S04]  /*23350*/  STL [R1+0x618], R2 ;  /* 0x0006180201007387 */ /* 0x0001e80000100800 */
[----:B------:R-:W4:Y:S04]  /*23360*/  LDL.LU R24, [R1+0x7ac] ;  /* 0x0007ac0001187983 */ /* 0x000f280000300800 */
[----:B------:R5:W-:Y:S04]  /*23370*/  STL [R1+0x61c], R0 ;  /* 0x00061c0001007387 */ /* 0x000be80000100800 */
[----:B------:R-:W4:Y:S04]  /*23380*/  LDL.LU R26, [R1+0x7a8] ;  /* 0x0007a800011a7983 */ /* 0x000f280000300800 */
[----:B------:R-:W4:Y:S04]  /*23390*/  LDL.LU R27, [R1+0x6b4] ;  /* 0x0006b400011b7983 */ /* 0x000f280000300800 */
[----:B-1----:R-:W4:Y:S04]  /*233a0*/  LDL.LU R3, [R1+0x6cc] ;  /* 0x0006cc0001037983 */ /* 0x002f280000300800 */
[----:B0-----:R-:W4:Y:S04]  /*233b0*/  LDL.LU R2, [R1+0x6f8] ;  /* 0x0006f80001027983 */ /* 0x001f280000300800 */
[----:B------:R-:W4:Y:S04]  /*233c0*/  LDL.LU R20, [R1+0x724] ;  /* 0x0007240001147983 */ /* 0x000f280000300800 */
[----:B-----5:R-:W5:Y:S04]  /*233d0*/  LDL.LU R0, [R1+0x738] ;  /* 0x0007380001007983 */ /* 0x020f680000300800 */
[----:B------:R-:W5:Y:S04]  /*233e0*/  LDL.LU R19, [R1+0x734] ;  /* 0x0007340001137983 */ /* 0x000f680000300800 */
[----:B------:R-:W5:Y:S04]  /*233f0*/  LDL.LU R18, [R1+0x748] ;  /* 0x0007480001127983 */ /* 0x000f680000300800 */
[----:B------:R-:W5:Y:S04]  /*23400*/  LDL.LU R17, [R1+0x744] ;  /* 0x0007440001117983 */ /* 0x000f680000300800 */
[----:B------:R-:W5:Y:S04]  /*23410*/  LDL.LU R11, [R1+0x78c] ;  /* 0x00078c00010b7983 */ /* 0x000f680000300800 */
[----:B------:R-:W5:Y:S04]  /*23420*/  LDL.LU R10, [R1+0x7a4] ;  /* 0x0007a400010a7983 */ /* 0x000f680000300800 */
[----:B------:R-:W5:Y:S04]  /*23430*/  LDL.LU R9, [R1+0x7a0] ;  /* 0x0007a00001097983 */ /* 0x000f680000300800 */
[----:B------:R-:W5:Y:S01]  /*23440*/  LDL.LU R5, [R1+0x79c] ;  /* 0x00079c0001057983 */ /* 0x000f620000300800 */
[----:B------:R-:W-:-:S02]  /*23450*/  SEL R12, R28, R8, !P3 ;  /* 0x000000081c0c7207 */ /* 0x000fc40005800000 */
[----:B------:R-:W-:-:S03]  /*23460*/  SEL R8, R28, R7, !P3 ;  /* 0x000000071c087207 */ /* 0x000fc60005800000 */
[----:B------:R-:W-:Y:S04]  /*23470*/  STL [R1+0x620], R12 ;  /* 0x0006200c01007387 */ /* 0x000fe80000100800 */
[----:B------:R-:W-:Y:S01]  /*23480*/  STL [R1+0x628], R8 ;  /* 0x0006280801007387 */ /* 0x000fe20000100800 */
[C---:B------:R-:W-:Y:S02]  /*23490*/  SEL R6, R28.reuse, R6, !P3 ;  /* 0x000000061c067207 */ /* 0x040fe40005800000 */
[C---:B------:R-:W-:Y:S02]  /*234a0*/  SEL R7, R28.reuse, R4, !P3 ;  /* 0x000000041c077207 */ /* 0x040fe40005800000 */
[----:B------:R-:W5:Y:S04]  /*234b0*/  LDL.LU R4, [R1+0x798] ;  /* 0x0007980001047983 */ /* 0x000f680000300800 */
[----:B------:R3:W-:Y:S04]  /*234c0*/  STL [R1+0x62c], R6 ;  /* 0x00062c0601007387 */ /* 0x0007e80000100800 */
[----:B------:R0:W-:Y:S04]  /*234d0*/  STL [R1+0x630], R7 ;  /* 0x0006300701007387 */ /* 0x0001e80000100800 */
[----:B------:R-:W5:Y:S04]  /*234e0*/  LDL.LU R16, [R1+0x794] ;  /* 0x0007940001107983 */ /* 0x000f680000300800 */
[----:B------:R-:W5:Y:S01]  /*234f0*/  LDL.LU R25, [R1+0x790] ;  /* 0x0007900001197983 */ /* 0x000f620000300800 */
[----:B---3--:R-:W-:-:S05]  /*23500*/  SEL R6, R28, R29, !P3 ;  /* 0x0000001d1c067207 */ /* 0x008fca0005800000 */
[----:B------:R1:W-:Y:S04]  /*23510*/  STL [R1+0x64c], R6 ;  /* 0x00064c0601007387 */ /* 0x0003e80000100800 */
[----:B------:R-:W3:Y:S04]  /*23520*/  LDL.LU R15, [R1+0x788] ;  /* 0x00078800010f7983 */ /* 0x000ee80000300800 */
[----:B------:R-:W3:Y:S04]  /*23530*/  LDL.LU R14, [R1+0x784] ;  /* 0x00078400010e7983 */ /* 0x000ee80000300800 */
[----:B------:R-:W3:Y:S04]  /*23540*/  LDL.LU R13, [R1+0x780] ;  /* 0x00078000010d7983 */ /* 0x000ee80000300800 */
[----:B------:R-:W3:Y:S04]  /*23550*/  LDL.LU R12, [R1+0x77c] ;  /* 0x00077c00010c7983 */ /* 0x000ee80000300800 */
[----:B------:R-:W3:Y:S04]  /*23560*/  LDL.LU R8, [R1+0x778] ;  /* 0x0007780001087983 */ /* 0x000ee80000300800 */
[----:B0-----:R-:W3:Y:S04]  /*23570*/  LDL.LU R7, [R1+0x774] ;  /* 0x0007740001077983 */ /* 0x001ee80000300800 */
[----:B-1----:R-:W3:Y:S04]  /*23580*/  LDL.LU R6, [R1+0x770] ;  /* 0x0007700001067983 */ /* 0x002ee80000300800 */
[----:B------:R-:W3:Y:S01]  /*23590*/  LDL.LU R29, [R1+0x76c] ;  /* 0x00076c00011d7983 */ /* 0x000ee20000300800 */
[----:B--2---:R-:W-:-:S05]  /*235a0*/  SEL R21, R28, R21, !P3 ;  /* 0x000000151c157207 */ /* 0x004fca0005800000 */
[----:B------:R0:W-:Y:S01]  /*235b0*/  STL [R1+0x66c], R21 ;  /* 0x00066c1501007387 */ /* 0x0001e20000100800 */
[C---:B----4-:R-:W-:Y:S02]  /*235c0*/  SEL R24, R28.reuse, R24, !P3 ;  /* 0x000000181c187207 */ /* 0x050fe40005800000 */
[----:B0-----:R-:W-:-:S03]  /*235d0*/  SEL R21, R28, R26, !P3 ;  /* 0x0000001a1c157207 */ /* 0x001fc60005800000 */
[----:B------:R0:W-:Y:S01]  /*235e0*/  STL [R1+0x67c], R24 ;  /* 0x00067c1801007387 */ /* 0x0001e20000100800 */
[----:B------:R-:W-:-:S03]  /*235f0*/  SEL R26, R28, R27, !P3 ;  /* 0x0000001b1c1a7207 */ /* 0x000fc60005800000 */
[----:B------:R1:W-:Y:S01]  /*23600*/  STL [R1+0x69c], R21 ;  /* 0x00069c1501007387 */ /* 0x0003e20000100800 */
[----:B0-----:R-:W-:-:S03]  /*23610*/  SEL R24, R28, R3, !P3 ;  /* 0x000000031c187207 */ /* 0x001fc60005800000 */
[----:B------:R-:W-:Y:S01]  /*23620*/  STL [R1+0x6b4], R26 ;  /* 0x0006b41a01007387 */ /* 0x000fe20000100800 */
[C---:B-1----:R-:W-:Y:S02]  /*23630*/  SEL R21, R28.reuse, R2, !P3 ;  /* 0x000000021c157207 */ /* 0x042fe40005800000 */
[C---:B------:R-:W-:Y:S01]  /*23640*/  SEL R3, R28.reuse, R20, !P3 ;  /* 0x000000141c037207 */ /* 0x040fe20005800000 */
[----:B------:R-:W-:Y:S01]  /*23650*/  STL [R1+0x6cc], R24 ;  /* 0x0006cc1801007387 */ /* 0x000fe20000100800 */
[----:B-----5:R-:W-:-:S03]  /*23660*/  SEL R2, R28, R0, !P3 ;  /* 0x000000001c027207 */ /* 0x020fc60005800000 */
        /* <DEDUP_REMOVED lines=15> */
[----:B------:R-:W2:Y:S04]  /*23760*/  LDL.LU R11, [R1+0x768] ;  /* 0x00076800010b7983 */ /* 0x000ea80000300800 */
[----:B------:R0:W-:Y:S04]  /*23770*/  STL [R1+0x7d0], R2 ;  /* 0x0007d00201007387 */ /* 0x0001e80000100800 */
[----:B------:R-:W4:Y:S04]  /*23780*/  LDL.LU R10, [R1+0x764] ;  /* 0x00076400010a7983 */ /* 0x000f280000300800 */
[----:B------:R1:W-:Y:S04]  /*23790*/  STL [R1+0x7cc], R0 ;  /* 0x0007cc0001007387 */ /* 0x0003e80000100800 */
[----:B------:R-:W5:Y:S04]  /*237a0*/  LDL.LU R9, [R1+0x760] ;  /* 0x0007600001097983 */ /* 0x000f680000300800 */
[----:B------:R-:W5:Y:S01]  /*237b0*/  LDL.LU R5, [R1+0x75c] ;  /* 0x00075c0001057983 */ /* 0x000f620000300800 */
[----:B0-----:R-:W-:-:S03]  /*237c0*/  SEL R2, R28, R4, !P3 ;  /* 0x000000041c027207 */ /* 0x001fc60005800000 */
[----:B------:R-:W5:Y:S01]  /*237d0*/  LDL.LU R4, [R1+0x758] ;  /* 0x0007580001047983 */ /* 0x000f620000300800 */
[----:B-1----:R-:W-:-:S03]  /*237e0*/  SEL R0, R28, R16, !P3 ;  /* 0x000000101c007207 */ /* 0x002fc60005800000 */
[----:B------:R3:W-:Y:S01]  /*237f0*/  STL [R1+0x7f8], R2 ;  /* 0x0007f80201007387 */ /* 0x0007e20000100800 */
[----:B------:R-:W-:-:S03]  /*23800*/  SEL R3, R28, R25, !P3 ;  /* 0x000000191c037207 */ /* 0x000fc60005800000 */
[----:B------:R0:W-:Y:S04]  /*23810*/  STL [R1+0x814], R0 ;  /* 0x0008140001007387 */ /* 0x0001e80000100800 */
[----:B------:R1:W-:Y:S01]  /*23820*/  STL [R1+0x818], R3 ;  /* 0x0008180301007387 */ /* 0x0003e20000100800 */
[C---:B---3--:R-:W-:Y:S02]  /*23830*/  SEL R2, R28.reuse, R15, !P3 ;  /* 0x0000000f1c027207 */ /* 0x048fe40005800000 */
        /* <DEDUP_REMOVED lines=9> */
[----:B------:R1:W-:Y:S04]  /*238d0*/  STL [R1+0x884], R0 ;  /* 0x0008840001007387 */ /* 0x0003e80000100800 */
[----:B------:R3:W-:Y:S01]  /*238e0*/  STL [R1+0x878], R3 ;  /* 0x0008780301007387 */ /* 0x0007e20000100800 */
[----:B0-----:R-:W-:-:S03]  /*238f0*/  SEL R2, R28, R6, !P3 ;  /* 0x000000061c027207 */ /* 0x001fc60005800000 */
[----:B------:R-:W5:Y:S01]  /*23900*/  LDL.LU R21, [R1+0x754] ;  /* 0x0007540001157983 */ /* 0x000f620000300800 */
        /* <DEDUP_REMOVED lines=18> */
[----:B----4-:R-:W-:-:S03]  /*23a30*/  SEL R11, R28, R10, !P3 ;  /* 0x0000000a1c0b7207 */ /* 0x010fc60005800000 */
[----:B------:R0:W-:Y:S04]  /*23a40*/  STL [R1+0x86c], R12 ;  /* 0x00086c0c01007387 */ /* 0x0001e80000100800 */
[----:B------:R1:W-:Y:S01]  /*23a50*/  STL [R1+0x868], R11 ;  /* 0x0008680b01007387 */ /* 0x0003e20000100800 */
[C---:B-----5:R-:W-:Y:S02]  /*23a60*/  SEL R10, R28.reuse, R9, !P3 ;  /* 0x000000091c0a7207 */ /* 0x060fe40005800000 */
[C---:B------:R-:W-:Y:S02]  /*23a70*/  SEL R9, R28.reuse, R5, !P3 ;  /* 0x000000051c097207 */ /* 0x040fe40005800000 */
[----:B------:R-:W2:Y:S01]  /*23a80*/  LDL.LU R5, [R1+0x704] ;  /* 0x0007040001057983 */ /* 0x000ea20000300800 */
[----:B------:R-:W-:-:S03]  /*23a90*/  SEL R4, R28, R4, !P3 ;  /* 0x000000041c047207 */ /* 0x000fc60005800000 */
        /* <DEDUP_REMOVED lines=10> */
[----:B----4-:R-:W4:Y:S04]  /*23b40*/  LDL.LU R10, [R1+0x6e0] ;  /* 0x0006e000010a7983 */ /* 0x010f280000300800 */
[----:B-----5:R-:W5:Y:S04]  /*23b50*/  LDL.LU R9, [R1+0x6dc] ;  /* 0x0006dc0001097983 */ /* 0x020f680000300800 */
[----:B------:R-:W5:Y:S01]  /*23b60*/  LDL.LU R4, [R1+0x6d8] ;  /* 0x0006d80001047983 */ /* 0x000f620000300800 */
[----:B------:R-:W-:-:S05]  /*23b70*/  SEL R21, R28, R21, !P3 ;  /* 0x000000151c157207 */ /* 0x000fca0005800000 */
[----:B------:R0:W-:Y:S01]  /*23b80*/  STL [R1+0x858], R21 ;  /* 0x0008581501007387 */ /* 0x0001e20000100800 */
[C---:B------:R-:W-:Y:S02]  /*23b90*/  SEL R24, R28.reuse, R24, !P3 ;  /* 0x000000181c187207 */ /* 0x040fe40005800000 */
        /* <DEDUP_REMOVED lines=27> */
[----:B------:R-:W3:Y:S04]  /*23d50*/  LDL.LU R7, [R1+0x6d0] ;  /* 0x0006d00001077983 */ /* 0x000ee80000300800 */
[----:B------:R0:W-:Y:S04]  /*23d60*/  STL [R1+0x81c], R0 ;  /* 0x00081c0001007387 */ /* 0x0001e80000100800 */
[----:B------:R-:W3:Y:S04]  /*23d70*/  LDL.LU R6, [R1+0x6c8] ;  /* 0x0006c80001067983 */ /* 0x000ee80000300800 */
[----:B------:R-:W3:Y:S01]  /*23d80*/  LDL.LU R29, [R1+0x6c4] ;  /* 0x0006c400011d7983 */ /* 0x000ee20000300800 */
[----:B--2---:R-:W-:-:S03]  /*23d90*/  SEL R2, R28, R5, !P3 ;  /* 0x000000051c027207 */ /* 0x004fc60005800000 */
[----:B------:R-:W2:Y:S04]  /*23da0*/  LDL.LU R5, [R1+0x6c0] ;  /* 0x0006c00001057983 */ /* 0x000ea80000300800 */
[----:B------:R1:W-:Y:S01]  /*23db0*/  STL [R1+0x810], R2 ;  /* 0x0008100201007387 */ /* 0x0003e20000100800 */
[C---:B0-----:R-:W-:Y:S02]  /*23dc0*/  SEL R0, R28.reuse, R16, !P3 ;  /* 0x000000101c007207 */ /* 0x041fe40005800000 */
[----:B------:R-:W-:-:S03]  /*23dd0*/  SEL R3, R28, R25, !P3 ;  /* 0x000000191c037207 */ /* 0x000fc60005800000 */
[----:B------:R0:W-:Y:S04]  /*23de0*/  STL [R1+0x80c], R0 ;  /* 0x00080c0001007387 */ /* 0x0001e80000100800 */
[----:B------:R0:W-:Y:S01]  /*23df0*/  STL [R1+0x808], R3 ;  /* 0x0008080301007387 */ /* 0x0001e20000100800 */
[C---:B-1----:R-:W-:Y:S02]  /*23e00*/  SEL R2, R28.reuse, R15, !P3 ;  /* 0x0000000f1c027207 */ /* 0x042fe40005800000 */
[----:B0-----:R-:W-:-:S03]  /*23e10*/  SEL R0, R28, R14, !P3 ;  /* 0x0000000e1c007207 */ /* 0x001fc60005800000 */
[----:B------:R0:W-:Y:S01]  /*23e20*/  STL [R1+0x804], R2 ;  /* 0x0008040201007387 */ /* 0x0001e20000100800 */
[----:B------:R-:W-:-:S03]  /*23e30*/  SEL R3, R28, R13, !P3 ;  /* 0x0000000d1c037207 */ /* 0x000fc60005800000 */
[----:B------:R1:W-:Y:S04]  /*23e40*/  STL [R1+0x800], R0 ;  /* 0x0008000001007387 */ /* 0x0003e80000100800 */
[----:B------:R4:W-:Y:S01]  /*23e50*/  STL [R1+0x7fc], R3 ;  /* 0x0007fc0301007387 */ /* 0x0009e20000100800 */
[C---:B0-----:R-:W-:Y:S02]  /*23e60*/  SEL R2, R28.reuse, R12, !P3 ;  /* 0x0000000c1c027207 */ /* 0x041fe40005800000 */
[----:B-1----:R-:W-:-:S03]  /*23e70*/  SEL R0, R28, R11, !P3 ;  /* 0x0000000b1c007207 */ /* 0x002fc60005800000 */
[----:B------:R5:W-:Y:S01]  /*23e80*/  STL [R1+0x7f4], R2 ;  /* 0x0007f40201007387 */ /* 0x000be20000100800 */
[----:B----4-:R-:W-:-:S03]  /*23e90*/  SEL R3, R28, R10, !P3 ;  /* 0x0000000a1c037207 */ /* 0x010fc60005800000 */
[----:B------:R0:W-:Y:S04]  /*23ea0*/  STL [R1+0x7f0], R0 ;  /* 0x0007f00001007387 */ /* 0x0001e80000100800 */
[----:B------:R1:W-:Y:S01]  /*23eb0*/  STL [R1+0x7ec], R3 ;  /* 0x0007ec0301007387 */ /* 0x0003e20000100800 */
[----:B-----5:R-:W-:-:S03]  /*23ec0*/  SEL R2, R28, R9, !P3 ;  /* 0x000000091c027207 */ /* 0x020fc60005800000 */
[----:B------:R-:W4:Y:S01]  /*23ed0*/  LDL.LU R21, [R1+0x6bc] ;  /* 0x0006bc0001157983 */ /* 0x000f220000300800 */
[----:B0-----:R-:W-:-:S03]  /*23ee0*/  SEL R0, R28, R4, !P3 ;  /* 0x000000041c007207 */ /* 0x001fc60005800000 */
[----:B------:R0:W-:Y:S04]  /*23ef0*/  STL [R1+0x7e8], R2 ;  /* 0x0007e80201007387 */ /* 0x0001e80000100800 */
[----:B------:R-:W5:Y:S04]  /*23f00*/  LDL.LU R24, [R1+0x6b8] ;  /* 0x0006b80001187983 */ /* 0x000f680000300800 */
[----:B------:R0:W-:Y:S04]  /*23f10*/  STL [R1+0x7e4], R0 ;  /* 0x0007e40001007387 */ /* 0x0001e80000100800 */
[----:B------:R-:W5:Y:S04]  /*23f20*/  LDL.LU R26, [R1+0x6b0] ;  /* 0x0006b000011a7983 */ /* 0x000f680000300800 */
[----:B------:R-:W5:Y:S04]  /*23f30*/  LDL.LU R27, [R1+0x6ac] ;  /* 0x0006ac00011b7983 */ /* 0x000f680000300800 */
[----:B-1----:R-:W5:Y:S04]  /*23f40*/  LDL.LU R3, [R1+0x6a8] ;  /* 0x0006a80001037983 */ /* 0x002f680000300800 */
[----:B0-----:R-:W5:Y:S04]  /*23f50*/  LDL.LU R2, [R1+0x6a4] ;  /* 0x0006a40001027983 */ /* 0x001f680000300800 */
[----:B------:R-:W5:Y:S04]  /*23f60*/  LDL.LU R20, [R1+0x6a0] ;  /* 0x0006a00001147983 */ /* 0x000f680000300800 */
[----:B------:R-:W5:Y:S04]  /*23f70*/  LDL.LU R0, [R1+0x698] ;  /* 0x0006980001007983 */ /* 0x000f680000300800 */
[----:B------:R-:W5:Y:S04]  /*23f80*/  LDL.LU R19, [R1+0x694] ;  /* 0x0006940001137983 */ /* 0x000f680000300800 */
[----:B------:R-:W5:Y:S04]  /*23f90*/  LDL.LU R18, [R1+0x690] ;  /* 0x0006900001127983 */ /* 0x000f680000300800 */
[----:B------:R-:W5:Y:S04]  /*23fa0*/  LDL.LU R17, [R1+0x68c] ;  /* 0x00068c0001117983 */ /* 0x000f680000300800 */
[----:B------:R-:W5:Y:S04]  /*23fb0*/  LDL.LU R11, [R1+0x688] ;  /* 0x00068800010b7983 */ /* 0x000f680000300800 */
[----:B------:R-:W5:Y:S04]  /*23fc0*/  LDL.LU R10, [R1+0x684] ;  /* 0x00068400010a7983 */ /* 0x000f680000300800 */
[----:B------:R-:W5:Y:S04]  /*23fd0*/  LDL.LU R9, [R1+0x680] ;  /* 0x0006800001097983 */ /* 0x000f680000300800 */
[----:B------:R-:W5:Y:S01]  /*23fe0*/  LDL.LU R4, [R1+0x678] ;  /* 0x0006780001047983 */ /* 0x000f620000300800 */
[----:B---3--:R-:W-:-:S02]  /*23ff0*/  SEL R12, R28, R8, !P3 ;  /* 0x000000081c0c7207 */ /* 0x008fc40005800000 */
[----:B------:R-:W-:-:S03]  /*24000*/  SEL R8, R28, R7, !P3 ;  /* 0x000000071c087207 */ /* 0x000fc60005800000 */
[----:B------:R0:W-:Y:S04]  /*24010*/  STL [R1+0x7e0], R12 ;  /* 0x0007e00c01007387 */ /* 0x0001e80000100800 */
[----:B------:R1:W-:Y:S01]  /*24020*/  STL [R1+0x7dc], R8 ;  /* 0x0007dc0801007387 */ /* 0x0003e20000100800 */
[C---:B------:R-:W-:Y:S02]  /*24030*/  SEL R7, R28.reuse, R6, !P3 ;  /* 0x000000061c077207 */ /* 0x040fe40005800000 */
[C---:B------:R-:W-:Y:S02]  /*24040*/  SEL R6, R28.reuse, R29, !P3 ;  /* 0x0000001d1c067207 */ /* 0x040fe40005800000 */
[----:B------:R-:W3:Y:S04]  /*24050*/  LDL.LU R29, [R1+0x674] ;  /* 0x00067400011d7983 */ /* 0x000ee80000300800 */
[----:B------:R1:W-:Y:S04]  /*24060*/  STL [R1+0x7d8], R7 ;  /* 0x0007d80701007387 */ /* 0x0003e80000100800 */
[----:B------:R1:W-:Y:S04]  /*24070*/  STL [R1+0x7d4], R6 ;  /* 0x0007d40601007387 */ /* 0x0003e80000100800 */
[----:B------:R-:W3:Y:S04]  /*24080*/  LDL.LU R16, [R1+0x670] ;  /* 0x0006700001107983 */ /* 0x000ee80000300800 */
[----:B------:R-:W3:Y:S01]  /*24090*/  LDL.LU R25, [R1+0x668] ;  /* 0x0006680001197983 */ /* 0x000ee20000300800 */
[----:B--2---:R-:W-:-:S05]  /*240a0*/  SEL R5, R28, R5, !P3 ;  /* 0x000000051c057207 */ /* 0x004fca0005800000 */
[----:B------:R2:W-:Y:S04]  /*240b0*/  STL [R1+0x7c8], R5 ;  /* 0x0007c80501007387 */ /* 0x0005e80000100800 */
[----:B------:R-:W3:Y:S04]  /*240c0*/  LDL.LU R15, [R1+0x664] ;  /* 0x00066400010f7983 */ /* 0x000ee80000300800 */
[----:B------:R-:W3:Y:S04]  /*240d0*/  LDL.LU R14, [R1+0x660] ;  /* 0x00066000010e7983 */ /* 0x000ee80000300800 */
[----:B------:R-:W3:Y:S04]  /*240e0*/  LDL.LU R13, [R1+0x65c] ;  /* 0x00065c00010d7983 */ /* 0x000ee80000300800 */
[----:B0-----:R-:W3:Y:S04]  /*240f0*/  LDL.LU R12, [R1+0x658] ;  /* 0x00065800010c7983 */ /* 0x001ee80000300800 */
[----:B-1----:R-:W3:Y:S04]  /*24100*/  LDL.LU R8, [R1+0x654] ;  /* 0x0006540001087983 */ /* 0x002ee80000300800 */
[----:B------:R-:W3:Y:S04]  /*24110*/  LDL.LU R7, [R1+0x650] ;  /* 0x0006500001077983 */ /* 0x000ee80000300800 */
[----:B------:R-:W3:Y:S04]  /*24120*/  LDL.LU R6, [R1+0x648] ;  /* 0x0006480001067983 */ /* 0x000ee80000300800 */
[----:B--2---:R-:W2:Y:S01]  /*24130*/  LDL.LU R5, [R1+0x644] ;  /* 0x0006440001057983 */ /* 0x004ea20000300800 */
[----:B----4-:R-:W-:-:S05]  /*24140*/  SEL R21, R28, R21, !P3 ;  /* 0x000000151c157207 */ /* 0x010fca0005800000 */
[----:B------:R0:W-:Y:S01]  /*24150*/  STL [R1+0x7c4], R21 ;  /* 0x0007c41501007387 */ /* 0x0001e20000100800 */
[C---:B-----5:R-:W-:Y:S02]  /*24160*/  SEL R24, R28.reuse, R24, !P3 ;  /* 0x000000181c187207 */ /* 0x060fe40005800000 */
        /* <DEDUP_REMOVED lines=27> */
[----:B------:R-:W5:Y:S04]  /*24320*/  LDL.LU R10, [R1+0x63c] ;  /* 0x00063c00010a7983 */ /* 0x000f680000300800 */
[----:B------:R0:W-:Y:S04]  /*24330*/  STL [R1+0x784], R0 ;  /* 0x0007840001007387 */ /* 0x0001e80000100800 */
[----:B------:R-:W5:Y:S04]  /*24340*/  LDL.LU R9, [R1+0x638] ;  /* 0x0006380001097983 */ /* 0x000f680000300800 */
[----:B------:R-:W5:Y:S01]  /*24350*/  LDL.LU R4, [R1+0x634] ;  /* 0x0006340001047983 */ /* 0x000f620000300800 */
[----:B---3--:R-:W-:-:S03]  /*24360*/  SEL R2, R28, R29, !P3 ;  /* 0x0000001d1c027207 */ /* 0x008fc60005800000 */
[----:B------:R-:W3:Y:S04]  /*24370*/  LDL.LU R29, [R1+0x624] ;  /* 0x00062400011d7983 */ /* 0x000ee80000300800 */
        /* <DEDUP_REMOVED lines=17> */
[----:B0-----:R-:W-:-:S03]  /*24490*/  SEL R2, R28, R6, !P3 ;  /* 0x000000061c027207 */ /* 0x001fc60005800000 */
[----:B------:R-:W3:Y:S01]  /*244a0*/  LDL.LU R21, [R1+0x614] ;  /* 0x0006140001157983 */ /* 0x000ee20000300800 */
[----:B-1----:R-:W-:-:S03]  /*244b0*/  SEL R0, R28, R5, !P3 ;  /* 0x000000051c007207 */ /* 0x002fc60005800000 */
[----:B------:R0:W-:Y:S04]  /*244c0*/  STL [R1+0x75c], R2 ;  /* 0x00075c0201007387 */ /* 0x0001e80000100800 */
[----:B------:R-:W3:Y:S04]  /*244d0*/  LDL.LU R24, [R1+0x600] ;  /* 0x0006000001187983 */ /* 0x000ee80000300800 */
[----:B------:R1:W-:Y:S04]  /*244e0*/  STL [R1+0x758], R0 ;  /* 0x0007580001007387 */ /* 0x0003e80000100800 */
[----:B------:R-:W3:Y:S04]  /*244f0*/  LDL.LU R26, [R1+0x5f8] ;  /* 0x0005f800011a7983 */ /* 0x000ee80000300800 */
[----:B------:R-:W3:Y:S04]  /*24500*/  LDL.LU R27, [R1+0x5ec] ;  /* 0x0005ec00011b7983 */ /* 0x000ee80000300800 */
[----:B--2---:R-:W2:Y:S04]  /*24510*/  LDL.LU R3, [R1+0x5e0] ;  /* 0x0005e00001037983 */ /* 0x004ea80000300800 */
        /* <DEDUP_REMOVED lines=10> */
[----:B----4-:R-:W-:-:S02]  /*245c0*/  SEL R12, R28, R11, !P3 ;  /* 0x0000000b1c0c7207 */ /* 0x010fc40005800000 */
[----:B-----5:R-:W-:-:S03]  /*245d0*/  SEL R11, R28, R10, !P3 ;  /* 0x0000000a1c0b7207 */ /* 0x020fc60005800000 */
[----:B------:R-:W-:Y:S04]  /*245e0*/  STL [R1+0x754], R12 ;  /* 0x0007540c01007387 */ /* 0x000fe80000100800 */
[----:B------:R-:W-:Y:S01]  /*245f0*/  STL [R1+0x750], R11 ;  /* 0x0007500b01007387 */ /* 0x000fe20000100800 */
[C---:B------:R-:W-:Y:S02]  /*24600*/  SEL R9, R28.reuse, R9, !P3 ;  /* 0x000000091c097207 */ /* 0x040fe40005800000 */
[C---:B------:R-:W-:Y:S02]  /*24610*/  SEL R10, R28.reuse, R4, !P3 ;  /* 0x000000041c0a7207 */ /* 0x040fe40005800000 */
[----:B------:R-:W4:Y:S04]  /*24620*/  LDL.LU R4, [R1+0x56c] ;  /* 0x00056c0001047983 */ /* 0x000f280000300800 */
        /* <DEDUP_REMOVED lines=14> */
[----:B------:R-:W-:-:S05]  /*24710*/  SEL R21, R28, R21, !P3 ;  /* 0x000000151c157207 */ /* 0x000fca0005800000 */
[----:B------:R0:W-:Y:S01]  /*24720*/  STL [R1+0x730], R21 ;  /* 0x0007301501007387 */ /* 0x0001e20000100800 */
[C---:B------:R-:W-:Y:S02]  /*24730*/  SEL R24, R28.reuse, R24, !P3 ;  /* 0x000000181c187207 */ /* 0x040fe40005800000 */
[----:B0-----:R-:W-:-:S03]  /*24740*/  SEL R21, R28, R26, !P3 ;  /* 0x0000001a1c157207 */ /* 0x001fc60005800000 */
[----:B------:R2:W-:Y:S01]  /*24750*/  STL [R1+0x72c], R24 ;  /* 0x00072c1801007387 */ /* 0x0005e20000100800 */
[----:B------:R-:W-:-:S03]  /*24760*/  SEL R26, R28, R27, !P3 ;  /* 0x0000001b1c1a7207 */ /* 0x000fc60005800000 */
[----:B------:R0:W-:Y:S01]  /*24770*/  STL [R1+0x728], R21 ;  /* 0x0007281501007387 */ /* 0x0001e20000100800 */
[----:B--2---:R-:W-:-:S03]  /*24780*/  SEL R24, R28, R3, !P3 ;  /* 0x000000031c187207 */ /* 0x004fc60005800000 */
        /* <DEDUP_REMOVED lines=22> */
[----:B------:R-:W2:Y:S04]  /*248f0*/  LDL.LU R7, [R1+0x534] ;  /* 0x0005340001077983 */ /* 0x000ea80000300800 */
[----:B------:R5:W-:Y:S04]  /*24900*/  STL [R1+0x6f0], R0 ;  /* 0x0006f00001007387 */ /* 0x000be80000100800 */
[----:B------:R-:W2:Y:S04]  /*24910*/  LDL.LU R6, [R1+0x530] ;  /* 0x0005300001067983 */ /* 0x000ea80000300800 */
[----:B------:R-:W2:Y:S01]  /*24920*/  LDL.LU R5, [R1+0x52c] ;  /* 0x00052c0001057983 */ /* 0x000ea20000300800 */
[----:B----4-:R-:W-:-:S03]  /*24930*/  SEL R2, R28, R4, !P3 ;  /* 0x000000041c027207 */ /* 0x010fc60005800000 */
[----:B------:R-:W4:Y:S04]  /*24940*/  LDL.LU R4, [R1+0x528] ;  /* 0x0005280001047983 */ /* 0x000f280000300800 */
[----:B------:R3:W-:Y:S01]  /*24950*/  STL [R1+0x6ec], R2 ;  /* 0x0006ec0201007387 */ /* 0x0007e20000100800 */
[C---:B-----5:R-:W-:Y:S02]  /*24960*/  SEL R0, R28.reuse, R16, !P3 ;  /* 0x000000101c007207 */ /* 0x060fe40005800000 */
        /* <DEDUP_REMOVED lines=35> */
[----:B------:R-:W-:-:S03]  /*24ba0*/  SEL R8, R28, R7, !P3 ;  /* 0x000000071c087207 */ /* 0x000fc60005800000 */
[----:B------:R0:W-:Y:S04]  /*24bb0*/  STL [R1+0x6bc], R12 ;  /* 0x0006bc0c01007387 */ /* 0x0001e80000100800 */
[----:B------:R1:W-:Y:S01]  /*24bc0*/  STL [R1+0x6b8], R8 ;  /* 0x0006b80801007387 */ /* 0x0003e20000100800 */
[C---:B------:R-:W-:Y:S02]  /*24bd0*/  SEL R7, R28.reuse, R6, !P3 ;  /* 0x000000061c077207 */ /* 0x040fe40005800000 */
[C---:B------:R-:W-:Y:S02]  /*24be0*/  SEL R6, R28.reuse, R5, !P3 ;  /* 0x000000051c067207 */ /* 0x040fe40005800000 */
[----:B------:R-:W2:Y:S04]  /*24bf0*/  LDL.LU R5, [R1+0x4d4] ;  /* 0x0004d40001057983 */ /* 0x000ea80000300800 */
[----:B------:R1:W-:Y:S04]  /*24c00*/  STL [R1+0x6b0], R7 ;  /* 0x0006b00701007387 */ /* 0x0003e80000100800 */
[----:B------:R1:W-:Y:S04]  /*24c10*/  STL [R1+0x6ac], R6 ;  /* 0x0006ac0601007387 */ /* 0x0003e80000100800 */
[----:B------:R-:W2:Y:S01]  /*24c20*/  LDL.LU R16, [R1+0x4d0] ;  /* 0x0004d00001107983 */ /* 0x000ea20000300800 */
[----:B----4-:R-:W-:-:S03]  /*24c30*/  SEL R4, R28, R4, !P3 ;  /* 0x000000041c047207 */ /* 0x010fc60005800000 */
[----:B------:R-:W4:Y:S04]  /*24c40*/  LDL.LU R25, [R1+0x4cc] ;  /* 0x0004cc0001197983 */ /* 0x000f280000300800 */
[----:B------:R1:W-:Y:S04]  /*24c50*/  STL [R1+0x6a8], R4 ;  /* 0x0006a80401007387 */ /* 0x0003e80000100800 */
[----:B------:R-:W4:Y:S04]  /*24c60*/  LDL.LU R15, [R1+0x4c8] ;  /* 0x0004c800010f7983 */ /* 0x000f280000300800 */
[----:B------:R-:W4:Y:S04]  /*24c70*/  LDL.LU R14, [R1+0x4c4] ;  /* 0x0004c400010e7983 */ /* 0x000f280000300800 */
[----:B------:R-:W4:Y:S04]  /*24c80*/  LDL.LU R13, [R1+0x4c0] ;  /* 0x0004c000010d7983 */ /* 0x000f280000300800 */
[----:B0-----:R-:W4:Y:S04]  /*24c90*/  LDL.LU R12, [R1+0x4bc] ;  /* 0x0004bc00010c7983 */ /* 0x001f280000300800 */
[----:B-1----:R-:W4:Y:S04]  /*24ca0*/  LDL.LU R8, [R1+0x4b8] ;  /* 0x0004b80001087983 */ /* 0x002f280000300800 */
[----:B------:R-:W4:Y:S04]  /*24cb0*/  LDL.LU R7, [R1+0x4b4] ;  /* 0x0004b40001077983 */ /* 0x000f280000300800 */
[----:B------:R-:W4:Y:S04]  /*24cc0*/  LDL.LU R6, [R1+0x4b0] ;  /* 0x0004b00001067983 */ /* 0x000f280000300800 */
[----:B------:R-:W4:Y:S01]  /*24cd0*/  LDL.LU R4, [R1+0x230] ;  /* 0x0002300001047983 */ /* 0x000f220000300800 */
[----:B-----5:R-:W-:-:S05]  /*24ce0*/  SEL R21, R28, R21, !P3 ;  /* 0x000000151c157207 */ /* 0x020fca0005800000 */
        /* <DEDUP_REMOVED lines=29> */
[----:B------:R-:W5:Y:S04]  /*24ec0*/  LDL.LU R10, [R1+0x1c4] ;  /* 0x0001c400010a7983 */ /* 0x000f680000300800 */
[----:B------:R0:W-:Y:S04]  /*24ed0*/  STL [R1+0x660], R0 ;  /* 0x0006600001007387 */ /* 0x0001e80000100800 */
[----:B------:R-:W5:Y:S04]  /*24ee0*/  LDL.LU R9, [R1+0x1c0] ;  /* 0x0001c00001097983 */ /* 0x000f680000300800 */
[----:B------:R-:W5:Y:S01]  /*24ef0*/  LDL.LU R29, [R1+0x4ac] ;  /* 0x0004ac00011d7983 */ /* 0x000f620000300800 */
[----:B--2---:R-:W-:-:S03]  /*24f00*/  SEL R2, R28, R5, !P3 ;  /* 0x000000051c027207 */ /* 0x004fc60005800000 */
[----:B------:R-:W2:Y:S04]  /*24f10*/  LDL.LU R5, [R1+0x1ac] ;  /* 0x0001ac0001057983 */ /* 0x000ea80000300800 */
[----:B------:R1:W-:Y:S01]  /*24f20*/  STL [R1+0x65c], R2 ;  /* 0x00065c0201007387 */ /* 0x0003e20000100800 */
[C---:B0-----:R-:W-:Y:S02]  /*24f30*/  SEL R0, R28.reuse, R16, !P3 ;  /* 0x000000101c007207 */ /* 0x041fe40005800000 */
[----:B----4-:R-:W-:-:S03]  /*24f40*/  SEL R3, R28, R25, !P3 ;  /* 0x000000191c037207 */ /* 0x010fc60005800000 */
[----:B------:R0:W-:Y:S04]  /*24f50*/  STL [R1+0x658], R0 ;  /* 0x0006580001007387 */ /* 0x0001e80000100800 */
[----:B------:R4:W-:Y:S01]  /*24f60*/  STL [R1+0x654], R3 ;  /* 0x0006540301007387 */ /* 0x0009e20000100800 */
[C---:B-1----:R-:W-:Y:S02]  /*24f70*/  SEL R2, R28.reuse, R15, !P3 ;  /* 0x0000000f1c027207 */ /* 0x042fe40005800000 */
[----:B0-----:R-:W-:-:S03]  /*24f80*/  SEL R0, R28, R14, !P3 ;  /* 0x0000000e1c007207 */ /* 0x001fc60005800000 */
[----:B------:R0:W-:Y:S01]  /*24f90*/  STL [R1+0x650], R2 ;  /* 0x0006500201007387 */ /* 0x0001e20000100800 */
[----:B----4-:R-:W-:-:S03]  /*24fa0*/  SEL R3, R28, R13, !P3 ;  /* 0x0000000d1c037207 */ /* 0x010fc60005800000 */
        /* <DEDUP_REMOVED lines=16> */
[----:B----4-:R-:W4:Y:S04]  /*250b0*/  LDL.LU R3, [R1+0x170] ;  /* 0x0001700001037983 */ /* 0x010f280000300800 */
[----:B0-----:R-:W4:Y:S04]  /*250c0*/  LDL.LU R2, [R1+0x16c] ;  /* 0x00016c0001027983 */ /* 0x001f280000300800 */
[----:B------:R-:W4:Y:S04]  /*250d0*/  LDL.LU R20, [R1+0x434] ;  /* 0x0004340001147983 */ /* 0x000f280000300800 */
[----:B-1----:R-:W4:Y:S04]  /*250e0*/  LDL.LU R0, [R1+0x46c] ;  /* 0x00046c0001007983 */ /* 0x002f280000300800 */
[----:B------:R-:W4:Y:S04]  /*250f0*/  LDL.LU R19, [R1+0x498] ;  /* 0x0004980001137983 */ /* 0x000f280000300800 */
[----:B------:R-:W4:Y:S04]  /*25100*/  LDL.LU R18, [R1+0x4a8] ;  /* 0x0004a80001127983 */ /* 0x000f280000300800 */
[----:B------:R-:W4:Y:S04]  /*25110*/  LDL.LU R17, [R1+0x4a4] ;  /* 0x0004a40001117983 */ /* 0x000f280000300800 */
[----:B------:R-:W4:Y:S04]  /*25120*/  LDL.LU R8, [R1+0x4a0] ;  /* 0x0004a00001087983 */ /* 0x000f280000300800 */
[----:B------:R-:W4:Y:S04]  /*25130*/  LDL.LU R7, [R1+0x49c] ;  /* 0x00049c0001077983 */ /* 0x000f280000300800 */
[----:B------:R-:W4:Y:S04]  /*25140*/  LDL.LU R6, [R1+0x474] ;  /* 0x0004740001067983 */ /* 0x000f280000300800 */
[----:B------:R-:W4:Y:S01]  /*25150*/  LDL.LU R4, [R1+0x480] ;  /* 0x0004800001047983 */ /* 0x000f220000300800 */
[----:B---3--:R-:W-:-:S02]  /*25160*/  SEL R12, R28, R11, !P3 ;  /* 0x0000000b1c0c7207 */ /* 0x008fc40005800000 */
[----:B-----5:R-:W-:-:S03]  /*25170*/  SEL R11, R28, R10, !P3 ;  /* 0x0000000a1c0b7207 */ /* 0x020fc60005800000 */
        /* <DEDUP_REMOVED lines=16> */
[----:B-----5:R-:W5:Y:S04]  /*25280*/  LDL.LU R10, [R1+0x464] ;  /* 0x00046400010a7983 */ /* 0x020f680000300800 */
[----:B------:R-:W5:Y:S04]  /*25290*/  LDL.LU R9, [R1+0x460] ;  /* 0x0004600001097983 */ /* 0x000f680000300800 */
[----:B--2---:R-:W2:Y:S01]  /*252a0*/  LDL.LU R5, [R1+0x45c] ;  /* 0x00045c0001057983 */ /* 0x004ea20000300800 */
[----:B------:R-:W-:-:S05]  /*252b0*/  SEL R21, R28, R21, !P3 ;  /* 0x000000151c157207 */ /* 0x000fca0005800000 */
[----:B------:R0:W-:Y:S01]  /*252c0*/  STL [R1+0x5d0], R21 ;  /* 0x0005d01501007387 */ /* 0x0001e20000100800 */
[C---:B------:R-:W-:Y:S02]  /*252d0*/  SEL R24, R28.reuse, R24, !P3 ;  /* 0x000000181c187207 */ /* 0x040fe40005800000 */
[----:B0-----:R-:W-:-:S03]  /*252e0*/  SEL R21, R28, R26, !P3 ;  /* 0x0000001a1c157207 */ /* 0x001fc60005800000 */
[----:B------:R4:W-:Y:S01]  /*252f0*/  STL [R1+0x5c4], R24 ;  /* 0x0005c41801007387 */ /* 0x0009e20000100800 */
[----:B------:R-:W-:-:S03]  /*25300*/  SEL R26, R28, R27, !P3 ;  /* 0x0000001b1c1a7207 */ /* 0x000fc60005800000 */
[----:B------:R0:W-:Y:S01]  /*25310*/  STL [R1+0x5b4], R21 ;  /* 0x0005b41501007387 */ /* 0x0001e20000100800 */
[----:B----4-:R-:W-:-:S03]  /*25320*/  SEL R24, R28, R3, !P3 ;  /* 0x000000031c187207 */ /* 0x010fc60005800000 */
        /* <DEDUP_REMOVED lines=45> */
[----:B0-----:R-:W-:-:S03]  /*25600*/  SEL R2, R28, R9, !P3 ;  /* 0x000000091c027207 */ /* 0x001fc60005800000 */
[----:B------:R-:W5:Y:S01]  /*25610*/  LDL.LU R21, [R1+0x440] ;  /* 0x0004400001157983 */ /* 0x000f620000300800 */
[----:B--2---:R-:W-:-:S03]  /*25620*/  SEL R0, R28, R5, !P3 ;  /* 0x000000051c007207 */ /* 0x004fc60005800000 */
[----:B------:R0:W-:Y:S04]  /*25630*/  STL [R1+0x52c], R2 ;  /* 0x00052c0201007387 */ /* 0x0001e80000100800 */
[----:B------:R-:W2:Y:S04]  /*25640*/  LDL.LU R24, [R1+0x444] ;  /* 0x0004440001187983 */ /* 0x000ea80000300800 */
[----:B------:R0:W-:Y:S04]  /*25650*/  STL [R1+0x528], R0 ;  /* 0x0005280001007387 */ /* 0x0001e80000100800 */
[----:B------:R-:W2:Y:S04]  /*25660*/  LDL.LU R26, [R1+0x43c] ;  /* 0x00043c00011a7983 */ /* 0x000ea80000300800 */
[----:B------:R-:W2:Y:S04]  /*25670*/  LDL.LU R27, [R1+0x438] ;  /* 0x00043800011b7983 */ /* 0x000ea80000300800 */
[----:B-1----:R-:W2:Y:S04]  /*25680*/  LDL.LU R3, [R1+0x3d4] ;  /* 0x0003d40001037983 */ /* 0x002ea80000300800 */
[----:B0-----:R-:W2:Y:S04]  /*25690*/  LDL.LU R2, [R1+0x3d8] ;  /* 0x0003d80001027983 */ /* 0x001ea80000300800 */
[----:B------:R-:W2:Y:S04]  /*256a0*/  LDL.LU R20, [R1+0x400] ;  /* 0x0004000001147983 */ /* 0x000ea80000300800 */
[----:B------:R-:W2:Y:S04]  /*256b0*/  LDL.LU R0, [R1+0x420] ;  /* 0x0004200001007983 */ /* 0x000ea80000300800 */
        /* <DEDUP_REMOVED lines=8> */
[----:B------:R-:W-:-:S03]  /*25740*/  SEL R8, R28, R7, !P3 ;  /* 0x000000071c087207 */ /* 0x000fc60005800000 */
[----:B------:R-:W-:Y:S04]  /*25750*/  STL [R1+0x520], R12 ;  /* 0x0005200c01007387 */ /* 0x000fe80000100800 */
[----:B------:R-:W-:Y:S01]  /*25760*/  STL [R1+0x51c], R8 ;  /* 0x00051c0801007387 */ /* 0x000fe20000100800 */
[C---:B------:R-:W-:Y:S02]  /*25770*/  SEL R6, R28.reuse, R6, !P3 ;  /* 0x000000061c067207 */ /* 0x040fe40005800000 */
[C---:B------:R-:W-:Y:S02]  /*25780*/  SEL R7, R28.reuse, R4, !P3 ;  /* 0x000000041c077207 */ /* 0x040fe40005800000 */
[----:B------:R-:W4:Y:S04]  /*25790*/  LDL.LU R4, [R1+0x410] ;  /* 0x0004100001047983 */ /* 0x000f280000300800 */
[----:B------:R3:W-:Y:S04]  /*257a0*/  STL [R1+0x518], R6 ;  /* 0x0005180601007387 */ /* 0x0007e80000100800 */
[----:B------:R0:W-:Y:S04]  /*257b0*/  STL [R1+0x514], R7 ;  /* 0x0005140701007387 */ /* 0x0001e80000100800 */
[----:B------:R-:W4:Y:S04]  /*257c0*/  LDL.LU R16, [R1+0x40c] ;  /* 0x00040c0001107983 */ /* 0x000f280000300800 */
[----:B------:R-:W4:Y:S01]  /*257d0*/  LDL.LU R25, [R1+0x408] ;  /* 0x0004080001197983 */ /* 0x000f220000300800 */
        /* <DEDUP_REMOVED lines=10> */
[----:B-----5:R-:W-:-:S05]  /*25880*/  SEL R21, R28, R21, !P3 ;  /* 0x000000151c157207 */ /* 0x020fca0005800000 */
[----:B------:R0:W-:Y:S01]  /*25890*/  STL [R1+0x50c], R21 ;  /* 0x00050c1501007387 */ /* 0x0001e20000100800 */
[C---:B--2---:R-:W-:Y:S02]  /*258a0*/  SEL R24, R28.reuse, R24, !P3 ;  /* 0x000000181c187207 */ /* 0x044fe40005800000 */
        /* <DEDUP_REMOVED lines=27> */
[----:B------:R-:W5:Y:S04]  /*25a60*/  LDL.LU R10, [R1+0x3dc] ;  /* 0x0003dc00010a7983 */ /* 0x000f680000300800 */
[----:B------:R0:W-:Y:S04]  /*25a70*/  STL [R1+0x4c4], R0 ;  /* 0x0004c40001007387 */ /* 0x0001e80000100800 */
[----:B------:R-:W5:Y:S04]  /*25a80*/  LDL.LU R9, [R1+0x3d0] ;  /* 0x0003d00001097983 */ /* 0x000f680000300800 */
[----:B------:R-:W5:Y:S01]  /*25a90*/  LDL.LU R5, [R1+0x3cc] ;  /* 0x0003cc0001057983 */ /* 0x000f620000300800 */
[----:B----4-:R-:W-:-:S03]  /*25aa0*/  SEL R2, R28, R4, !P3 ;  /* 0x000000041c027207 */ /* 0x010fc60005800000 */
[----:B------:R-:W4:Y:S04]  /*25ab0*/  LDL.LU R4, [R1+0x3c8] ;  /* 0x0003c80001047983 */ /* 0x000f280000300800 */
[----:B------:R3:W-:Y:S01]  /*25ac0*/  STL [R1+0x4c0], R2 ;  /* 0x0004c00201007387 */ /* 0x0007e20000100800 */
[C---:B0-----:R-:W-:Y:S02]  /*25ad0*/  SEL R0, R28.reuse, R16, !P3 ;  /* 0x000000101c007207 */ /* 0x041fe40005800000 */
        /* <DEDUP_REMOVED lines=16> */
[----:B------:R-:W4:Y:S01]  /*25be0*/  LDL.LU R21, [R1+0x3c4] ;  /* 0x0003c40001157983 */ /* 0x000f220000300800 */
[----:B-1----:R-:W-:-:S03]  /*25bf0*/  SEL R0, R28, R29, !P3 ;  /* 0x0000001d1c007207 */ /* 0x002fc60005800000 */
[----:B------:R0:W-:Y:S04]  /*25c00*/  STL [R1+0x49c], R2 ;  /* 0x00049c0201007387 */ /* 0x0001e80000100800 */
[----:B------:R-:W4:Y:S04]  /*25c10*/  LDL.LU R24, [R1+0x3c0] ;  /* 0x0003c00001187983 */ /* 0x000f280000300800 */
[----:B------:R1:W-:Y:S04]  /*25c20*/  STL [R1+0x498], R0 ;  /* 0x0004980001007387 */ /* 0x0003e80000100800 */
[----:B------:R-:W4:Y:S04]  /*25c30*/  LDL.LU R26, [R1+0x3bc] ;  /* 0x0003bc00011a7983 */ /* 0x000f280000300800 */
[----:B------:R-:W4:Y:S04]  /*25c40*/  LDL.LU R27, [R1+0x3b8] ;  /* 0x0003b800011b7983 */ /* 0x000f280000300800 */
        /* <DEDUP_REMOVED lines=12> */
[----:B-----5:R-:W-:-:S03]  /*25d10*/  SEL R11, R28, R10, !P3 ;  /* 0x0000000a1c0b7207 */ /* 0x020fc60005800000 */
        /* <DEDUP_REMOVED lines=16> */
[----:B-----5:R-:W5:Y:S04]  /*25e20*/  LDL.LU R10, [R1+0x36c] ;  /* 0x00036c00010a7983 */ /* 0x020f680000300800 */
[----:B------:R-:W5:Y:S04]  /*25e30*/  LDL.LU R9, [R1+0x164] ;  /* 0x0001640001097983 */ /* 0x000f680000300800 */
        /* <DEDUP_REMOVED lines=94> */
[----:B-----5:R-:W-:-:S05]  /*26420*/  SEL R21, R28, R21, !P3 ;  /* 0x000000151c157207 */ /* 0x020fca0005800000 */
        /* <DEDUP_REMOVED lines=168> */
[----:B------:R-:W-:-:S03]  /*26eb0*/  SEL R6, R28, R6, !P3 ;  /* 0x000000061c067207 */ /* 0x000fc60005800000 */
[----:B0-----:R-:W2:Y:S01]  /*26ec0*/  LDL.LU R8, [R1+0x160] ;  /* 0x0001600001087983 */ /* 0x001ea20000300800 */
[----:B------:R-:W-:-:S03]  /*26ed0*/  SEL R5, R28, R5, !P3 ;  /* 0x000000051c057207 */ /* 0x000fc60005800000 */
[----:B------:R0:W-:Y:S04]  /*26ee0*/  STL [R1+0x314], R6 ;  /* 0x0003140601007387 */ /* 0x0001e80000100800 */
[----:B------:R0:W-:Y:S04]  /*26ef0*/  STL [R1+0x310], R5 ;  /* 0x0003100501007387 */ /* 0x0001e80000100800 */
[----:B------:R-:W2:Y:S04]  /*26f00*/  LDL.LU R16, [R1+0x15c] ;  /* 0x00015c0001107983 */ /* 0x000ea80000300800 */
[----:B------:R-:W2:Y:S01]  /*26f10*/  LDL.LU R25, [R1+0x1f4] ;  /* 0x0001f40001197983 */ /* 0x000ea20000300800 */
[----:B----4-:R-:W-:-:S05]  /*26f20*/  SEL R4, R28, R4, !P3 ;  /* 0x000000041c047207 */ /* 0x010fca0005800000 */
[----:B------:R4:W-:Y:S04]  /*26f30*/  STL [R1+0x30c], R4 ;  /* 0x00030c0401007387 */ /* 0x0009e80000100800 */
[----:B------:R-:W2:Y:S04]  /*26f40*/  LDL.LU R15, [R1+0x1fc] ;  /* 0x0001fc00010f7983 */ /* 0x000ea80000300800 */
[----:B------:R-:W2:Y:S04]  /*26f50*/  LDL.LU R14, [R1+0x1f8] ;  /* 0x0001f800010e7983 */ /* 0x000ea80000300800 */
[----:B------:R-:W2:Y:S04]  /*26f60*/  LDL.LU R13, [R1+0x1f0] ;  /* 0x0001f000010d7983 */ /* 0x000ea80000300800 */
[----:B------:R-:W2:Y:S04]  /*26f70*/  LDL.LU R12, [R1+0x1c8] ;  /* 0x0001c800010c7983 */ /* 0x000ea80000300800 */
[----:B-1----:R-:W2:Y:S04]  /*26f80*/  LDL.LU R7, [R1+0x1d8] ;  /* 0x0001d80001077983 */ /* 0x002ea80000300800 */
[----:B0-----:R-:W2:Y:S04]  /*26f90*/  LDL.LU R6, [R1+0x1ec] ;  /* 0x0001ec0001067983 */ /* 0x001ea80000300800 */
[----:B------:R-:W2:Y:S04]  /*26fa0*/  LDL.LU R5, [R1+0x1e8] ;  /* 0x0001e80001057983 */ /* 0x000ea80000300800 */
[----:B----4-:R-:W4:Y:S01]  /*26fb0*/  LDL.LU R4, [R1+0x1e0] ;  /* 0x0001e00001047983 */ /* 0x010f220000300800 */
        /* <DEDUP_REMOVED lines=138> */
[----:B------:R1:W-:Y:S01]  /*27860*/  STL [R1+0x234], R0 ;  /* 0x0002340001007387 */ /* 0x0003e20000100800 */
[----:B0-----:R-:W-:-:S03]  /*27870*/  SEL R2, R28, R12, !P3 ;  /* 0x0000000c1c027207 */ /* 0x001fc60005800000 */
[----:B------:R5:W-:Y:S01]  /*27880*/  STL [R1+0x230], R3 ;  /* 0x0002300301007387 */ /* 0x000be20000100800 */
[----:B-1----:R-:W-:-:S03]  /*27890*/  SEL R0, R28, R11, !P3 ;  /* 0x0000000b1c007207 */ /* 0x002fc60005800000 */
[----:B------:R0:W-:Y:S01]  /*278a0*/  STL [R1+0x22c], R2 ;  /* 0x00022c0201007387 */ /* 0x0001e20000100800 */
[----:B-----5:R-:W-:-:S03]  /*278b0*/  SEL R3, R28, R10, !P3 ;  /* 0x0000000a1c037207 */ /* 0x020fc60005800000 */
[----:B------:R2:W-:Y:S01]  /*278c0*/  STL [R1+0x228], R0 ;  /* 0x0002280001007387 */ /* 0x0005e20000100800 */
[----:B0-----:R-:W-:-:S03]  /*278d0*/  SEL R2, R28, R9, !P3 ;  /* 0x000000091c027207 */ /* 0x001fc60005800000 */
[----:B------:R0:W-:Y:S04]  /*278e0*/  STL [R1+0x224], R3 ;  /* 0x0002240301007387 */ /* 0x0001e80000100800 */
[----:B------:R-:W5:Y:S01]  /*278f0*/  LDL.LU R21, [R1+0xfc] ;  /* 0x0000fc0001157983 */ /* 0x000f620000300800 */
[----:B--2---:R-:W-:-:S03]  /*27900*/  SEL R0, R28, R8, !P3 ;  /* 0x000000081c007207 */ /* 0x004fc60005800000 */
[----:B------:R1:W-:Y:S04]  /*27910*/  STL [R1+0x220], R2 ;  /* 0x0002200201007387 */ /* 0x0003e80000100800 */
[----:B------:R-:W2:Y:S04]  /*27920*/  LDL.LU R24, [R1+0xf8] ;  /* 0x0000f80001187983 */ /* 0x000ea80000300800 */
[----:B------:R4:W-:Y:S04]  /*27930*/  STL [R1+0x21c], R0 ;  /* 0x00021c0001007387 */ /* 0x0009e80000100800 */
[----:B0-----:R-:W2:Y:S04]  /*27940*/  LDL.LU R3, [R1+0xf4] ;  /* 0x0000f40001037983 */ /* 0x001ea80000300800 */
[----:B-1----:R-:W2:Y:S04]  /*27950*/  LDL.LU R2, [R1+0xf0] ;  /* 0x0000f00001027983 */ /* 0x002ea80000300800 */
        /* <DEDUP_REMOVED lines=15> */
[----:B------:R-:W-:-:S03]  /*27a50*/  SEL R0, R28, R5, !P3 ;  /* 0x000000051c007207 */ /* 0x000fc60005800000 */
[----:B------:R-:W4:Y:S01]  /*27a60*/  LDL.LU R26, [R1+0xc0] ;  /* 0x0000c000011a7983 */ /* 0x000f220000300800 */
[----:B------:R-:W-:-:S03]  /*27a70*/  SEL R4, R28, R4, !P3 ;  /* 0x000000041c047207 */ /* 0x000fc60005800000 */
        /* <DEDUP_REMOVED lines=12> */
[----:B------:R-:W3:Y:S04]  /*27b40*/  LDL.LU R29, [R1+0x8] ;  /* 0x00000800011d7983 */ /* 0x000ee80000300800 */
[----:B-1----:R-:W3:Y:S01]  /*27b50*/  LDL.LU R0, [R1] ;  /* 0x0000000001007983 */ /* 0x002ee20000300800 */
[----:B-----5:R-:W-:-:S05]  /*27b60*/  SEL R21, R28, R21, !P3 ;  /* 0x000000151c157207 */ /* 0x020fca0005800000 */
[----:B------:R0:W-:Y:S01]  /*27b70*/  STL [R1+0x1f8], R21 ;  /* 0x0001f81501007387 */ /* 0x0001e20000100800 */
[----:B--2---:R-:W-:-:S03]  /*27b80*/  SEL R24, R28, R24, !P3 ;  /* 0x000000181c187207 */ /* 0x004fc60005800000 */
[----:B0-----:R-:W2:Y:S01]  /*27b90*/  LDL.LU R21, [R1+0x41a0] ;  /* 0x0041a00001157983 */ /* 0x001ea20000300800 */
[----:B------:R-:W-:-:S03]  /*27ba0*/  SEL R3, R28, R3, !P3 ;  /* 0x000000031c037207 */ /* 0x000fc60005800000 */
[----:B------:R0:W-:Y:S01]  /*27bb0*/  STL [R1+0x1f4], R24 ;  /* 0x0001f41801007387 */ /* 0x0001e20000100800 */
[C---:B------:R-:W-:Y:S02]  /*27bc0*/  SEL R2, R28.reuse, R2, !P3 ;  /* 0x000000021c027207 */ /* 0x040fe40005800000 */
[C---:B------:R-:W-:Y:S01]  /*27bd0*/  SEL R20, R28.reuse, R20, !P3 ;  /* 0x000000141c147207 */ /* 0x040fe20005800000 */
[----:B0-----:R-:W5:Y:S01]  /*27be0*/  LDL.LU R24, [R1+0x419c] ;  /* 0x00419c0001187983 */ /* 0x001f620000300800 */
[----:B------:R-:W-:-:S03]  /*27bf0*/  SEL R19, R28, R19, !P3 ;  /* 0x000000131c137207 */ /* 0x000fc60005800000 */
[----:B------:R0:W-:Y:S01]  /*27c00*/  STL [R1+0x1f0], R3 ;  /* 0x0001f00301007387 */ /* 0x0001e20000100800 */
[C---:B------:R-:W-:Y:S02]  /*27c10*/  SEL R18, R28.reuse, R18, !P3 ;  /* 0x000000121c127207 */ /* 0x040fe40005800000 */
[C---:B------:R-:W-:Y:S01]  /*27c20*/  SEL R17, R28.reuse, R17, !P3 ;  /* 0x000000111c117207 */ /* 0x040fe20005800000 */
[----:B0-----:R-:W2:Y:S04]  /*27c30*/  LDL.LU R3, [R1+0x4198] ;  /* 0x0041980001037983 */ /* 0x001ea80000300800 */
[----:B------:R0:W-:Y:S01]  /*27c40*/  STL [R1+0x1ec], R2 ;  /* 0x0001ec0201007387 */ /* 0x0001e20000100800 */
[C---:B------:R-:W-:Y:S02]  /*27c50*/  SEL R16, R28.reuse, R16, !P3 ;  /* 0x000000101c107207 */ /* 0x040fe40005800000 */
[C---:B------:R-:W-:Y:S01]  /*27c60*/  SEL R25, R28.reuse, R25, !P3 ;  /* 0x000000191c197207 */ /* 0x040fe20005800000 */
[----:B0-----:R-:W2:Y:S04]  /*27c70*/  LDL.LU R2, [R1+0x4194] ;  /* 0x0041940001027983 */ /* 0x001ea80000300800 */
[----:B------:R0:W-:Y:S01]  /*27c80*/  STL [R1+0x1e8], R20 ;  /* 0x0001e81401007387 */ /* 0x0001e20000100800 */
[----:B------:R-:W-:-:S03]  /*27c90*/  SEL R15, R28, R15, !P3 ;  /* 0x0000000f1c0f7207 */ /* 0x000fc60005800000 */
[----:B0-----:R-:W5:Y:S04]  /*27ca0*/  LDL.LU R20, [R1+0x4190] ;  /* 0x0041900001147983 */ /* 0x001f680000300800 */
        /* <DEDUP_REMOVED lines=8> */
[----:B------:R-:W-:-:S03]  /*27d30*/  SEL R10, R28, R10, !P3 ;  /* 0x0000000a1c0a7207 */ /* 0x000fc60005800000 */
[----:B0-----:R-:W2:Y:S04]  /*27d40*/  LDL.LU R17, [R1+0x4184] ;  /* 0x0041840001117983 */ /* 0x001ea80000300800 */
[----:B------:R0:W-:Y:S01]  /*27d50*/  STL [R1+0x1d0], R16 ;  /* 0x0001d01001007387 */ /* 0x0001e20000100800 */
[----:B----4-:R-:W-:-:S03]  /*27d60*/  SEL R26, R28, R26, !P3 ;  /* 0x0000001a1c1a7207 */ /* 0x010fc60005800000 */
[----:B0-----:R-:W4:Y:S04]  /*27d70*/  LDL.LU R16, [R1+0x4180] ;  /* 0x0041800001107983 */ /* 0x001f280000300800 */
[----:B------:R0:W-:Y:S01]  /*27d80*/  STL [R1+0x1cc], R25 ;  /* 0x0001cc1901007387 */ /* 0x0001e20000100800 */
[----:B------:R-:W-:-:S03]  /*27d90*/  SEL R14, R28, R14, !P3 ;  /* 0x0000000e1c0e7207 */ /* 0x000fc60005800000 */
[----:B0-----:R-:W5:Y:S04]  /*27da0*/  LDL.LU R25, [R1+0x417c] ;  /* 0x00417c0001197983 */ /* 0x001f680000300800 */
[----:B------:R0:W-:Y:S01]  /*27db0*/  STL [R1+0x1c8], R15 ;  /* 0x0001c80f01007387 */ /* 0x0001e20000100800 */
[----:B------:R-:W-:-:S03]  /*27dc0*/  SEL R13, R28, R13, !P3 ;  /* 0x0000000d1c0d7207 */ /* 0x000fc60005800000 */
[----:B0-----:R-:W2:Y:S04]  /*27dd0*/  LDL.LU R15, [R1+0x4178] ;  /* 0x00417800010f7983 */ /* 0x001ea80000300800 */
[----:B------:R-:W-:Y:S04]  /*27de0*/  STL [R1+0x1c4], R27 ;  /* 0x0001c41b01007387 */ /* 0x000fe80000100800 */
[----:B------:R0:W-:Y:S04]  /*27df0*/  STL [R1+0x1c0], R12 ;  /* 0x0001c00c01007387 */ /* 0x0001e80000100800 */
[----:B0-----:R-:W4:Y:S04]  /*27e00*/  LDL.LU R12, [R1+0x5c] ;  /* 0x00005c00010c7983 */ /* 0x001f280000300800 */
[----:B------:R0:W-:Y:S04]  /*27e10*/  STL [R1+0x1bc], R11 ;  /* 0x0001bc0b01007387 */ /* 0x0001e80000100800 */
[----:B0-----:R-:W5:Y:S04]  /*27e20*/  LDL.LU R11, [R1+0x74] ;  /* 0x00007400010b7983 */ /* 0x001f680000300800 */
[----:B------:R0:W-:Y:S04]  /*27e30*/  STL [R1+0x1b8], R10 ;  /* 0x0001b80a01007387 */ /* 0x0001e80000100800 */
[----:B0-----:R-:W2:Y:S04]  /*27e40*/  LDL.LU R10, [R1+0x44] ;  /* 0x00004400010a7983 */ /* 0x001ea80000300800 */
[----:B------:R-:W2:Y:S04]  /*27e50*/  LDL.LU R27, [R1+0x3c] ;  /* 0x00003c00011b7983 */ /* 0x000ea80000300800 */
[----:B------:R0:W-:Y:S04]  /*27e60*/  STL [R1+0x1b4], R26 ;  /* 0x0001b41a01007387 */ /* 0x0001e80000100800 */
[----:B0-----:R-:W2:Y:S04]  /*27e70*/  LDL.LU R26, [R1+0x38] ;  /* 0x00003800011a7983 */ /* 0x001ea80000300800 */
[----:B------:R0:W-:Y:S04]  /*27e80*/  STL [R1+0x1b0], R14 ;  /* 0x0001b00e01007387 */ /* 0x0001e80000100800 */
[----:B0-----:R-:W2:Y:S04]  /*27e90*/  LDL.LU R14, [R1+0x4174] ;  /* 0x00417400010e7983 */ /* 0x001ea80000300800 */
[----:B------:R0:W-:Y:S01]  /*27ea0*/  STL [R1+0x1ac], R13 ;  /* 0x0001ac0d01007387 */ /* 0x0001e20000100800 */
[----:B---3--:R-:W-:-:S02]  /*27eb0*/  SEL R9, R28, R9, !P3 ;  /* 0x000000091c097207 */ /* 0x008fc40005800000 */
[C---:B------:R-:W-:Y:S01]  /*27ec0*/  SEL R8, R28.reuse, R8, !P3 ;  /* 0x000000081c087207 */ /* 0x040fe20005800000 */
[----:B0-----:R-:W3:Y:S01]  /*27ed0*/  LDL.LU R13, [R1+0x4170] ;  /* 0x00417000010d7983 */ /* 0x001ee20000300800 */
[----:B------:R-:W-:-:S03]  /*27ee0*/  SEL R7, R28, R7, !P3 ;  /* 0x000000071c077207 */ /* 0x000fc60005800000 */
[----:B------:R0:W-:Y:S01]  /*27ef0*/  STL [R1+0x1a8], R9 ;  /* 0x0001a80901007387 */ /* 0x0001e20000100800 */
[C---:B------:R-:W-:Y:S02]  /*27f00*/  SEL R6, R28.reuse, R6, !P3 ;  /* 0x000000061c067207 */ /* 0x040fe40005800000 */
[C---:B------:R-:W-:Y:S01]  /*27f10*/  SEL R5, R28.reuse, R5, !P3 ;  /* 0x000000051c057207 */ /* 0x040fe20005800000 */
[----:B0-----:R-:W3:Y:S01]  /*27f20*/  LDL.LU R9, [R1+0x416c] ;  /* 0x00416c0001097983 */ /* 0x001ee20000300800 */
[----:B------:R-:W-:-:S03]  /*27f30*/  SEL R4, R28, R4, !P3 ;  /* 0x000000041c047207 */ /* 0x000fc60005800000 */
[----:B------:R0:W-:Y:S01]  /*27f40*/  STL [R1+0x1a0], R8 ;  /* 0x0001a00801007387 */ /* 0x0001e20000100800 */
[----:B------:R-:W-:-:S03]  /*27f50*/  SEL R29, R28, R29, !P3 ;  /* 0x0000001d1c1d7207 */ /* 0x000fc60005800000 */
[----:B0-----:R-:W3:Y:S04]  /*27f60*/  LDL.LU R8, [R1+0x4168] ;  /* 0x0041680001087983 */ /* 0x001ee80000300800 */
[----:B------:R0:W-:Y:S04]  /*27f70*/  STL [R1+0x19c], R7 ;  /* 0x00019c0701007387 */ /* 0x0001e80000100800 */
        /* <DEDUP_REMOVED lines=8> */
[----:B0-----:R-:W3:Y:S01]  /*28000*/  LDL.LU R29, [R1+0x4154] ;  /* 0x00415400011d7983 */ /* 0x001ee20000300800 */
[----:B------:R-:W-:-:S05]  /*28010*/  SEL R0, R28, R0, !P3 ;  /* 0x000000001c007207 */ /* 0x000fca0005800000 */
[----:B------:R0:W-:Y:S01]  /*28020*/  STL [R1+0xd0], R0 ;  /* 0x0000d00001007387 */ /* 0x0001e20000100800 */
[C---:B----4-:R-:W-:Y:S02]  /*28030*/  SEL R12, R28.reuse, R12, !P3 ;  /* 0x0000000c1c0c7207 */ /* 0x050fe40005800000 */
[C---:B-----5:R-:W-:Y:S02]  /*28040*/  SEL R11, R28.reuse, R11, !P3 ;  /* 0x0000000b1c0b7207 */ /* 0x060fe40005800000 */
[C---:B--2---:R-:W-:Y:S02]  /*28050*/  SEL R10, R28.reuse, R10, !P3 ;  /* 0x0000000a1c0a7207 */ /* 0x044fe40005800000 */
[C---:B---3--:R-:W-:Y:S02]  /*28060*/  SEL R9, R28.reuse, R9, !P3 ;  /* 0x000000091c097207 */ /* 0x048fe40005800000 */
[C---:B------:R-:W-:Y:S02]  /*28070*/  SEL R8, R28.reuse, R8, !P3 ;  /* 0x000000081c087207 */ /* 0x040fe40005800000 */
[----:B------:R-:W-:-:S02]  /*28080*/  SEL R7, R28, R7, !P3 ;  /* 0x000000071c077207 */ /* 0x000fc40005800000 */
[C---:B------:R-:W-:Y:S02]  /*28090*/  SEL R6, R28.reuse, R6, !P3 ;  /* 0x000000061c067207 */ /* 0x040fe40005800000 */
[C---:B0-----:R-:W-:Y:S02]  /*280a0*/  SEL R0, R28.reuse, R29, !P3 ;  /* 0x0000001d1c007207 */ /* 0x041fe40005800000 */
[----:B------:R-:W2:Y:S04]  /*280b0*/  LDL.LU R29, [R1+0x40] ;  /* 0x00004000011d7983 */ /* 0x000ea80000300800 */
[----:B------:R0:W-:Y:S02]  /*280c0*/  STL [R1+0xcc], R0 ;  /* 0x0000cc0001007387 */ /* 0x0001e40000100800 */
[----:B0-----:R-:W-:-:S02]  /*280d0*/  SEL R0, R28, R4, !P3 ;  /* 0x000000041c007207 */ /* 0x001fc40005800000 */
[----:B------:R-:W3:Y:S04]  /*280e0*/  LDL.LU R4, [R1+0x2c] ;  /* 0x00002c0001047983 */ /* 0x000ee80000300800 */
[----:B------:R0:W-:Y:S02]  /*280f0*/  STL [R1+0xc8], R0 ;  /* 0x0000c80001007387 */ /* 0x0001e40000100800 */
[C---:B0-----:R-:W-:Y:S02]  /*28100*/  SEL R0, R28.reuse, R5, !P3 ;  /* 0x000000051c007207 */ /* 0x041fe40005800000 */
[----:B------:R-:W4:Y:S04]  /*28110*/  LDL.LU R5, [R1+0x34] ;  /* 0x0000340001057983 */ /* 0x000f280000300800 */
[----:B------:R0:W-:Y:S04]  /*28120*/  STL [R1+0xc4], R0 ;  /* 0x0000c40001007387 */ /* 0x0001e80000100800 */
[----:B0-----:R-:W5:Y:S04]  /*28130*/  LDL.LU R0, [R1+0x1c] ;  /* 0x00001c0001007983 */ /* 0x001f680000300800 */
[----:B------:R0:W-:Y:S04]  /*28140*/  STL [R1+0xc0], R6 ;  /* 0x0000c00601007387 */ /* 0x0001e80000100800 */
[----:B0-----:R-:W2:Y:S04]  /*28150*/  LDL.LU R6, [R1+0x18] ;  /* 0x0000180001067983 */ /* 0x001ea80000300800 */
[----:B------:R0:W-:Y:S04]  /*28160*/  STL [R1+0xa8], R7 ;  /* 0x0000a80701007387 */ /* 0x0001e80000100800 */
[----:B0-----:R-:W5:Y:S04]  /*28170*/  LDL.LU R7, [R1+0x20] ;  /* 0x0000200001077983 */ /* 0x001f680000300800 */
        /* <DEDUP_REMOVED lines=9> */
[----:B0-----:R-:W5:Y:S01]  /*28210*/  LDL.LU R10, [R1+0x4148] ;  /* 0x00414800010a7983 */ /* 0x001f620000300800 */
[----:B------:R-:W-:-:S02]  /*28220*/  SEL R27, R28, R27, !P3 ;  /* 0x0000001b1c1b7207 */ /* 0x000fc40005800000 */
[C---:B------:R-:W-:Y:S02]  /*28230*/  SEL R26, R28.reuse, R26, !P3 ;  /* 0x0000001a1c1a7207 */ /* 0x040fe40005800000 */
[C---:B------:R-:W-:Y:S02]  /*28240*/  SEL R13, R28.reuse, R13, !P3 ;  /* 0x0000000d1c0d7207 */ /* 0x040fe40005800000 */
[C---:B------:R-:W-:Y:S02]  /*28250*/  SEL R14, R28.reuse, R14, !P3 ;  /* 0x0000000e1c0e7207 */ /* 0x040fe40005800000 */
[C---:B------:R-:W-:Y:S02]  /*28260*/  SEL R15, R28.reuse, R15, !P3 ;  /* 0x0000000f1c0f7207 */ /* 0x040fe40005800000 */
[C---:B------:R-:W-:Y:S02]  /*28270*/  SEL R25, R28.reuse, R25, !P3 ;  /* 0x000000191c197207 */ /* 0x040fe40005800000 */
[----:B------:R-:W-:-:S02]  /*28280*/  SEL R16, R28, R16, !P3 ;  /* 0x000000101c107207 */ /* 0x000fc40005800000 */
[C---:B------:R-:W-:Y:S02]  /*28290*/  SEL R17, R28.reuse, R17, !P3 ;  /* 0x000000111c117207 */ /* 0x040fe40005800000 */
[C---:B------:R-:W-:Y:S02]  /*282a0*/  SEL R18, R28.reuse, R18, !P3 ;  /* 0x000000121c127207 */ /* 0x040fe40005800000 */
[C---:B------:R-:W-:Y:S01]  /*282b0*/  SEL R19, R28.reuse, R19, !P3 ;  /* 0x000000131c137207 */ /* 0x040fe20005800000 */
[----:B------:R-:W-:Y:S01]  /*282c0*/  @!P1 IMAD.MOV R22, RZ, RZ, -R22 ;  /* 0x000000ffff169224 */ /* 0x000fe200078e0a16 */
[C---:B------:R-:W-:Y:S01]  /*282d0*/  SEL R20, R28.reuse, R20, !P3 ;  /* 0x000000141c147207 */ /* 0x040fe20005800000 */
[----:B------:R-:W-:Y:S01]  /*282e0*/  @!P0 IMAD.MOV R23, RZ, RZ, -R23 ;  /* 0x000000ffff178224 */ /* 0x000fe200078e0a17 */
[C---:B------:R-:W-:Y:S02]  /*282f0*/  SEL R24, R28.reuse, R24, !P3 ;  /* 0x000000181c187207 */ /* 0x040fe40005800000 */
[----:B------:R-:W-:-:S02]  /*28300*/  SEL R21, R28, R21, !P3 ;  /* 0x000000151c157207 */ /* 0x000fc40005800000 */
[C---:B------:R-:W-:Y:S02]  /*28310*/  SEL R22, R28.reuse, R22, !P3 ;  /* 0x000000161c167207 */ /* 0x040fe40005800000 */
[C---:B------:R-:W-:Y:S02]  /*28320*/  SEL R23, R28.reuse, R23, !P3 ;  /* 0x000000171c177207 */ /* 0x040fe40005800000 */
[C---:B---3--:R-:W-:Y:S02]  /*28330*/  SEL R4, R28.reuse, R4, !P3 ;  /* 0x000000041c047207 */ /* 0x048fe40005800000 */
[C---:B----4-:R-:W-:Y:S02]  /*28340*/  SEL R5, R28.reuse, R5, !P3 ;  /* 0x000000051c057207 */ /* 0x050fe40005800000 */
[C---:B--2---:R-:W-:Y:S02]  /*28350*/  SEL R6, R28.reuse, R6, !P3 ;  /* 0x000000061c067207 */ /* 0x044fe40005800000 */
[----:B-----5:R-:W-:-:S02]  /*28360*/  SEL R7, R28, R7, !P3 ;  /* 0x000000071c077207 */ /* 0x020fc40005800000 */
[----:B------:R-:W-:-:S05]  /*28370*/  SEL R9, R28, R9, !P3 ;  /* 0x000000091c097207 */ /* 0x000fca0005800000 */
[----:B------:R0:W-:Y:S02]  /*28380*/  STL [R1+0x10], R9 ;  /* 0x0000100901007387 */ /* 0x0001e40000100800 */
[C---:B0-----:R-:W-:Y:S02]  /*28390*/  SEL R9, R28.reuse, R8, !P3 ;  /* 0x000000081c097207 */ /* 0x041fe40005800000 */
[C---:B------:R-:W-:Y:S02]  /*283a0*/  SEL R8, R28.reuse, R29, !P3 ;  /* 0x0000001d1c087207 */ /* 0x040fe40005800000 */
[C---:B------:R-:W-:Y:S01]  /*283b0*/  SEL R12, R28.reuse, R12, !P3 ;  /* 0x0000000c1c0c7207 */ /* 0x040fe20005800000 */
[----:B------:R0:W-:Y:S04]  /*283c0*/  STL [R1+0xc], R9 ;  /* 0x00000c0901007387 */ /* 0x0001e80000100800 */
[----:B------:R1:W-:Y:S01]  /*283d0*/  STL [R1+0x406c], R27 ;  /* 0x00406c1b01007387 */ /* 0x0003e20000100800 */
[----:B------:R-:W-:-:S03]  /*283e0*/  SEL R11, R28, R11, !P3 ;  /* 0x0000000b1c0b7207 */ /* 0x000fc60005800000 */
[----:B------:R2:W-:Y:S04]  /*283f0*/  STL [R1+0x8], R8 ;  /* 0x0000080801007387 */ /* 0x0005e80000100800 */
[----:B------:R3:W-:Y:S01]  /*28400*/  STL [R1+0x4070], R26 ;  /* 0x0040701a01007387 */ /* 0x0007e20000100800 */
[C---:B------:R-:W-:Y:S02]  /*28410*/  SEL R29, R28.reuse, R10, !P3 ;  /* 0x0000000a1c1d7207 */ /* 0x040fe40005800000 */
[C---:B0-----:R-:W-:Y:S01]  /*28420*/  SEL R9, R28.reuse, R2, !P3 ;  /* 0x000000021c097207 */ /* 0x041fe20005800000 */
[----:B-1----:R-:W0:Y:S01]  /*28430*/  S2R R27, SR_TID.X ;  /* 0x00000000001b7919 */ /* 0x002e220000002100 */
[C---:B--2---:R-:W-:Y:S01]  /*28440*/  SEL R8, R28.reuse, R0, !P3 ;  /* 0x000000001c087207 */ /* 0x044fe20005800000 */
[----:B---3--:R-:W1:Y:S01]  /*28450*/  LDC R26, c[0x0][0x23c] ;  /* 0x00008f00ff1a7b82 */ /* 0x008e620000000800 */
[----:B------:R-:W-:Y:S04]  /*28460*/  STL [R1+0x4074], R29 ;  /* 0x0040741d01007387 */ /* 0x000fe80000100800 */
[----:B------:R-:W-:Y:S04]  /*28470*/  STL [R1+0x4078], R11 ;  /* 0x0040780b01007387 */ /* 0x000fe80000100800 */
[----:B------:R-:W-:Y:S04]  /*28480*/  STL [R1+0x407c], R12 ;  /* 0x00407c0c01007387 */ /* 0x000fe80000100800 */
[----:B------:R-:W-:Y:S04]  /*28490*/  STL [R1+0x4080], R13 ;  /* 0x0040800d01007387 */ /* 0x000fe80000100800 */
[----:B------:R-:W-:Y:S04]  /*284a0*/  STL [R1+0x4084], R4 ;  /* 0x0040840401007387 */ /* 0x000fe80000100800 */
[----:B------:R-:W-:Y:S04]  /*284b0*/  STL [R1+0x4088], R5 ;  /* 0x0040880501007387 */ /* 0x000fe80000100800 */
[----:B------:R-:W-:Y:S04]  /*284c0*/  STL [R1+0x408c], R6 ;  /* 0x00408c0601007387 */ /* 0x000fe80000100800 */
[----:B------:R-:W-:Y:S04]  /*284d0*/  STL [R1+0x4090], R7 ;  /* 0x0040900701007387 */ /* 0x000fe80000100800 */
[----:B------:R-:W2:Y:S04]  /*284e0*/  LDL.LU R0, [R1+0x890] ;  /* 0x0008900001007983 */ /* 0x000ea80000300800 */
[----:B------:R-:W-:Y:S04]  /*284f0*/  STL [R1+0x4094], R8 ;  /* 0x0040940801007387 */ /* 0x000fe80000100800 */
[----:B------:R-:W-:Y:S01]  /*28500*/  STL [R1+0x4098], R14 ;  /* 0x0040980e01007387 */ /* 0x000fe20000100800 */
[----:B------:R-:W-:-:S03]  /*28510*/  SEL R10, R28, R3, !P3 ;  /* 0x000000031c0a7207 */ /* 0x000fc60005800000 */
        /* <DEDUP_REMOVED lines=9> */
[----:B------:R3:W-:Y:S04]  /*285b0*/  STL [R1+0x40c0], R24 ;  /* 0x0040c01801007387 */ /* 0x0007e80000100800 */
[----:B---3--:R-:W3:Y:S04]  /*285c0*/  LDL.LU R24, [R1+0xbc] ;  /* 0x0000bc0001187983 */ /* 0x008ee80000300800 */
[----:B------:R-:W-:Y:S04]  /*285d0*/  STL [R1+0x40c4], R21 ;  /* 0x0040c41501007387 */ /* 0x000fe80000100800 */
[----:B------:R-:W-:Y:S04]  /*285e0*/  STL [R1+0x40c8], R22 ;  /* 0x0040c81601007387 */ /* 0x000fe80000100800 */
[----:B------:R-:W-:Y:S04]  /*285f0*/  STL [R1+0x40cc], R23 ;  /* 0x0040cc1701007387 */ /* 0x000fe80000100800 */
[----:B------:R-:W4:Y:S04]  /*28600*/  LDL.LU R10, [R1+0xb8] ;  /* 0x0000b800010a7983 */ /* 0x000f280000300800 */
        /* <DEDUP_REMOVED lines=17> */
[----:B0-----:R-:W-:-:S03]  /*28720*/  LOP3.LUT R27, R27, 0x3f, RZ, 0xc0, !PT ;  /* 0x0000003f1b1b7812 */ /* 0x001fc600078ec0ff */
[----:B------:R-:W5:Y:S02]  /*28730*/  LDL.LU R29, [R1+0x60] ;  /* 0x00006000011d7983 */ /* 0x000f640000300800 */
[----:B-1----:R-:W-:Y:S02]  /*28740*/  IMAD R27, R27, R26, RZ ;  /* 0x0000001a1b1b7224 */ /* 0x002fe400078e02ff */
[----:B------:R-:W0:Y:S03]  /*28750*/  LDC R26, c[0x0][0x23c] ;  /* 0x00008f00ff1a7b82 */ /* 0x000e260000000800 */
[----:B------:R-:W-:Y:S02]  /*28760*/  LEA.HI.X.SX32 R3, R27, UR7, 0x1, P4 ;  /* 0x000000071b037c11 */ /* 0x000fe4000a0f0eff */
[----:B------:R-:W1:Y:S02]  /*28770*/  S2R R27, SR_TID.X ;  /* 0x00000000001b7919 */ /* 0x000e640000002100 */
[----:B-1----:R-:W-:-:S05]  /*28780*/  LOP3.LUT R27, R27, 0x3f, RZ, 0xc0, !PT ;  /* 0x0000003f1b1b7812 */ /* 0x002fca00078ec0ff */
[----:B0-----:R-:W-:-:S04]  /*28790*/  IMAD R27, R27, R26, RZ ;  /* 0x0000001a1b1b7224 */ /* 0x001fc800078e02ff */
[----:B------:R-:W-:Y:S02]  /*287a0*/  IMAD R27, R26, 0x40, R27 ;  /* 0x000000401a1b7824 */ /* 0x000fe400078e021b */
[----:B------:R-:W5:Y:S03]  /*287b0*/  LDL.LU R26, [R1+0x58] ;  /* 0x00005800011a7983 */ /* 0x000f660000300800 */
[----:B------:R-:W-:Y:S01]  /*287c0*/  LEA.HI.X.SX32 R2, R27, UR7, 0x1, P6 ;  /* 0x000000071b027c11 */ /* 0x000fe2000b0f0eff */
[----:B------:R-:W-:Y:S01]  /*287d0*/  STL [R1+0x4040], R3 ;  /* 0x0040400301007387 */ /* 0x000fe20000100800 */
[----:B------:R-:W-:-:S03]  /*287e0*/  ULDC.64 UR6, c[0x0][0x210] ;  /* 0x0000840000067ab9 */ /* 0x000fc60000000a00 */
[----:B------:R-:W5:Y:S04]  /*287f0*/  LDL.LU R27, [R1+0x54] ;  /* 0x00005400011b7983 */ /* 0x000f680000300800 */
[----:B------:R3:W-:Y:S01]  /*28800*/  STL [R1+0x4044], R2 ;  /* 0x0040440201007387 */ /* 0x0007e20000100800 */
[----:B--2---:R-:W-:Y:S01]  /*28810*/  IMAD R0, R0, UR5, RZ ;  /* 0x0000000500007c24 */ /* 0x004fe2000f8e02ff */
[----:B------:R-:W-:-:S04]  /*28820*/  ULDC UR5, c[0x0][0x238] ;  /* 0x00008e0000057ab9 */ /* 0x000fc80000000800 */
[----:B------:R5:W-:Y:S01]  /*28830*/  STL [R1+0x3fe4], R0 ;  /* 0x003fe40001007387 */ /* 0x000be20000100800 */
[----:B---3--:R-:W-:-:S05]  /*28840*/  IMAD R2, R24, UR8, RZ ;  /* 0x0000000818027c24 */ /* 0x008fca000f8e02ff */
[----:B------:R-:W-:Y:S01]  /*28850*/  STL [R1+0x40d0], R2 ;  /* 0x0040d00201007387 */ /* 0x000fe20000100800 */
[----:B----4-:R-:W-:Y:S02]  /*28860*/  IMAD R3, R10, UR8, RZ ;  /* 0x000000080a037c24 */ /* 0x010fe4000f8e02ff */
[----:B-----5:R-:W-:-:S03]  /*28870*/  IMAD R0, R9, UR8, RZ ;  /* 0x0000000809007c24 */ /* 0x020fc6000f8e02ff */
[----:B------:R0:W-:Y:S04]  /*28880*/  STL [R1+0x40d4], R3 ;  /* 0x0040d40301007387 */ /* 0x0001e80000100800 */
[----:B------:R1:W-:Y:S01]  /*28890*/  STL [R1+0x194], R0 ;  /* 0x0001940001007387 */ /* 0x0003e20000100800 */
[----:B0-----:R-:W-:Y:S02]  /*288a0*/  IMAD R3, R20, UR8, RZ ;  /* 0x0000000814037c24 */ /* 0x001fe4000f8e02ff */
[----:B------:R-:W-:Y:S02]  /*288b0*/  IMAD R2, R19, UR8, RZ ;  /* 0x0000000813027c24 */ /* 0x000fe4000f8e02ff */
[----:B-1----:R-:W-:Y:S01]  /*288c0*/  IMAD R0, R18, UR8, RZ ;  /* 0x0000000812007c24 */ /* 0x002fe2000f8e02ff */
[----:B------:R0:W-:Y:S04]  /*288d0*/  STL [R1+0x190], R3 ;  /* 0x0001900301007387 */ /* 0x0001e80000100800 */
[----:B------:R1:W-:Y:S01]  /*288e0*/  STL [R1+0x188], R2 ;  /* 0x0001880201007387 */ /* 0x0003e20000100800 */
[----:B0-----:R-:W-:-:S03]  /*288f0*/  IMAD R3, R17, UR8, RZ ;  /* 0x0000000811037c24 */ /* 0x001fc6000f8e02ff */
[----:B------:R0:W-:Y:S01]  /*28900*/  STL [R1+0x184], R0 ;  /* 0x0001840001007387 */ /* 0x0001e20000100800 */
[----:B-1----:R-:W-:-:S03]  /*28910*/  IMAD R2, R16, UR8, RZ ;  /* 0x0000000810027c24 */ /* 0x002fc6000f8e02ff */
[----:B------:R1:W-:Y:S01]  /*28920*/  STL [R1+0x180], R3 ;  /* 0x0001800301007387 */ /* 0x0003e20000100800 */
[----:B0-----:R-:W-:-:S03]  /*28930*/  IMAD R0, R25, UR8, RZ ;  /* 0x0000000819007c24 */ /* 0x001fc6000f8e02ff */
[----:B------:R0:W-:Y:S01]  /*28940*/  STL [R1+0x17c], R2 ;  /* 0x00017c0201007387 */ /* 0x0001e20000100800 */
[----:B-1----:R-:W-:-:S03]  /*28950*/  IMAD R3, R15, UR8, RZ ;  /* 0x000000080f037c24 */ /* 0x002fc6000f8e02ff */
[----:B------:R1:W-:Y:S04]  /*28960*/  STL [R1+0x178], R0 ;  /* 0x0001780001007387 */ /* 0x0003e80000100800 */
[----:B------:R2:W-:Y:S01]  /*28970*/  STL [R1+0x174], R3 ;  /* 0x0001740301007387 */ /* 0x0005e20000100800 */
[----:B0-----:R-:W-:Y:S02]  /*28980*/  IMAD R2, R14, UR8, RZ ;  /* 0x000000080e027c24 */ /* 0x001fe4000f8e02ff */
[----:B-1----:R-:W-:-:S03]  /*28990*/  IMAD R0, R8, UR8, RZ ;  /* 0x0000000808007c24 */ /* 0x002fc6000f8e02ff */
[----:B------:R0:W-:Y:S01]  /*289a0*/  STL [R1+0x170], R2 ;  /* 0x0001700201007387 */ /* 0x0001e20000100800 */
[----:B--2---:R-:W-:-:S03]  /*289b0*/  IMAD R3, R7, UR8, RZ ;  /* 0x0000000807037c24 */ /* 0x004fc6000f8e02ff */
        /* <DEDUP_REMOVED lines=10> */
[----:B------:R-:W-:Y:S01]  /*28a60*/  STL [R1+0x158], R2 ;  /* 0x0001580201007387 */ /* 0x000fe20000100800 */
[----:B--2---:R-:W-:-:S03]  /*28a70*/  IMAD R3, R11, UR8, RZ ;  /* 0x000000080b037c24 */ /* 0x004fc6000f8e02ff */
[----:B------:R-:W-:Y:S04]  /*28a80*/  STL [R1+0x154], R0 ;  /* 0x0001540001007387 */ /* 0x000fe80000100800 */
[----:B------:R0:W-:Y:S04]  /*28a90*/  STL [R1+0x150], R3 ;  /* 0x0001500301007387 */ /* 0x0001e80000100800 */
[----:B0-----:R-:W2:Y:S01]  /*28aa0*/  LDL.LU R3, [R1+0x110] ;  /* 0x0001100001037983 */ /* 0x001ea20000300800 */
[----:B------:R-:W-:-:S05]  /*28ab0*/  IMAD R2, R29, UR8, RZ ;  /* 0x000000081d027c24 */ /* 0x000fca000f8e02ff */
[----:B------:R-:W-:Y:S01]  /*28ac0*/  STL [R1+0x14c], R2 ;  /* 0x00014c0201007387 */ /* 0x000fe20000100800 */
[----:B------:R-:W-:-:S03]  /*28ad0*/  IMAD R0, R26, UR8, RZ ;  /* 0x000000081a007c24 */ /* 0x000fc6000f8e02ff */
[----:B--2---:R0:W-:Y:S04]  /*28ae0*/  STL [R1+0x4144], R3 ;  /* 0x0041440301007387 */ /* 0x0041e80000100800 */
[----:B------:R1:W-:Y:S04]  /*28af0*/  STL [R1+0x148], R0 ;  /* 0x0001480001007387 */ /* 0x0003e80000100800 */
[----:B0-----:R-:W2:Y:S01]  /*28b00*/  LDL.LU R3, [R1+0x50] ;  /* 0x0000500001037983 */ /* 0x001ea20000300800 */
[----:B------:R-:W-:-:S03]  /*28b10*/  IMAD R4, R27, UR8, RZ ;  /* 0x000000081b047c24 */ /* 0x000fc6000f8e02ff */
[----:B------:R-:W3:Y:S04]  /*28b20*/  LDL.LU R26, [R1+0x120] ;  /* 0x00012000011a7983 */ /* 0x000ee80000300800 */
[----:B------:R-:W4:Y:S04]  /*28b30*/  LDL.LU R2, [R1+0x134] ;  /* 0x0001340001027983 */ /* 0x000f280000300800 */
[----:B-1----:R-:W5:Y:S04]  /*28b40*/  LDL.LU R0, [R1+0x1dc] ;  /* 0x0001dc0001007983 */ /* 0x002f680000300800 */
[----:B------:R0:W-:Y:S04]  /*28b50*/  STL [R1+0x144], R4 ;  /* 0x0001440401007387 */ /* 0x0001e80000100800 */
        /* <DEDUP_REMOVED lines=19> */
[----:B0-----:R-:W5:Y:S04]  /*28c90*/  LDL.LU R4, [R1+0x598] ;  /* 0x0005980001047983 */ /* 0x001f680000300800 */
[----:B------:R-:W5:Y:S04]  /*28ca0*/  LDL.LU R13, [R1+0x59c] ;  /* 0x00059c00010d7983 */ /* 0x000f680000300800 */
[----:B------:R-:W5:Y:S04]  /*28cb0*/  LDL.LU R12, [R1+0x5a4] ;  /* 0x0005a400010c7983 */ /* 0x000f680000300800 */
[----:B------:R-:W5:Y:S04]  /*28cc0*/  LDL.LU R11, [R1+0x5a8] ;  /* 0x0005a800010b7983 */ /* 0x000f680000300800 */
[----:B------:R-:W5:Y:S04]  /*28cd0*/  LDL.LU R29, [R1+0x5ac] ;  /* 0x0005ac00011d7983 */ /* 0x000f680000300800 */
[----:B------:R-:W5:Y:S01]  /*28ce0*/  LDL.LU R27, [R1+0x5b0] ;  /* 0x0005b000011b7983 */ /* 0x000f620000300800 */
[----:B--2---:R-:W-:-:S05]  /*28cf0*/  IMAD R3, R3, UR8, RZ ;  /* 0x0000000803037c24 */ /* 0x004fca000f8e02ff */
[----:B------:R0:W-:Y:S04]  /*28d00*/  STL [R1+0x140], R3 ;  /* 0x0001400301007387 */ /* 0x0001e80000100800 */
[----:B0-----:R-:W2:Y:S02]  /*28d10*/  LDL.LU R3, [R1+0x4144] ;  /* 0x0041440001037983 */ /* 0x001ea40000300800 */
[----:B--2---:R-:W-:-:S05]  /*28d20*/  IMAD R3, R3, UR8, RZ ;  /* 0x0000000803037c24 */ /* 0x004fca000f8e02ff */
[----:B------:R3:W-:Y:S02]  /*28d30*/  STL [R1+0x13c], R3 ;  /* 0x00013c0301007387 */ /* 0x0007e40000100800 */
[----:B---3--:R-:W-:Y:S02]  /*28d40*/  IMAD R3, R26, UR8, RZ ;  /* 0x000000081a037c24 */ /* 0x008fe4000f8e02ff */
[----:B------:R-:W2:Y:S04]  /*28d50*/  LDL.LU R26, [R1+0x5b8] ;  /* 0x0005b800011a7983 */ /* 0x000ea80000300800 */
[----:B------:R4:W-:Y:S02]  /*28d60*/  STL [R1+0x138], R3 ;  /* 0x0001380301007387 */ /* 0x0009e40000100800 */
[----:B----4-:R-:W-:-:S02]  /*28d70*/  IMAD R3, R2, UR8, RZ ;  /* 0x0000000802037c24 */ /* 0x010fc4000f8e02ff */
[----:B-----5:R-:W-:Y:S02]  /*28d80*/  IMAD R2, R0, UR8, RZ ;  /* 0x0000000800027c24 */ /* 0x020fe4000f8e02ff */
[----:B------:R-:W-:Y:S01]  /*28d90*/  IMAD R0, R23, UR8, RZ ;  /* 0x0000000817007c24 */ /* 0x000fe2000f8e02ff */
        /* <DEDUP_REMOVED lines=14> */
[----:B---3--:R-:W-:-:S03]  /*28e80*/  IMAD R3, R20, UR8, RZ ;  /* 0x0000000814037c24 */ /* 0x008fc6000f8e02ff */
        /* <DEDUP_REMOVED lines=28> */
[----:B------:R-:W-:Y:S01]  /*29050*/  STL [R1+0x1e4], R2 ;  /* 0x0001e40201007387 */ /* 0x000fe20000100800 */
[----:B---3--:R-:W-:-:S03]  /*29060*/  IMAD R3, R11, UR8, RZ ;  /* 0x000000080b037c24 */ /* 0x008fc6000f8e02ff */
[----:B------:R0:W-:Y:S04]  /*29070*/  STL [R1+0x200], R0 ;  /* 0x0002000001007387 */ /* 0x0001e80000100800 */
[----:B------:R-:W-:Y:S01]  /*29080*/  STL [R1+0x210], R3 ;  /* 0x0002100301007387 */ /* 0x000fe20000100800 */
[----:B0-----:R-:W-:-:S03]  /*29090*/  IMAD R0, R27, UR8, RZ ;  /* 0x000000081b007c24 */ /* 0x001fc6000f8e02ff */
[----:B------:R-:W3:Y:S01]  /*290a0*/  LDL.LU R27, [R1+0x5c0] ;  /* 0x0005c000011b7983 */ /* 0x000ee20000300800 */
[----:B------:R-:W-:-:S05]  /*290b0*/  IMAD R2, R29, UR8, RZ ;  /* 0x000000081d027c24 */ /* 0x000fca000f8e02ff */
[----:B------:R-:W-:Y:S04]  /*290c0*/  STL [R1+0x218], R2 ;  /* 0x0002180201007387 */ /* 0x000fe80000100800 */
[----:B---3--:R0:W-:Y:S04]  /*290d0*/  STL [R1+0x4140], R27 ;  /* 0x0041401b01007387 */ /* 0x0081e80000100800 */
[----:B------:R2:W-:Y:S04]  /*290e0*/  STL [R1+0x23c], R0 ;  /* 0x00023c0001007387 */ /* 0x0005e80000100800 */
[----:B0-----:R-:W3:Y:S01]  /*290f0*/  LDL.LU R27, [R1+0x5bc] ;  /* 0x0005bc00011b7983 */ /* 0x001ee20000300800 */
[----:B--2---:R-:W-:-:S03]  /*29100*/  IMAD R0, R26, UR8, RZ ;  /* 0x000000081a007c24 */ /* 0x004fc6000f8e02ff */
[----:B------:R-:W2:Y:S04]  /*29110*/  LDL.LU R3, [R1+0x5c8] ;  /* 0x0005c80001037983 */ /* 0x000ea80000300800 */
[----:B------:R-:W4:Y:S04]  /*29120*/  LDL.LU R2, [R1+0x5cc] ;  /* 0x0005cc0001027983 */ /* 0x000f280000300800 */
[----:B------:R0:W-:Y:S04]  /*29130*/  STL [R1+0x244], R0 ;  /* 0x0002440001007387 */ /* 0x0001e80000100800 */
        /* <DEDUP_REMOVED lines=26> */
[----:B---3--:R-:W-:-:S05]  /*292e0*/  IMAD R27, R27, UR8, RZ ;  /* 0x000000081b1b7c24 */ /* 0x008fca000f8e02ff */
[----:B------:R0:W-:Y:S04]  /*292f0*/  STL [R1+0x270], R27 ;  /* 0x0002701b01007387 */ /* 0x0001e80000100800 */
[----:B0-----:R-:W3:Y:S01]  /*29300*/  LDL.LU R27, [R1+0x4140] ;  /* 0x00414000011b7983 */ /* 0x001ee20000300800 */
[----:B--2---:R-:W-:Y:S02]  /*29310*/  IMAD R3, R3, UR8, RZ ;  /* 0x0000000803037c24 */ /* 0x004fe4000f8e02ff */
[----:B----4-:R-:W-:Y:S02]  /*29320*/  IMAD R2, R2, UR8, RZ ;  /* 0x0000000802027c24 */ /* 0x010fe4000f8e02ff */
[----:B-----5:R-:W-:Y:S02]  /*29330*/  IMAD R0, R0, UR8, RZ ;  /* 0x0000000800007c24 */ /* 0x020fe4000f8e02ff */
[----:B---3--:R-:W-:-:S05]  /*29340*/  IMAD R27, R27, UR8, RZ ;  /* 0x000000081b1b7c24 */ /* 0x008fca000f8e02ff */
[----:B------:R0:W-:Y:S04]  /*29350*/  STL [R1+0x470], R27 ;  /* 0x0004701b01007387 */ /* 0x0001e80000100800 */
[----:B0-----:R-:W2:Y:S04]  /*29360*/  LDL.LU R27, [R1+0x738] ;  /* 0x00073800011b7983 */ /* 0x001ea80000300800 */
        /* <DEDUP_REMOVED lines=42> */
[----:B------:R-:W-:Y:S02]  /*29610*/  IMAD R28, R12, UR8, RZ ;  /* 0x000000080c1c7c24 */ /* 0x000fe4000f8e02ff */
[----:B0-----:R-:W-:Y:S01]  /*29620*/  IMAD R0, R13, UR8, RZ ;  /* 0x000000080d007c24 */ /* 0x001fe2000f8e02ff */
[----:B------:R0:W-:Y:S01]  /*29630*/  STL [R1+0x5d4], R2 ;  /* 0x0005d40201007387 */ /* 0x0001e20000100800 */
[----:B-1----:R-:W-:-:S03]  /*29640*/  IMAD R3, R11, UR8, RZ ;  /* 0x000000080b037c24 */ /* 0x002fc6000f8e02ff */
[----:B------:R1:W-:Y:S01]  /*29650*/  STL [R1+0x5d8], R0 ;  /* 0x0005d80001007387 */ /* 0x0003e20000100800 */
[----:B0-----:R-:W-:-:S03]  /*29660*/  IMAD R2, R29, UR8, RZ ;  /* 0x000000081d027c24 */ /* 0x001fc6000f8e02ff */
[----:B------:R-:W-:Y:S01]  /*29670*/  STL [R1+0x5e4], R3 ;  /* 0x0005e40301007387 */ /* 0x000fe20000100800 */
[----:B-1----:R-:W-:-:S03]  /*29680*/  IMAD R0, R26, UR8, RZ ;  /* 0x000000081a007c24 */ /* 0x002fc6000f8e02ff */
[----:B------:R-:W-:Y:S04]  /*29690*/  STL [R1+0x5dc], R28 ;  /* 0x0005dc1c01007387 */ /* 0x000fe80000100800 */
[----:B------:R-:W-:Y:S04]  /*296a0*/  STL [R1+0x5e8], R2 ;  /* 0x0005e80201007387 */ /* 0x000fe80000100800 */
[----:B------:R0:W-:Y:S04]  /*296b0*/  STL [R1+0x4068], R28 ;  /* 0x0040681c01007387 */ /* 0x0001e80000100800 */
[----:B------:R2:W-:Y:S04]  /*296c0*/  STL [R1+0x5f0], R0 ;  /* 0x0005f00001007387 */ /* 0x0005e80000100800 */
[----:B0-----:R-:W3:Y:S01]  /*296d0*/  LDL.LU R28, [R1+0x744] ;  /* 0x00074400011c7983 */ /* 0x001ee20000300800 */
[----:B--2---:R-:W-:-:S03]  /*296e0*/  IMAD R0, R27, UR8, RZ ;  /* 0x000000081b007c24 */ /* 0x004fc6000f8e02ff */
[----:B---3--:R0:W-:Y:S04]  /*296f0*/  STL [R1+0x4138], R28 ;  /* 0x0041381c01007387 */ /* 0x0081e80000100800 */
[----:B------:R-:W-:Y:S04]  /*29700*/  STL [R1+0x5f4], R0 ;  /* 0x0005f40001007387 */ /* 0x000fe80000100800 */
[----:B0-----:R-:W2:Y:S04]  /*29710*/  LDL.LU R28, [R1+0x748] ;  /* 0x00074800011c7983 */ /* 0x001ea80000300800 */
[----:B--2---:R0:W-:Y:S04]  /*29720*/  STL [R1+0x413c], R28 ;  /* 0x00413c1c01007387 */ /* 0x0041e80000100800 */
[----:B0-----:R-:W2:Y:S04]  /*29730*/  LDL.LU R28, [R1+0x734] ;  /* 0x00073400011c7983 */ /* 0x001ea80000300800 */
[----:B------:R-:W3:Y:S04]  /*29740*/  LDL.LU R3, [R1+0x78c] ;  /* 0x00078c0001037983 */ /* 0x000ee80000300800 */
        /* <DEDUP_REMOVED lines=31> */
[----:B------:R0:W-:Y:S04]  /*29940*/  STL [R1+0x604], R28 ;  /* 0x0006041c01007387 */ /* 0x0001e80000100800 */
[----:B0-----:R-:W2:Y:S02]  /*29950*/  LDL.LU R28, [R1+0x4138] ;  /* 0x00413800011c7983 */ /* 0x001ea40000300800 */
[----:B--2---:R-:W-:-:S05]  /*29960*/  IMAD R28, R28, UR8, RZ ;  /* 0x000000081c1c7c24 */ /* 0x004fca000f8e02ff */
[----:B------:R3:W-:Y:S02]  /*29970*/  STL [R1+0x608], R28 ;  /* 0x0006081c01007387 */ /* 0x0007e40000100800 */
[----:B---3--:R-:W-:Y:S02]  /*29980*/  IMAD R28, R3, UR8, RZ ;  /* 0x00000008031c7c24 */ /* 0x008fe4000f8e02ff */
[----:B----4-:R-:W-:Y:S02]  /*29990*/  IMAD R3, R2, UR8, RZ ;  /* 0x0000000802037c24 */ /* 0x010fe4000f8e02ff */
[----:B-----5:R-:W-:Y:S01]  /*299a0*/  IMAD R2, R0, UR8, RZ ;  /* 0x0000000800027c24 */ /* 0x020fe2000f8e02ff */
[----:B------:R-:W-:Y:S01]  /*299b0*/  STL [R1+0x60c], R28 ;  /* 0x00060c1c01007387 */ /* 0x000fe20000100800 */
[----:B------:R-:W-:-:S03]  /*299c0*/  IMAD R0, R23, UR8, RZ ;  /* 0x0000000817007c24 */ /* 0x000fc6000f8e02ff */
        /* <DEDUP_REMOVED lines=46> */
[----:B------:R-:W-:Y:S04]  /*29cb0*/  STL [R1+0x814], R3 ;  /* 0x0008140301007387 */ /* 0x000fe80000100800 */
[----:B------:R-:W2:Y:S01]  /*29cc0*/  LDL.LU R28, [R1+0x82c] ;  /* 0x00082c00011c7983 */ /* 0x000ea20000300800 */
[----:B0-----:R-:W-:Y:S02]  /*29cd0*/  IMAD R2, R26, UR8, RZ ;  /* 0x000000081a027c24 */ /* 0x001fe4000f8e02ff */
[----:B-1----:R-:W-:-:S03]  /*29ce0*/  IMAD R0, R27, UR8, RZ ;  /* 0x000000081b007c24 */ /* 0x002fc6000f8e02ff */
[----:B------:R-:W-:Y:S04]  /*29cf0*/  STL [R1+0x818], R2 ;  /* 0x0008180201007387 */ /* 0x000fe80000100800 */
[----:B--2---:R0:W-:Y:S04]  /*29d00*/  STL [R1+0x4130], R28 ;  /* 0x0041301c01007387 */ /* 0x0041e80000100800 */
        /* <DEDUP_REMOVED lines=139> */
[----:B-----5:R-:W-:Y:S02]  /*2a5c0*/  IMAD R2, R0, UR8, RZ ;  /* 0x0000000800027c24 */ /* 0x020fe4000f8e02ff */
[----:B------:R-:W-:Y:S01]  /*2a5d0*/  IMAD R0, R23, UR8, RZ ;  /* 0x0000000817007c24 */ /* 0x000fe2000f8e02ff */
[----:B------:R-:W-:Y:S04]  /*2a5e0*/  STL [R1+0x794], R28 ;  /* 0x0007941c01007387 */ /* 0x000fe80000100800 */
[----:B------:R0:W-:Y:S04]  /*2a5f0*/  STL [R1+0x790], R3 ;  /* 0x0007900301007387 */ /* 0x0001e80000100800 */
[----:B------:R1:W-:Y:S04]  /*2a600*/  STL [R1+0x788], R2 ;  /* 0x0007880201007387 */ /* 0x0003e80000100800 */
[----:B------:R2:W-:Y:S01]  /*2a610*/  STL [R1+0x784], R0 ;  /* 0x0007840001007387 */ /* 0x0005e20000100800 */
[----:B0-----:R-:W-:-:S02]  /*2a620*/  IMAD R3, R22, UR8, RZ ;  /* 0x0000000816037c24 */ /* 0x001fc4000f8e02ff */
[----:B-1----:R-:W-:Y:S02]  /*2a630*/  IMAD R2, R21, UR8, RZ ;  /* 0x0000000815027c24 */ /* 0x002fe4000f8e02ff */
[----:B--2---:R-:W-:Y:S01]  /*2a640*/  IMAD R0, R24, UR8, RZ ;  /* 0x0000000818007c24 */ /* 0x004fe2000f8e02ff */
        /* <DEDUP_REMOVED lines=39> */
[----:B0-----:R-:W-:-:S05]  /*2a8c0*/  IMAD R3, R29, UR8, RZ ;  /* 0x000000081d037c24 */ /* 0x001fca000f8e02ff */
[----:B------:R-:W-:Y:S04]  /*2a8d0*/  STL [R1+0x718], R3 ;  /* 0x0007180301007387 */ /* 0x000fe80000100800 */
[----:B------:R-:W3:Y:S01]  /*2a8e0*/  LDL.LU R28, [R1+0x704] ;  /* 0x00070400011c7983 */ /* 0x000ee20000300800 */
[----:B-1----:R-:W-:Y:S02]  /*2a8f0*/  IMAD R2, R26, UR8, RZ ;  /* 0x000000081a027c24 */ /* 0x002fe4000f8e02ff */
[----:B--2---:R-:W-:-:S03]  /*2a900*/  IMAD R0, R27, UR8, RZ ;  /* 0x000000081b007c24 */ /* 0x004fc6000f8e02ff */
[----:B------:R-:W-:Y:S04]  /*2a910*/  STL [R1+0x714], R2 ;  /* 0x0007140201007387 */ /* 0x000fe80000100800 */
        /* <DEDUP_REMOVED lines=865> */
[----:B------:R-:W-:Y:S04]  /*2df30*/  STL [R1+0xc80], R2 ;  /* 0x000c800201007387 */ /* 0x000fe80000100800 */
[----:B------:R-:W-:Y:S01]  /*2df40*/  STL [R1+0xc84], R0 ;  /* 0x000c840001007387 */ /* 0x000fe20000100800 */
[----:B0-----:R-:W-:-:S05]  /*2df50*/  IMAD R3, R29, UR8, RZ ;  /* 0x000000081d037c24 */ /* 0x001fca000f8e02ff */
[----:B------:R0:W-:Y:S04]  /*2df60*/  STL [R1+0xc8c], R3 ;  /* 0x000c8c0301007387 */ /* 0x0001e80000100800 */
[----:B0-----:R-:W2:Y:S01]  /*2df70*/  LDL.LU R3, [R1+0x1c8] ;  /* 0x0001c80001037983 */ /* 0x001ea20000300800 */
[----:B------:R-:W-:Y:S02]  /*2df80*/  IMAD R2, R26, UR8, RZ ;  /* 0x000000081a027c24 */ /* 0x000fe4000f8e02ff */
[----:B------:R-:W-:-:S03]  /*2df90*/  IMAD R0, R27, UR8, RZ ;  /* 0x000000081b007c24 */ /* 0x000fc6000f8e02ff */
        /* <DEDUP_REMOVED lines=39> */
[----:B0-----:R-:W2:Y:S01]  /*2e210*/  LDL.LU R3, [R1+0x40d8] ;  /* 0x0040d80001037983 */ /* 0x001ea20000300800 */
[----:B---3--:R-:W-:Y:S02]  /*2e220*/  IMAD R2, R2, UR8, RZ ;  /* 0x0000000802027c24 */ /* 0x008fe4000f8e02ff */
[----:B----4-:R-:W-:Y:S02]  /*2e230*/  IMAD R23, R23, UR8, RZ ;  /* 0x0000000817177c24 */ /* 0x010fe4000f8e02ff */
[----:B-----5:R-:W-:Y:S02]  /*2e240*/  IMAD R22, R22, UR8, RZ ;  /* 0x0000000816167c24 */ /* 0x020fe4000f8e02ff */
[----:B------:R-:W-:-:S02]  /*2e250*/  IMAD R21, R21, UR8, RZ ;  /* 0x0000000815157c24 */ /* 0x000fc4000f8e02ff */
[----:B------:R-:W-:Y:S02]  /*2e260*/  IMAD R24, R24, UR8, RZ ;  /* 0x0000000818187c24 */ /* 0x000fe4000f8e02ff */
[----:B------:R-:W-:Y:S02]  /*2e270*/  IMAD R10, R10, UR8, RZ ;  /* 0x000000080a0a7c24 */ /* 0x000fe4000f8e02ff */
[----:B------:R-:W-:Y:S02]  /*2e280*/  IMAD R9, R9, UR8, RZ ;  /* 0x0000000809097c24 */ /* 0x000fe4000f8e02ff */
[----:B------:R-:W-:Y:S02]  /*2e290*/  IMAD R20, R20, UR8, RZ ;  /* 0x0000000814147c24 */ /* 0x000fe4000f8e02ff */
[----:B------:R-:W-:Y:S02]  /*2e2a0*/  IMAD R19, R19, UR8, RZ ;  /* 0x0000000813137c24 */ /* 0x000fe4000f8e02ff */
        /* <DEDUP_REMOVED lines=17> */
[----:B--2---:R-:W-:-:S05]  /*2e3c0*/  IMAD R3, R3, UR8, RZ ;  /* 0x0000000803037c24 */ /* 0x004fca000f8e02ff */
[----:B------:R0:W-:Y:S04]  /*2e3d0*/  STL [R1+0xcb0], R3 ;  /* 0x000cb00301007387 */ /* 0x0001e80000100800 */
[----:B0-----:R-:W2:Y:S04]  /*2e3e0*/  LDL.LU R3, [R1+0x40d4] ;  /* 0x0040d40001037983 */ /* 0x001ea80000300800 */
[----:B------:R0:W-:Y:S04]  /*2e3f0*/  STL [R1+0xcb4], R2 ;  /* 0x000cb40201007387 */ /* 0x0001e80000100800 */
[----:B0-----:R-:W3:Y:S04]  /*2e400*/  LDL.LU R2, [R1+0x40d0] ;  /* 0x0040d00001027983 */ /* 0x001ee80000300800 */
[----:B------:R0:W-:Y:S04]  /*2e410*/  STL [R1+0xcbc], R23 ;  /* 0x000cbc1701007387 */ /* 0x0001e80000100800 */
[----:B0-----:R-:W4:Y:S04]  /*2e420*/  LDL.LU R23, [R1+0x40cc] ;  /* 0x0040cc0001177983 */ /* 0x001f280000300800 */
[----:B------:R0:W-:Y:S04]  /*2e430*/  STL [R1+0xcc4], R22 ;  /* 0x000cc41601007387 */ /* 0x0001e80000100800 */
[----:B0-----:R-:W5:Y:S04]  /*2e440*/  LDL.LU R22, [R1+0x40c8] ;  /* 0x0040c80001167983 */ /* 0x001f680000300800 */
        /* <DEDUP_REMOVED lines=45> */
[----:B0-----:R-:W3:Y:S01]  /*2e720*/  LDL.LU R27, [R1+0x406c] ;  /* 0x00406c00011b7983 */ /* 0x001ee20000300800 */
[----:B------:R-:W-:-:S02]  /*2e730*/  IMAD R28, R28, UR8, RZ ;  /* 0x000000081c1c7c24 */ /* 0x000fc4000f8e02ff */
[----:B------:R-:W-:-:S03]  /*2e740*/  IMAD R0, R0, UR8, RZ ;  /* 0x0000000800007c24 */ /* 0x000fc6000f8e02ff */
[----:B------:R-:W-:Y:S04]  /*2e750*/  STL [R1+0xd5c], R28 ;  /* 0x000d5c1c01007387 */ /* 0x000fe80000100800 */
[----:B------:R2:W-:Y:S01]  /*2e760*/  STL [R1+0xd60], R0 ;  /* 0x000d600001007387 */ /* 0x0005e20000100800 */
[----:B----4-:R-:W-:Y:S02]  /*2e770*/  IMAD R12, R12, UR8, RZ ;  /* 0x000000080c0c7c24 */ /* 0x010fe4000f8e02ff */
[----:B-----5:R-:W-:Y:S02]  /*2e780*/  IMAD R11, R11, UR8, RZ ;  /* 0x000000080b0b7c24 */ /* 0x020fe4000f8e02ff */
[----:B--2---:R-:W-:Y:S02]  /*2e790*/  IMAD R0, R29, UR8, RZ ;  /* 0x000000081d007c24 */ /* 0x004fe4000f8e02ff */
[----:B---3--:R-:W-:-:S02]  /*2e7a0*/  IMAD R26, R26, UR8, RZ ;  /* 0x000000081a1a7c24 */ /* 0x008fc4000f8e02ff */
[----:B------:R-:W-:-:S05]  /*2e7b0*/  IMAD R27, R27, UR8, RZ ;  /* 0x000000081b1b7c24 */ /* 0x000fca000f8e02ff */
[----:B------:R-:W-:Y:S04]  /*2e7c0*/  STL [R1+0xd68], R27 ;  /* 0x000d681b01007387 */ /* 0x000fe80000100800 */
[----:B------:R-:W-:Y:S04]  /*2e7d0*/  STL [R1+0xd6c], R26 ;  /* 0x000d6c1a01007387 */ /* 0x000fe80000100800 */
[----:B------:R0:W-:Y:S04]  /*2e7e0*/  STL [R1+0xd74], R0 ;  /* 0x000d740001007387 */ /* 0x0001e80000100800 */
[----:B------:R1:W-:Y:S04]  /*2e7f0*/  STL [R1+0xd7c], R11 ;  /* 0x000d7c0b01007387 */ /* 0x0003e80000100800 */
[----:B------:R-:W-:Y:S01]  /*2e800*/  STL [R1+0xd80], R12 ;  /* 0x000d800c01007387 */ /* 0x000fe20000100800 */
[----:B0-----:R-:W-:-:S02]  /*2e810*/  IMAD R0, R13, UR8, RZ ;  /* 0x000000080d007c24 */ /* 0x001fc4000f8e02ff */
[----:B-1----:R-:W-:Y:S02]  /*2e820*/  IMAD R11, R4, UR8, RZ ;  /* 0x00000008040b7c24 */ /* 0x002fe4000f8e02ff */
[----:B------:R-:W-:Y:S01]  /*2e830*/  IMAD R4, R5, UR8, RZ ;  /* 0x0000000805047c24 */ /* 0x000fe2000f8e02ff */
[----:B------:R0:W-:Y:S04]  /*2e840*/  STL [R1+0xd88], R0 ;  /* 0x000d880001007387 */ /* 0x0001e80000100800 */
[----:B------:R-:W-:Y:S01]  /*2e850*/  STL [R1+0xd8c], R11 ;  /* 0x000d8c0b01007387 */ /* 0x000fe20000100800 */
[----:B------:R-:W-:-:S03]  /*2e860*/  IMAD R5, R7, UR8, RZ ;  /* 0x0000000807057c24 */ /* 0x000fc6000f8e02ff */
[----:B------:R1:W-:Y:S01]  /*2e870*/  STL [R1+0xd94], R4 ;  /* 0x000d940401007387 */ /* 0x0003e20000100800 */
[----:B0-----:R-:W-:Y:S02]  /*2e880*/  IMAD R0, R6, UR8, RZ ;  /* 0x0000000806007c24 */ /* 0x001fe4000f8e02ff */
[----:B-1----:R-:W-:-:S03]  /*2e890*/  IMAD R4, R8, UR8, RZ ;  /* 0x0000000808047c24 */ /* 0x002fc6000f8e02ff */
[----:B------:R0:W-:Y:S04]  /*2e8a0*/  STL [R1+0xd9c], R0 ;  /* 0x000d9c0001007387 */ /* 0x0001e80000100800 */
[----:B------:R1:W-:Y:S04]  /*2e8b0*/  STL [R1+0xda0], R5 ;  /* 0x000da00501007387 */ /* 0x0003e80000100800 */
[----:B------:R2:W-:Y:S01]  /*2e8c0*/  STL [R1+0xda8], R4 ;  /* 0x000da80401007387 */ /* 0x0005e20000100800 */
[----:B0-----:R-:W-:Y:S02]  /*2e8d0*/  IMAD R0, R14, UR8, RZ ;  /* 0x000000080e007c24 */ /* 0x001fe4000f8e02ff */
[----:B-1----:R-:W-:-:S02]  /*2e8e0*/  IMAD R5, R15, UR8, RZ ;  /* 0x000000080f057c24 */ /* 0x002fc4000f8e02ff */
        /* <DEDUP_REMOVED lines=8> */
[----:B------:R-:W-:Y:S01]  /*2e970*/  STL [R1+0xdc0], R5 ;  /* 0x000dc00501007387 */ /* 0x000fe20000100800 */
[----:B------:R-:W-:-:S03]  /*2e980*/  IMAD R26, R20, UR8, RZ ;  /* 0x00000008141a7c24 */ /* 0x000fc6000f8e02ff */
[----:B------:R1:W-:Y:S01]  /*2e990*/  STL [R1+0xdc4], R4 ;  /* 0x000dc40401007387 */ /* 0x0003e20000100800 */
[----:B0-----:R-:W-:Y:S02]  /*2e9a0*/  IMAD R0, R19, UR8, RZ ;  /* 0x0000000813007c24 */ /* 0x001fe4000f8e02ff */
[----:B-1----:R-:W-:-:S03]  /*2e9b0*/  IMAD R4, R10, UR8, RZ ;  /* 0x000000080a047c24 */ /* 0x002fc6000f8e02ff */
[----:B------:R0:W-:Y:S04]  /*2e9c0*/  STL [R1+0xdcc], R0 ;  /* 0x000dcc0001007387 */ /* 0x0001e80000100800 */
[----:B------:R-:W-:Y:S04]  /*2e9d0*/  STL [R1+0xdd4], R26 ;  /* 0x000dd41a01007387 */ /* 0x000fe80000100800 */
[----:B------:R-:W-:Y:S01]  /*2e9e0*/  STL [R1+0xde0], R4 ;  /* 0x000de00401007387 */ /* 0x000fe20000100800 */
[----:B------:R-:W-:-:S03]  /*2e9f0*/  IMAD R27, R9, UR8, RZ ;  /* 0x00000008091b7c24 */ /* 0x000fc6000f8e02ff */
[----:B------:R-:W-:Y:S01]  /*2ea00*/  STL [R1+0x4050], R26 ;  /* 0x0040501a01007387 */ /* 0x000fe20000100800 */
[----:B0-----:R-:W-:-:S05]  /*2ea10*/  IMAD R0, R24, UR8, RZ ;  /* 0x0000000818007c24 */ /* 0x001fca000f8e02ff */
[----:B------:R0:W-:Y:S04]  /*2ea20*/  STL [R1+0xde8], R0 ;  /* 0x000de80001007387 */ /* 0x0001e80000100800 */
[----:B------:R-:W-:Y:S04]  /*2ea30*/  STL [R1+0xdd8], R27 ;  /* 0x000dd81b01007387 */ /* 0x000fe80000100800 */
[----:B------:R1:W-:Y:S01]  /*2ea40*/  STL [R1+0x4054], R27 ;  /* 0x0040541b01007387 */ /* 0x0003e20000100800 */
[----:B0-----:R-:W-:-:S05]  /*2ea50*/  IMAD R0, R21, UR8, RZ ;  /* 0x0000000815007c24 */ /* 0x001fca000f8e02ff */
[----:B------:R0:W-:Y:S04]  /*2ea60*/  STL [R1+0xdec], R0 ;  /* 0x000dec0001007387 */ /* 0x0001e80000100800 */
[----:B-1----:R-:W2:Y:S01]  /*2ea70*/  LDL R27, [R1+0x190] ;  /* 0x00019000011b7983 */ /* 0x002ea20000100800 */
[----:B0-----:R-:W-:-:S03]  /*2ea80*/  IMAD R0, R22, UR8, RZ ;  /* 0x0000000816007c24 */ /* 0x001fc6000f8e02ff */
[----:B------:R-:W3:Y:S04]  /*2ea90*/  LDL R22, [R1+0x194] ;  /* 0x0001940001167983 */ /* 0x000ee80000100800 */
[----:B------:R0:W-:Y:S04]  /*2eaa0*/  STL [R1+0xb40], R0 ;  /* 0x000b400001007387 */ /* 0x0001e80000100800 */
[----:B------:R-:W4:Y:S04]  /*2eab0*/  LDL R21, [R1+0x188] ;  /* 0x0001880001157983 */ /* 0x000f280000100800 */
[----:B------:R-:W5:Y:S04]  /*2eac0*/  LDL R26, [R1+0x184] ;  /* 0x00018400011a7983 */ /* 0x000f680000100800 */
        /* <DEDUP_REMOVED lines=19> */
[----:B------:R-:W5:Y:S01]  /*2ec00*/  LDL R28, [R1+0x134] ;  /* 0x00013400011c7983 */ /* 0x000f620000100800 */
[----:B0-----:R-:W-:Y:S01]  /*2ec10*/  IMAD R0, R23, UR8, RZ ;  /* 0x0000000817007c24 */ /* 0x001fe2000f8e02ff */
[----:B------:R-:W-:-:S04]  /*2ec20*/  SHF.R.S32.HI R11, RZ, 0x1f, R2 ;  /* 0x0000001fff0b7819 */ /* 0x000fc80000011402 */
[----:B------:R0:W-:Y:S04]  /*2ec30*/  STL [R1+0x4058], R0 ;  /* 0x0040580001007387 */ /* 0x0001e80000100800 */
[----:B------:R-:W-:Y:S04]  /*2ec40*/  STL [R1+0x405c], R2 ;  /* 0x00405c0201007387 */ /* 0x000fe80000100800 */
[----:B------:R1:W-:Y:S01]  /*2ec50*/  STL [R1+0xdc], R11 ;  /* 0x0000dc0b01007387 */ /* 0x0003e20000100800 */
[----:B0-----:R-:W-:-:S03]  /*2ec60*/  SHF.R.S32.HI R0, RZ, 0x1f, R3 ;  /* 0x0000001fff007819 */ /* 0x001fc60000011403 */
[----:B-1----:R-:W5:Y:S04]  /*2ec70*/  LDL R11, [R1+0x130] ;  /* 0x00013000010b7983 */ /* 0x002f680000100800 */
[----:B------:R2:W-:Y:S04]  /*2ec80*/  STL [R1+0x4060], R3 ;  /* 0x0040600301007387 */ /* 0x0005e80000100800 */
[----:B------:R3:W-:Y:S01]  /*2ec90*/  STL [R1+0xd8], R0 ;  /* 0x0000d80001007387 */ /* 0x0007e20000100800 */
[----:B--2---:R-:W-:Y:S02]  /*2eca0*/  SHF.R.S32.HI R3, RZ, 0x1f, R27 ;  /* 0x0000001fff037819 */ /* 0x004fe4000001141b */
[----:B---3--:R-:W-:-:S02]  /*2ecb0*/  SHF.R.S32.HI R0, RZ, 0x1f, R22 ;  /* 0x0000001fff007819 */ /* 0x008fc40000011416 */
[----:B----4-:R-:W-:-:S03]  /*2ecc0*/  SHF.R.S32.HI R2, RZ, 0x1f, R21 ;  /* 0x0000001fff027819 */ /* 0x010fc60000011415 */
[----:B------:R5:W-:Y:S04]  /*2ecd0*/  STL [R1+0xd4], R0 ;  /* 0x0000d40001007387 */ /* 0x000be80000100800 */
[----:B------:R0:W-:Y:S04]  /*2ece0*/  STL [R1+0xd0], R3 ;  /* 0x0000d00301007387 */ /* 0x0001e80000100800 */
[----:B------:R1:W-:Y:S01]  /*2ecf0*/  STL [R1+0xcc], R2 ;  /* 0x0000cc0201007387 */ /* 0x0003e20000100800 */
[----:B-----5:R-:W-:Y:S02]  /*2ed00*/  SHF.R.S32.HI R0, RZ, 0x1f, R26 ;  /* 0x0000001fff007819 */ /* 0x020fe4000001141a */
[----:B0-----:R-:W-:-:S02]  /*2ed10*/  SHF.R.S32.HI R3, RZ, 0x1f, R24 ;  /* 0x0000001fff037819 */ /* 0x001fc40000011418 */
[----:B-1----:R-:W-:Y:S01]  /*2ed20*/  SHF.R.S32.HI R2, RZ, 0x1f, R10 ;  /* 0x0000001fff027819 */ /* 0x002fe2000001140a */
[----:B------:R0:W-:Y:S04]  /*2ed30*/  STL [R1+0xc8], R0 ;  /* 0x0000c80001007387 */ /* 0x0001e80000100800 */
[----:B------:R1:W-:Y:S04]  /*2ed40*/  STL [R1+0xc4], R3 ;  /* 0x0000c40301007387 */ /* 0x0003e80000100800 */
[----:B------:R2:W-:Y:S01]  /*2ed50*/  STL [R1+0xc0], R2 ;  /* 0x0000c00201007387 */ /* 0x0005e20000100800 */
[----:B0-----:R-:W-:-:S02]  /*2ed60*/  SHF.R.S32.HI R0, RZ, 0x1f, R9 ;  /* 0x0000001fff007819 */ /* 0x001fc40000011409 */
[----:B-1----:R-:W-:Y:S02]  /*2ed70*/  SHF.R.S32.HI R3, RZ, 0x1f, R20 ;  /* 0x0000001fff037819 */ /* 0x002fe40000011414 */
[----:B--2---:R-:W-:Y:S01]  /*2ed80*/  SHF.R.S32.HI R2, RZ, 0x1f, R19 ;  /* 0x0000001fff027819 */ /* 0x004fe20000011413 */
        /* <DEDUP_REMOVED lines=20> */
[----:B------:R-:W-:Y:S01]  /*2eed0*/  STL [R1+0x90], R2 ;  /* 0x0000900201007387 */ /* 0x000fe20000100800 */
[----:B0-----:R-:W-:-:S02]  /*2eee0*/  SHF.R.S32.HI R0, RZ, 0x1f, R5 ;  /* 0x0000001fff007819 */ /* 0x001fc40000011405 */
[----:B-1----:R-:W-:-:S03]  /*2eef0*/  SHF.R.S32.HI R3, RZ, 0x1f, R4 ;  /* 0x0000001fff037819 */ /* 0x002fc60000011404 */
[----:B------:R0:W-:Y:S04]  /*2ef00*/  STL [R1+0x8c], R0 ;  /* 0x00008c0001007387 */ /* 0x0001e80000100800 */
[----:B------:R-:W-:Y:S01]  /*2ef10*/  STL [R1+0x88], R3 ;  /* 0x0000880301007387 */ /* 0x000fe20000100800 */
[----:B0-----:R-:W-:-:S03]  /*2ef20*/  SHF.R.S32.HI R0, RZ, 0x1f, R29 ;  /* 0x0000001fff007819 */ /* 0x001fc6000001141d */
[----:B------:R-:W2:Y:S01]  /*2ef30*/  LDL R29, [R1+0x12c] ;  /* 0x00012c00011d7983 */ /* 0x000ea20000100800 */
[----:B------:R-:W-:-:S05]  /*2ef40*/  SHF.R.S32.HI R2, RZ, 0x1f, R13 ;  /* 0x0000001fff027819 */ /* 0x000fca000001140d */
[----:B------:R0:W-:Y:S04]  /*2ef50*/  STL [R1+0x84], R2 ;  /* 0x0000840201007387 */ /* 0x0001e80000100800 */
[----:B------:R1:W-:Y:S01]  /*2ef60*/  STL [R1+0x80], R0 ;  /* 0x0000800001007387 */ /* 0x0003e20000100800 */
[----:B0-----:R-:W-:Y:S02]  /*2ef70*/  SHF.R.S32.HI R2, RZ, 0x1f, R12 ;  /* 0x0000001fff027819 */ /* 0x001fe4000001140c */
[----:B-1----:R-:W-:Y:S02]  /*2ef80*/  SHF.R.S32.HI R0, RZ, 0x1f, R28 ;  /* 0x0000001fff007819 */ /* 0x002fe4000001141c */
[----:B------:R-:W3:Y:S04]  /*2ef90*/  LDL R28, [R1+0x128] ;  /* 0x00012800011c7983 */ /* 0x000ee80000100800 */
[----:B------:R0:W-:Y:S04]  /*2efa0*/  STL [R1+0x7c], R2 ;  /* 0x00007c0201007387 */ /* 0x0001e80000100800 */
[----:B------:R-:W4:Y:S04]  /*2efb0*/  LDL R3, [R1+0x124] ;  /* 0x0001240001037983 */ /* 0x000f280000100800 */
[----:B------:R1:W-:Y:S04]  /*2efc0*/  STL [R1+0x78], R0 ;  /* 0x0000780001007387 */ /* 0x0003e80000100800 */
[----:B------:R-:W5:Y:S01]  /*2efd0*/  LDL R13, [R1+0x11c] ;  /* 0x00011c00010d7983 */ /* 0x000f620000100800 */
[----:B------:R-:W-:-:S03]  /*2efe0*/  SHF.R.S32.HI R4, RZ, 0x1f, R11 ;  /* 0x0000001fff047819 */ /* 0x000fc6000001140b */
[----:B------:R-:W5:Y:S04]  /*2eff0*/  LDL R23, [R1+0x114] ;  /* 0x0001140001177983 */ /* 0x000f680000100800 */
[----:B0-----:R-:W5:Y:S04]  /*2f000*/  LDL R2, [R1+0x120] ;  /* 0x0001200001027983 */ /* 0x001f680000100800 */
[----:B-1----:R-:W5:Y:S04]  /*2f010*/  LDL R0, [R1+0x118] ;  /* 0x0001180001007983 */ /* 0x002f680000100800 */
[----:B------:R0:W-:Y:S04]  /*2f020*/  STL [R1+0x74], R4 ;  /* 0x0000740401007387 */ /* 0x0001e80000100800 */
        /* <DEDUP_REMOVED lines=19> */
[----:B0-----:R-:W5:Y:S04]  /*2f160*/  LDL R4, [R1+0x270] ;  /* 0x0002700001047983 */ /* 0x001f680000100800 */
[----:B------:R-:W5:Y:S04]  /*2f170*/  LDL R12, [R1+0x470] ;  /* 0x00047000010c7983 */ /* 0x000f680000100800 */
[----:B------:R-:W5:Y:S01]  /*2f180*/  LDL R11, [R1+0x4d8] ;  /* 0x0004d800010b7983 */ /* 0x000f620000100800 */
[----:B--2---:R-:W-:-:S05]  /*2f190*/  SHF.R.S32.HI R29, RZ, 0x1f, R29 ;  /* 0x0000001fff1d7819 */ /* 0x004fca000001141d */
[----:B------:R0:W-:Y:S04]  /*2f1a0*/  STL [R1+0x70], R29 ;  /* 0x0000701d01007387 */ /* 0x0001e80000100800 */
[----:B0-----:R-:W2:Y:S01]  /*2f1b0*/  LDL R29, [R1+0x4dc] ;  /* 0x0004dc00011d7983 */ /* 0x001ea20000100800 */
[----:B---3--:R-:W-:Y:S02]  /*2f1c0*/  SHF.R.S32.HI R28, RZ, 0x1f, R28 ;  /* 0x0000001fff1c7819 */ /* 0x008fe4000001141c */
[----:B----4-:R-:W-:-:S03]  /*2f1d0*/  SHF.R.S32.HI R3, RZ, 0x1f, R3 ;  /* 0x0000001fff037819 */ /* 0x010fc60000011403 */
[----:B------:R0:W-:Y:S04]  /*2f1e0*/  STL [R1+0x6c], R28 ;  /* 0x00006c1c01007387 */ /* 0x0001e80000100800 */
[----:B0-----:R-:W3:Y:S04]  /*2f1f0*/  LDL.LU R28, [R1+0x4068] ;  /* 0x00406800011c7983 */ /* 0x001ee80000300800 */
[----:B------:R0:W-:Y:S01]  /*2f200*/  STL [R1+0x68], R3 ;  /* 0x0000680301007387 */ /* 0x0001e20000100800 */
[----:B-----5:R-:W-:Y:S02]  /*2f210*/  SHF.R.S32.HI R0, RZ, 0x1f, R0 ;  /* 0x0000001fff007819 */ /* 0x020fe40000011400 */
[----:B0-----:R-:W-:-:S02]  /*2f220*/  SHF.R.S32.HI R3, RZ, 0x1f, R2 ;  /* 0x0000001fff037819 */ /* 0x001fc40000011402 */
[----:B------:R-:W-:Y:S02]  /*2f230*/  SHF.R.S32.HI R2, RZ, 0x1f, R13 ;  /* 0x0000001fff027819 */ /* 0x000fe4000001140d */
[----:B------:R-:W4:Y:S04]  /*2f240*/  LDL R13, [R1+0x4ec] ;  /* 0x0004ec00010d7983 */ /* 0x000f280000100800 */
[----:B------:R0:W-:Y:S04]  /*2f250*/  STL [R1+0x64], R3 ;  /* 0x0000640301007387 */ /* 0x0001e80000100800 */
[----:B------:R1:W-:Y:S04]  /*2f260*/  STL [R1+0x60], R2 ;  /* 0x0000600201007387 */ /* 0x0003e80000100800 */
[----:B------:R5:W-:Y:S01]  /*2f270*/  STL [R1+0x5c], R0 ;  /* 0x00005c0001007387 */ /* 0x000be20000100800 */
[----:B0-----:R-:W-:-:S02]  /*2f280*/  SHF.R.S32.HI R3, RZ, 0x1f, R22 ;  /* 0x0000001fff037819 */ /* 0x001fc40000011416 */
[----:B-1----:R-:W-:Y:S02]  /*2f290*/  SHF.R.S32.HI R2, RZ, 0x1f, R23 ;  /* 0x0000001fff027819 */ /* 0x002fe40000011417 */
[----:B-----5:R-:W-:-:S03]  /*2f2a0*/  SHF.R.S32.HI R0, RZ, 0x1f, R27 ;  /* 0x0000001fff007819 */ /* 0x020fc6000001141b */
[----:B------:R0:W-:Y:S04]  /*2f2b0*/  STL [R1+0x58], R2 ;  /* 0x0000580201007387 */ /* 0x0001e80000100800 */
[----:B------:R1:W-:Y:S04]  /*2f2c0*/  STL [R1+0x54], R3 ;  /* 0x0000540301007387 */ /* 0x0003e80000100800 */
[----:B------:R5:W-:Y:S01]  /*2f2d0*/  STL [R1+0x50], R0 ;  /* 0x0000500001007387 */ /* 0x000be20000100800 */
[----:B0-----:R-:W-:Y:S02]  /*2f2e0*/  SHF.R.S32.HI R2, RZ, 0x1f, R21 ;  /* 0x0000001fff027819 */ /* 0x001fe40000011415 */
[----:B-1----:R-:W-:-:S02]  /*2f2f0*/  SHF.R.S32.HI R3, RZ, 0x1f, R26 ;  /* 0x0000001fff037819 */ /* 0x002fc4000001141a */
[----:B-----5:R-:W-:Y:S01]  /*2f300*/  SHF.R.S32.HI R0, RZ, 0x1f, R24 ;  /* 0x0000001fff007819 */ /* 0x020fe20000011418 */
[----:B------:R0:W-:Y:S04]  /*2f310*/  STL [R1+0x4c], R2 ;  /* 0x00004c0201007387 */ /* 0x0001e80000100800 */
[----:B------:R1:W-:Y:S04]  /*2f320*/  STL [R1+0x48], R3 ;  /* 0x0000480301007387 */ /* 0x0003e80000100800 */
[----:B------:R5:W-:Y:S01]  /*2f330*/  STL [R1+0x44], R0 ;  /* 0x0000440001007387 */ /* 0x000be20000100800 */
[----:B0-----:R-:W-:-:S02]  /*2f340*/  SHF.R.S32.HI R2, RZ, 0x1f, R10 ;  /* 0x0000001fff027819 */ /* 0x001fc4000001140a */
[----:B-1----:R-:W-:Y:S02]  /*2f350*/  SHF.R.S32.HI R3, RZ, 0x1f, R9 ;  /* 0x0000001fff037819 */ /* 0x002fe40000011409 */
        /* <DEDUP_REMOVED lines=26> */
[----:B------:R-:W-:Y:S04]  /*2f500*/  STL [R1+0xc], R3 ;  /* 0x00000c0301007387 */ /* 0x000fe80000100800 */
[----:B------:R-:W5:Y:S04]  /*2f510*/  LDL R17, [R1+0x574] ;  /* 0x0005740001117983 */ /* 0x000f680000100800 */
[----:B------:R1:W-:Y:S01]  /*2f520*/  STL [R1+0x8], R0 ;  /* 0x0000080001007387 */ /* 0x0003e20000100800 */
[----:B0-----:R-:W-:-:S02]  /*2f530*/  SHF.R.S32.HI R2, RZ, 0x1f, R12 ;  /* 0x0000001fff027819 */ /* 0x001fc4000001140c */
[----:B-1----:R-:W-:-:S03]  /*2f540*/  SHF.R.S32.HI R0, RZ, 0x1f, R11 ;  /* 0x0000001fff007819 */ /* 0x002fc6000001140b */
[----:B------:R-:W-:Y:S04]  /*2f550*/  STL [R1+0x4], R2 ;  /* 0x0000040201007387 */ /* 0x000fe80000100800 */
[----:B------:R-:W3:Y:S04]  /*2f560*/  LDL R12, [R1+0x588] ;  /* 0x00058800010c7983 */ /* 0x000ee80000100800 */
[----:B------:R-:W-:Y:S04]  /*2f570*/  STL [R1], R0 ;  /* 0x0000000001007387 */ /* 0x000fe80000100800 */
[----:B------:R-:W3:Y:S01]  /*2f580*/  LDL R11, [R1+0x58c] ;  /* 0x00058c00010b7983 */ /* 0x000ee20000100800 */
[----:B--2---:R-:W-:-:S05]  /*2f590*/  SHF.R.S32.HI R29, RZ, 0x1f, R29 ;  /* 0x0000001fff1d7819 */ /* 0x004fca000001141d */
[----:B------:R0:W-:Y:S04]  /*2f5a0*/  STL [R1+0x3ffc], R29 ;  /* 0x003ffc1d01007387 */ /* 0x0001e80000100800 */
[----:B0-----:R-:W2:Y:S04]  /*2f5b0*/  LDL.LU R29, [R1+0x508] ;  /* 0x00050800011d7983 */ /* 0x001ea80000300800 */
[----:B------:R-:W3:Y:S04]  /*2f5c0*/  LDL R14, [R1+0x59c] ;  /* 0x00059c00010e7983 */ /* 0x000ee80000100800 */
[----:B------:R-:W3:Y:S04]  /*2f5d0*/  LDL R15, [R1+0x5a4] ;  /* 0x0005a400010f7983 */ /* 0x000ee80000100800 */
[----:B------:R-:W3:Y:S04]  /*2f5e0*/  LDL R16, [R1+0x5a8] ;  /* 0x0005a80001107983 */ /* 0x000ee80000100800 */
[----:B------:R-:W3:Y:S04]  /*2f5f0*/  LDL R25, [R1+0x5ac] ;  /* 0x0005ac0001197983 */ /* 0x000ee80000100800 */
[----:B------:R-:W3:Y:S04]  /*2f600*/  LDL R18, [R1+0x5b0] ;  /* 0x0005b00001127983 */ /* 0x000ee80000100800 */
[----:B------:R-:W3:Y:S01]  /*2f610*/  LDL R19, [R1+0x5b8] ;  /* 0x0005b80001137983 */ /* 0x000ee20000100800 */
[----:B----4-:R-:W-:-:S03]  /*2f620*/  SHF.R.S32.HI R4, RZ, 0x1f, R13 ;  /* 0x0000001fff047819 */ /* 0x010fc6000001140d */
[----:B------:R-:W4:Y:S04]  /*2f630*/  LDL R13, [R1+0x598] ;  /* 0x00059800010d7983 */ /* 0x000f280000100800 */
[----:B------:R-:W-:Y:S01]  /*2f640*/  STL [R1+0x3ff8], R4 ;  /* 0x003ff80401007387 */ /* 0x000fe20000100800 */
[----:B--2---:R-:W-:-:S03]  /*2f650*/  SHF.R.S32.HI R5, RZ, 0x1f, R29 ;  /* 0x0000001fff057819 */ /* 0x004fc6000001141d */
[----:B------:R-:W-:Y:S04]  /*2f660*/  STL [R1+0x4004], R29 ;  /* 0x0040041d01007387 */ /* 0x000fe80000100800 */
[----:B------:R0:W-:Y:S04]  /*2f670*/  STL [R1+0x3ff4], R5 ;  /* 0x003ff40501007387 */ /* 0x0001e80000100800 */
[----:B0-----:R-:W2:Y:S02]  /*2f680*/  LDL.LU R5, [R1+0x524] ;  /* 0x0005240001057983 */ /* 0x001ea40000300800 */
[----:B--2---:R-:W-:-:S02]  /*2f690*/  SHF.R.S32.HI R6, RZ, 0x1f, R5 ;  /* 0x0000001fff067819 */ /* 0x004fc40000011405 */
[----:B------:R-:W-:Y:S04]  /*2f6a0*/  STL [R1+0x4000], R5 ;  /* 0x0040000501007387 */ /* 0x000fe80000100800 */
[----:B------:R0:W-:Y:S04]  /*2f6b0*/  STL [R1+0x3ff0], R6 ;  /* 0x003ff00601007387 */ /* 0x0001e80000100800 */
[----:B0-----:R-:W2:Y:S02]  /*2f6c0*/  LDL.LU R6, [R1+0x540] ;  /* 0x0005400001067983 */ /* 0x001ea40000300800 */
[----:B--2---:R-:W-:-:S02]  /*2f6d0*/  SHF.R.S32.HI R7, RZ, 0x1f, R6 ;  /* 0x0000001fff077819 */ /* 0x004fc40000011406 */
[----:B------:R-:W-:Y:S04]  /*2f6e0*/  STL [R1+0x4008], R6 ;  /* 0x0040080601007387 */ /* 0x000fe80000100800 */
[----:B------:R0:W-:Y:S04]  /*2f6f0*/  STL [R1+0x3fec], R7 ;  /* 0x003fec0701007387 */ /* 0x0001e80000100800 */
[----:B0-----:R-:W2:Y:S01]  /*2f700*/  LDL.LU R7, [R1+0x564] ;  /* 0x0005640001077983 */ /* 0x001ea20000300800 */
[----:B-----5:R-:W-:Y:S02]  /*2f710*/  SHF.R.S32.HI R9, RZ, 0x1f, R17 ;  /* 0x0000001fff097819 */ /* 0x020fe40000011411 */
[----:B---3--:R-:W-:-:S02]  /*2f720*/  SHF.R.S32.HI R10, RZ, 0x1f, R12 ;  /* 0x0000001fff0a7819 */ /* 0x008fc4000001140c */
[----:B------:R-:W-:Y:S02]  /*2f730*/  SHF.R.S32.HI R11, RZ, 0x1f, R11 ;  /* 0x0000001fff0b7819 */ /* 0x000fe4000001140b */
[----:B--2---:R-:W-:-:S05]  /*2f740*/  SHF.R.S32.HI R8, RZ, 0x1f, R7 ;  /* 0x0000001fff087819 */ /* 0x004fca0000011407 */
[----:B------:R-:W-:Y:S04]  /*2f750*/  STL [R1+0x4010], R8 ;  /* 0x0040100801007387 */ /* 0x000fe80000100800 */
[----:B------:R-:W-:Y:S04]  /*2f760*/  STL [R1+0x400c], R7 ;  /* 0x00400c0701007387 */ /* 0x000fe80000100800 */
[----:B------:R-:W2:Y:S04]  /*2f770*/  LDL R20, [R1+0x5bc] ;  /* 0x0005bc0001147983 */ /* 0x000ea80000100800 */
[----:B------:R-:W-:Y:S04]  /*2f780*/  STL [R1+0x4014], R9 ;  /* 0x0040140901007387 */ /* 0x000fe80000100800 */
[----:B------:R-:W-:Y:S04]  /*2f790*/  STL [R1+0x4018], R10 ;  /* 0x0040180a01007387 */ /* 0x000fe80000100800 */
[----:B------:R0:W-:Y:S04]  /*2f7a0*/  STL [R1+0x3fe8], R11 ;  /* 0x003fe80b01007387 */ /* 0x0001e80000100800 */
[----:B0-----:R-:W3:Y:S01]  /*2f7b0*/  LDL.LU R11, [R1+0x590] ;  /* 0x00059000010b7983 */ /* 0x001ee20000300800 */
[----:B----4-:R-:W-:-:S02]  /*2f7c0*/  SHF.R.S32.HI R13, RZ, 0x1f, R13 ;  /* 0x0000001fff0d7819 */ /* 0x010fc4000001140d */
[----:B------:R-:W-:Y:S02]  /*2f7d0*/  SHF.R.S32.HI R14, RZ, 0x1f, R14 ;  /* 0x0000001fff0e7819 */ /* 0x000fe4000001140e */
[----:B------:R-:W-:Y:S02]  /*2f7e0*/  SHF.R.S32.HI R15, RZ, 0x1f, R15 ;  /* 0x0000001fff0f7819 */ /* 0x000fe4000001140f */
[----:B------:R-:W-:Y:S02]  /*2f7f0*/  SHF.R.S32.HI R16, RZ, 0x1f, R16 ;  /* 0x0000001fff107819 */ /* 0x000fe40000011410 */
[----:B------:R-:W-:Y:S02]  /*2f800*/  SHF.R.S32.HI R17, RZ, 0x1f, R25 ;  /* 0x0000001fff117819 */ /* 0x000fe40000011419 */
[----:B------:R-:W-:Y:S02]  /*2f810*/  SHF.R.S32.HI R18, RZ, 0x1f, R18 ;  /* 0x0000001fff127819 */ /* 0x000fe40000011412 */
[----:B------:R-:W-:-:S02]  /*2f820*/  SHF.R.S32.HI R19, RZ, 0x1f, R19 ;  /* 0x0000001fff137819 */ /* 0x000fc40000011413 */
[----:B---3--:R-:W-:-:S05]  /*2f830*/  SHF.R.S32.HI R12, RZ, 0x1f, R11 ;  /* 0x0000001fff0c7819 */ /* 0x008fca000001140b */
[----:B------:R-:W-:Y:S04]  /*2f840*/  STL [R1+0x4020], R12 ;  /* 0x0040200c01007387 */ /* 0x000fe80000100800 */
[----:B------:R-:W-:Y:S04]  /*2f850*/  STL [R1+0x401c], R11 ;  /* 0x00401c0b01007387 */ /* 0x000fe80000100800 */
[----:B------:R-:W3:Y:S04]  /*2f860*/  LDL R21, [R1+0x5c0] ;  /* 0x0005c00001157983 */ /* 0x000ee80000100800 */
[----:B------:R-:W-:Y:S04]  /*2f870*/  STL [R1+0x4024], R13 ;  /* 0x0040240d01007387 */ /* 0x000fe80000100800 */
[----:B------:R-:W4:Y:S04]  /*2f880*/  LDL R27, [R1+0x5c8] ;  /* 0x0005c800011b7983 */ /* 0x000f280000100800 */
[----:B------:R-:W-:Y:S04]  /*2f890*/  STL [R1+0x4028], R14 ;  /* 0x0040280e01007387 */ /* 0x000fe80000100800 */
[----:B------:R-:W5:Y:S04]  /*2f8a0*/  LDL R26, [R1+0x5cc] ;  /* 0x0005cc00011a7983 */ /* 0x000f680000100800 */
[----:B------:R-:W-:Y:S04]  /*2f8b0*/  STL [R1+0x402c], R15 ;  /* 0x00402c0f01007387 */ /* 0x000fe80000100800 */
[----:B------:R-:W3:Y:S04]  /*2f8c0*/  LDL R24, [R1+0x5d4] ;  /* 0x0005d40001187983 */ /* 0x000ee80000100800 */
[----:B------:R0:W-:Y:S04]  /*2f8d0*/  STL [R1+0x4030], R16 ;  /* 0x0040301001007387 */ /* 0x0001e80000100800 */
[----:B------:R-:W3:Y:S04]  /*2f8e0*/  LDL R25, [R1+0x5d8] ;  /* 0x0005d80001197983 */ /* 0x000ee80000100800 */
[----:B------:R1:W-:Y:S04]  /*2f8f0*/  STL [R1+0x4034], R17 ;  /* 0x0040341101007387 */ /* 0x0003e80000100800 */
[----:B------:R2:W-:Y:S04]  /*2f900*/  STL [R1+0x4038], R18 ;  /* 0x0040381201007387 */ /* 0x0005e80000100800 */
[----:B------:R-:W3:Y:S04]  /*2f910*/  LDL R6, [R1+0x5e8] ;  /* 0x0005e80001067983 */ /* 0x000ee80000100800 */
[----:B------:R-:W3:Y:S04]  /*2f920*/  LDL R29, [R1+0x5f0] ;  /* 0x0005f000011d7983 */ /* 0x000ee80000100800 */
[----:B------:R2:W-:Y:S04]  /*2f930*/  STL [R1+0x403c], R19 ;  /* 0x00403c1301007387 */ /* 0x0005e80000100800 */
[----:B------:R-:W3:Y:S04]  /*2f940*/  LDL R3, [R1+0x5f4] ;  /* 0x0005f40001037983 */ /* 0x000ee80000100800 */
[----:B0-----:R-:W3:Y:S04]  /*2f950*/  LDL R16, [R1+0x608] ;  /* 0x0006080001107983 */ /* 0x001ee80000100800 */
[----:B------:R-:W3:Y:S04]  /*2f960*/  LDL R15, [R1+0x60c] ;  /* 0x00060c00010f7983 */ /* 0x000ee80000100800 */
[----:B-1----:R-:W3:Y:S04]  /*2f970*/  LDL R17, [R1+0x604] ;  /* 0x0006040001117983 */ /* 0x002ee80000100800 */
[----:B--2---:R-:W2:Y:S04]  /*2f980*/  LDL R18, [R1+0x5fc] ;  /* 0x0005fc0001127983 */ /* 0x004ea80000100800 */
[----:B------:R-:W2:Y:S04]  /*2f990*/  LDL R14, [R1+0x610] ;  /* 0x00061000010e7983 */ /* 0x000ea80000100800 */
[----:B------:R-:W2:Y:S04]  /*2f9a0*/  LDL R13, [R1+0x618] ;  /* 0x00061800010d7983 */ /* 0x000ea80000100800 */
[----:B------:R-:W2:Y:S04]  /*2f9b0*/  LDL R19, [R1+0x5e4] ;  /* 0x0005e40001137983 */ /* 0x000ea80000100800 */
[----:B------:R-:W2:Y:S01]  /*2f9c0*/  LDL R11, [R1+0x61c] ;  /* 0x00061c00010b7983 */ /* 0x000ea20000100800 */
[----:B------:R-:W-:-:S03]  /*2f9d0*/  SHF.R.S32.HI R20, RZ, 0x1f, R20 ;  /* 0x0000001fff147819 */ /* 0x000fc60000011414 */
[----:B------:R-:W2:Y:S04]  /*2f9e0*/  LDL R2, [R1+0x620] ;  /* 0x0006200001027983 */ /* 0x000ea80000100800 */
[----:B------:R3:W-:Y:S04]  /*2f9f0*/  STL [R1+0x4064], R20 ;  /* 0x0040641401007387 */ /* 0x0007e80000100800 */
[----:B------:R-:W2:Y:S04]  /*2fa00*/  LDL R12, [R1+0x628] ;  /* 0x00062800010c7983 */ /* 0x000ea80000100800 */
[----:B------:R-:W2:Y:S04]  /*2fa10*/  LDL R0, [R1+0x62c] ;  /* 0x00062c0001007983 */ /* 0x000ea80000100800 */
[----:B------:R-:W2:Y:S04]  /*2fa20*/  LDL R10, [R1+0x64c] ;  /* 0x00064c00010a7983 */ /* 0x000ea80000100800 */
[----:B------:R-:W2:Y:S04]  /*2fa30*/  LDL R9, [R1+0x66c] ;  /* 0x00066c0001097983 */ /* 0x000ea80000100800 */
[----:B------:R-:W2:Y:S04]  /*2fa40*/  LDL R5, [R1+0x69c] ;  /* 0x00069c0001057983 */ /* 0x000ea80000100800 */
[----:B------:R-:W2:Y:S04]  /*2fa50*/  LDL R7, [R1+0x6b4] ;  /* 0x0006b40001077983 */ /* 0x000ea80000100800 */
[----:B------:R-:W2:Y:S04]  /*2fa60*/  LDL R8, [R1+0x6cc] ;  /* 0x0006cc0001087983 */ /* 0x000ea80000100800 */
[----:B------:R-:W2:Y:S01]  /*2fa70*/  LDL R4, [R1+0x6f8] ;  /* 0x0006f80001047983 */ /* 0x000ea20000100800 */
[----:B----4-:R-:W-:-:S03]  /*2fa80*/  SHF.R.S32.HI R22, RZ, 0x1f, R27 ;  /* 0x0000001fff167819 */ /* 0x010fc6000001141b */
[----:B------:R-:W4:Y:S01]  /*2fa90*/  LDL R27, [R1+0x630] ;  /* 0x00063000011b7983 */ /* 0x000f220000100800 */
[----:B-----5:R-:W-:-:S03]  /*2faa0*/  SHF.R.S32.HI R23, RZ, 0x1f, R26 ;  /* 0x0000001fff177819 */ /* 0x020fc6000001141a */
[----:B------:R-:W5:Y:S01]  /*2fab0*/  LDL R26, [R1+0x67c] ;  /* 0x00067c00011a7983 */ /* 0x000f620000100800 */
[----:B---3--:R-:W-:Y:S02]  /*2fac0*/  SHF.R.S32.HI R20, RZ, 0x1f, R6 ;  /* 0x0000001fff147819 */ /* 0x008fe40000011406 */
[----:B--2---:R-:W-:-:S05]  /*2fad0*/  SHF.R.S32.HI R19, RZ, 0x1f, R19 ;  /* 0x0000001fff137819 */ /* 0x004fca0000011413 */
[----:B------:R0:W-:Y:S04]  /*2fae0*/  STL [R1+0x18c], R19 ;  /* 0x00018c1301007387 */ /* 0x0001e80000100800 */
[----:B------:R-:W2:Y:S04]  /*2faf0*/  LDL R6, [R1+0x724] ;  /* 0x0007240001067983 */ /* 0x000ea80000100800 */
[----:B------:R1:W-:Y:S01]  /*2fb00*/  STL [R1+0x19c], R20 ;  /* 0x00019c1401007387 */ /* 0x0003e20000100800 */
[----:B0-----:R-:W-:-:S03]  /*2fb10*/  SHF.R.S32.HI R19, RZ, 0x1f, R29 ;  /* 0x0000001fff137819 */ /* 0x001fc6000001141d */
[----:B------:R-:W3:Y:S04]  /*2fb20*/  LDL R29, [R1+0x734] ;  /* 0x00073400011d7983 */ /* 0x000ee80000100800 */
[----:B------:R0:W-:Y:S01]  /*2fb30*/  STL [R1+0x1a0], R19 ;  /* 0x0001a01301007387 */ /* 0x0001e20000100800 */
[----:B-1----:R-:W-:-:S03]  /*2fb40*/  SHF.R.S32.HI R20, RZ, 0x1f, R3 ;  /* 0x0000001fff147819 */ /* 0x002fc60000011403 */
[----:B------:R-:W3:Y:S04]  /*2fb50*/  LDL R3, [R1+0x738] ;  /* 0x0007380001037983 */ /* 0x000ee80000100800 */
[----:B------:R-:W-:Y:S01]  /*2fb60*/  STL [R1+0x1a8], R20 ;  /* 0x0001a81401007387 */ /* 0x000fe20000100800 */
[----:B0-----:R-:W-:Y:S02]  /*2fb70*/  SHF.R.S32.HI R19, RZ, 0x1f, R18 ;  /* 0x0000001fff137819 */ /* 0x001fe40000011412 */
[----:B------:R-:W-:Y:S02]  /*2fb80*/  SHF.R.S32.HI R18, RZ, 0x1f, R17 ;  /* 0x0000001fff127819 */ /* 0x000fe40000011411 */
[----:B------:R-:W-:Y:S02]  /*2fb90*/  SHF.R.S32.HI R17, RZ, 0x1f, R16 ;  /* 0x0000001fff117819 */ /* 0x000fe40000011410 */
[----:B------:R-:W-:-:S02]  /*2fba0*/  SHF.R.S32.HI R16, RZ, 0x1f, R15 ;  /* 0x0000001fff107819 */ /* 0x000fc4000001140f */
[----:B------:R-:W-:Y:S01]  /*2fbb0*/  SHF.R.S32.HI R15, RZ, 0x1f, R14 ;  /* 0x0000001fff0f7819 */ /* 0x000fe2000001140e */
[----:B------:R-:W-:Y:S01]  /*2fbc0*/  STL [R1+0x1ac], R19 ;  /* 0x0001ac1301007387 */ /* 0x000fe20000100800 */
[----:B------:R-:W-:-:S03]  /*2fbd0*/  SHF.R.S32.HI R14, RZ, 0x1f, R13 ;  /* 0x0000001fff0e7819 */ /* 0x000fc6000001140d */
[----:B------:R-:W-:Y:S04]  /*2fbe0*/  STL [R1+0x1b0], R18 ;  /* 0x0001b01201007387 */ /* 0x000fe80000100800 */
[----:B------:R-:W-:Y:S04]  /*2fbf0*/  STL [R1+0x1b4], R17 ;  /* 0x0001b41101007387 */ /* 0x000fe80000100800 */
[----:B------:R-:W-:Y:S01]  /*2fc00*/  STL [R1+0x1b8], R16 ;  /* 0x0001b81001007387 */ /* 0x000fe20000100800 */
[----:B------:R-:W-:-:S03]  /*2fc10*/  SHF.R.S32.HI R13, RZ, 0x1f, R11 ;  /* 0x0000001fff0d7819 */ /* 0x000fc6000001140b */
[----:B------:R-:W-:Y:S01]  /*2fc20*/  STL [R1+0x1bc], R15 ;  /* 0x0001bc0f01007387 */ /* 0x000fe20000100800 */
[----:B------:R-:W-:-:S03]  /*2fc30*/  SHF.R.S32.HI R11, RZ, 0x1f, R2 ;  /* 0x0000001fff0b7819 */ /* 0x000fc60000011402 */
[----:B------:R-:W-:Y:S04]  /*2fc40*/  STL [R1+0x1c0], R14 ;  /* 0x0001c00e01007387 */ /* 0x000fe80000100800 */
[----:B------:R-:W3:Y:S04]  /*2fc50*/  LDL R2, [R1+0x744] ;  /* 0x0007440001027983 */ /* 0x000ee80000100800 */
[----:B------:R-:W-:Y:S01]  /*2fc60*/  STL [R1+0x1c4], R13 ;  /* 0x0001c40d01007387 */ /* 0x000fe20000100800 */
[----:B------:R-:W-:-:S03]  /*2fc70*/  SHF.R.S32.HI R12, RZ, 0x1f, R12 ;  /* 0x0000001fff0c7819 */ /* 0x000fc6000001140c */
[----:B------:R0:W-:Y:S02]  /*2fc80*/  STL [R1+0x1c8], R11 ;  /* 0x0001c80b01007387 */ /* 0x0001e40000100800 */
[----:B0-----:R-:W-:Y:S02]  /*2fc90*/  SHF.R.S32.HI R11, RZ, 0x1f, R0 ;  /* 0x0000001fff0b7819 */ /* 0x001fe40000011400 */
[----:B------:R-:W3:Y:S04]  /*2fca0*/  LDL R0, [R1+0x748] ;  /* 0x0007480001007983 */ /* 0x000ee80000100800 */
[----:B------:R-:W-:Y:S04]  /*2fcb0*/  STL [R1+0x1cc], R12 ;  /* 0x0001cc0c01007387 */ /* 0x000fe80000100800 */
[----:B------:R0:W-:Y:S02]  /*2fcc0*/  STL [R1+0x1d0], R11 ;  /* 0x0001d00b01007387 */ /* 0x0001e40000100800 */
[----:B0-----:R-:W-:-:S02]  /*2fcd0*/  SHF.R.S32.HI R11, RZ, 0x1f, R10 ;  /* 0x0000001fff0b7819 */ /* 0x001fc4000001140a */
[----:B------:R-:W-:Y:S02]  /*2fce0*/  SHF.R.S32.HI R10, RZ, 0x1f, R9 ;  /* 0x0000001fff0a7819 */ /* 0x000fe40000011409 */
[----:B----4-:R-:W-:Y:S02]  /*2fcf0*/  SHF.R.S32.HI R12, RZ, 0x1f, R27 ;  /* 0x0000001fff0c7819 */ /* 0x010fe4000001141b */
[----:B------:R-:W4:Y:S04]  /*2fd00*/  LDL R27, [R1+0x78c] ;  /* 0x00078c00011b7983 */ /* 0x000f280000100800 */
[----:B------:R-:W-:Y:S01]  /*2fd10*/  STL [R1+0x1d4], R12 ;  /* 0x0001d40c01007387 */ /* 0x000fe20000100800 */
[----:B-----5:R-:W-:-:S03]  /*2fd20*/  SHF.R.S32.HI R9, RZ, 0x1f, R26 ;  /* 0x0000001fff097819 */ /* 0x020fc6000001141a */
[----:B------:R-:W-:Y:S04]  /*2fd30*/  STL [R1+0x1d8], R11 ;  /* 0x0001d80b01007387 */ /* 0x000fe80000100800 */
[----:B------:R-:W5:Y:S04]  /*2fd40*/  LDL R26, [R1+0x7a4] ;  /* 0x0007a400011a7983 */ /* 0x000f680000100800 */
[----:B------:R0:W-:Y:S04]  /*2fd50*/  STL [R1+0x1e0], R10 ;  /* 0x0001e00a01007387 */ /* 0x0001e80000100800 */
[----:B------:R1:W-:Y:S01]  /*2fd60*/  STL [R1+0x1e8], R9 ;  /* 0x0001e80901007387 */ /* 0x0003e20000100800 */
[----:B------:R-:W-:-:S02]  /*2fd70*/  SHF.R.S32.HI R4, RZ, 0x1f, R4 ;  /* 0x0000001fff047819 */ /* 0x000fc40000011404 */
[----:B0-----:R-:W-:Y:S02]  /*2fd80*/  SHF.R.S32.HI R10, RZ, 0x1f, R5 ;  /* 0x0000001fff0a7819 */ /* 0x001fe40000011405 */
[----:B-1----:R-:W-:Y:S01]  /*2fd90*/  SHF.R.S32.HI R9, RZ, 0x1f, R7 ;  /* 0x0000001fff097819 */ /* 0x002fe20000011407 */
[----:B------:R-:W5:Y:S04]  /*2fda0*/  LDL R5, [R1+0x7cc] ;  /* 0x0007cc0001057983 */ /* 0x000f680000100800 */
[----:B------:R-:W-:Y:S01]  /*2fdb0*/  STL [R1+0x1ec], R10 ;  /* 0x0001ec0a01007387 */ /* 0x000fe20000100800 */
[----:B------:R-:W-:-:S03]  /*2fdc0*/  SHF.R.S32.HI R7, RZ, 0x1f, R8 ;  /* 0x0000001fff077819 */ /* 0x000fc60000011408 */
[----:B------:R-:W-:Y:S04]  /*2fdd0*/  STL [R1+0x1f0], R9 ;  /* 0x0001f00901007387 */ /* 0x000fe80000100800 */
[----:B------:R-:W5:Y:S04]  /*2fde0*/  LDL R20, [R1+0x7d0] ;  /* 0x0007d00001147983 */ /* 0x000f680000100800 */
[----:B------:R-:W-:Y:S04]  /*2fdf0*/  STL [R1+0x1f4], R7 ;  /* 0x0001f40701007387 */ /* 0x000fe80000100800 */
[----:B------:R-:W5:Y:S04]  /*2fe00*/  LDL R19, [R1+0x7f8] ;  /* 0x0007f80001137983 */ /* 0x000f680000100800 */
[----:B------:R0:W-:Y:S04]  /*2fe10*/  STL [R1+0x1f8], R4 ;  /* 0x0001f80401007387 */ /* 0x0001e80000100800 */
[----:B------:R-:W5:Y:S04]  /*2fe20*/  LDL R8, [R1+0x814] ;  /* 0x0008140001087983 */ /* 0x000f680000100800 */
[----:B0-----:R-:W5:Y:S01]  /*2fe30*/  LDL R4, [R1+0x818] ;  /* 0x0008180001047983 */ /* 0x001f620000100800 */
[----:B--2---:R-:W-:-:S02]  /*2fe40*/  SHF.R.S32.HI R7, RZ, 0x1f, R6 ;  /* 0x0000001fff077819 */ /* 0x004fc40000011406 */
[----:B---3--:R-:W-:Y:S02]  /*2fe50*/  SHF.R.S32.HI R6, RZ, 0x1f, R29 ;  /* 0x0000001fff067819 */ /* 0x008fe4000001141d */
[----:B------:R-:W2:Y:S01]  /*2fe60*/  LDL R29, [R1+0x838] ;  /* 0x00083800011d7983 */ /* 0x000ea20000100800 */
[----:B------:R-:W-:-:S03]  /*2fe70*/  SHF.R.S32.HI R3, RZ, 0x1f, R3 ;  /* 0x0000001fff037819 */ /* 0x000fc60000011403 */
[----:B------:R-:W-:Y:S04]  /*2fe80*/  STL [R1+0x1fc], R7 ;  /* 0x0001fc0701007387 */ /* 0x000fe80000100800 */
[----:B------:R-:W-:Y:S04]  /*2fe90*/  STL [R1+0x204], R6 ;  /* 0x0002040601007387 */ /* 0x000fe80000100800 */
[----:B------:R-:W3:Y:S04]  /*2fea0*/  LDL R18, [R1+0x834] ;  /* 0x0008340001127983 */ /* 0x000ee80000100800 */
[----:B------:R-:W3:Y:S04]  /*2feb0*/  LDL R17, [R1+0x830] ;  /* 0x0008300001117983 */ /* 0x000ee80000100800 */
[----:B------:R0:W-:Y:S04]  /*2fec0*/  STL [R1+0x208], R3 ;  /* 0x0002080301007387 */ /* 0x0001e80000100800 */
[----:B------:R-:W3:Y:S04]  /*2fed0*/  LDL R16, [R1+0x82c] ;  /* 0x00082c0001107983 */ /* 0x000ee80000100800 */
[----:B------:R-:W3:Y:S04]  /*2fee0*/  LDL R15, [R1+0x828] ;  /* 0x00082800010f7983 */ /* 0x000ee80000100800 */
[----:B------:R-:W3:Y:S04]  /*2fef0*/  LDL R14, [R1+0x824] ;  /* 0x00082400010e7983 */ /* 0x000ee80000100800 */
[----:B------:R-:W3:Y:S04]  /*2ff00*/  LDL R13, [R1+0x820] ;  /* 0x00082000010d7983 */ /* 0x000ee80000100800 */
[----:B------:R-:W3:Y:S04]  /*2ff10*/  LDL R11, [R1+0x81c] ;  /* 0x00081c00010b7983 */ /* 0x000ee80000100800 */
[----:B------:R-:W3:Y:S04]  /*2ff20*/  LDL R12, [R1+0x80c] ;  /* 0x00080c00010c7983 */ /* 0x000ee80000100800 */
[----:B0-----:R-:W3:Y:S01]  /*2ff30*/  LDL R3, [R1+0x810] ;  /* 0x0008100001037983 */ /* 0x001ee20000100800 */
[----:B------:R-:W-:-:S03]  /*2ff40*/  SHF.R.S32.HI R6, RZ, 0x1f, R2 ;  /* 0x0000001fff067819 */ /* 0x000fc60000011402 */
[----:B------:R-:W3:Y:S04]  /*2ff50*/  LDL R2, [R1+0x808] ;  /* 0x0008080001027983 */ /* 0x000ee80000100800 */
[----:B------:R4:W-:Y:S01]  /*2ff60*/  STL [R1+0x20c], R6 ;  /* 0x00020c0601007387 */ /* 0x0009e20000100800 */
[----:B------:R-:W-:-:S03]  /*2ff70*/  SHF.R.S32.HI R7, RZ, 0x1f, R0 ;  /* 0x0000001fff077819 */ /* 0x000fc60000011400 */
[----:B------:R-:W3:Y:S04]  /*2ff80*/  LDL R0, [R1+0x804] ;  /* 0x0008040001007983 */ /* 0x000ee80000100800 */
[----:B------:R-:W-:Y:S04]  /*2ff90*/  STL [R1+0x214], R7 ;  /* 0x0002140701007387 */ /* 0x000fe80000100800 */
[----:B------:R-:W3:Y:S04]  /*2ffa0*/  LDL R10, [R1+0x800] ;  /* 0x00080000010a7983 */ /* 0x000ee80000100800 */
[----:B------:R-:W3:Y:S01]  /*2ffb0*/  LDL R9, [R1+0x7fc] ;  /* 0x0007fc0001097983 */ /* 0x000ee20000100800 */
[----:B----4-:R-:W-:-:S05]  /*2ffc0*/  SHF.R.S32.HI R6, RZ, 0x1f, R27 ;  /* 0x0000001fff067819 */ /* 0x010fca000001141b */
[----:B------:R5:W-:Y:S04]  /*2ffd0*/  STL [R1+0x21c], R6 ;  /* 0x00021c0601007387 */ /* 0x000be80000100800 */
[----:B------:R-:W4:Y:S01]  /*2ffe0*/  LDL R27, [R1+0x7f4] ;  /* 0x0007f400011b7983 */ /* 0x000f220000100800 */
[----:B-----5:R-:W-:-:S03]  /*2fff0*/  SHF.R.S32.HI R6, RZ, 0x1f, R26 ;  /* 0x0000001fff067819 */ /* 0x020fc6000001141a */
[----:B------:R-:W5:Y:S04]  /*30000*/  LDL R26, [R1+0x7f0] ;  /* 0x0007f000011a7983 */ /* 0x000f680000100800 */
[----:B------:R0:W-:Y:S01]  /*30010*/  STL [R1+0x220], R6 ;  /* 0x0002200601007387 */ /* 0x0001e20000100800 */
[----:B------:R-:W-:-:S03]  /*30020*/  SHF.R.S32.HI R5, RZ, 0x1f, R5 ;  /* 0x0000001fff057819 */ /* 0x000fc60000011405 */
[----:B------:R-:W5:Y:S01]  /*30030*/  LDL R7, [R1+0x7ec] ;  /* 0x0007ec0001077983 */ /* 0x000f620000100800 */
[----:B------:R-:W-:-:S03]  /*30040*/  SHF.R.S32.HI R20, RZ, 0x1f, R20 ;  /* 0x0000001fff147819 */ /* 0x000fc60000011414 */
[----:B0-----:R-:W5:Y:S04]  /*30050*/  LDL R6, [R1+0x7e8] ;  /* 0x0007e80001067983 */ /* 0x001f680000100800 */
[----:B------:R0:W-:Y:S01]  /*30060*/  STL [R1+0x224], R5 ;  /* 0x0002240501007387 */ /* 0x0001e20000100800 */
[----:B------:R-:W-:-:S03]  /*30070*/  SHF.R.S32.HI R19, RZ, 0x1f, R19 ;  /* 0x0000001fff137819 */ /* 0x000fc60000011413 */
[----:B0-----:R-:W5:Y:S04]  /*30080*/  LDL R5, [R1+0x7e4] ;  /* 0x0007e40001057983 */ /* 0x001f680000100800 */
[----:B------:R0:W-:Y:S04]  /*30090*/  STL [R1+0x228], R20 ;  /* 0x0002281401007387 */ /* 0x0001e80000100800 */
[----:B------:R1:W-:Y:S01]  /*300a0*/  STL [R1+0x22c], R19 ;  /* 0x00022c1301007387 */ /* 0x0003e20000100800 */
[----:B0-----:R-:W-:Y:S02]  /*300b0*/  SHF.R.S32.HI R20, RZ, 0x1f, R8 ;  /* 0x0000001fff147819 */ /* 0x001fe40000011408 */
[----:B-1----:R-:W-:Y:S01]  /*300c0*/  SHF.R.S32.HI R19, RZ, 0x1f, R4 ;  /* 0x0000001fff137819 */ /* 0x002fe20000011404 */
[----:B------:R-:W5:Y:S04]  /*300d0*/  LDL R8, [R1+0x7e0] ;  /* 0x0007e00001087983 */ /* 0x000f680000100800 */
[----:B------:R2:W-:Y:S04]  /*300e0*/  STL [R1+0x230], R20 ;  /* 0x0002301401007387 */ /* 0x0005e80000100800 */
[----:B------:R-:W5:Y:S04]  /*300f0*/  LDL R4, [R1+0x7dc] ;  /* 0x0007dc0001047983 */ /* 0x000f680000100800 */
[----:B------:R3:W-:Y:S01]  /*30100*/  STL [R1+0x234], R19 ;  /* 0x0002341301007387 */ /* 0x0007e20000100800 */
[----:B--2---:R-:W-:-:S03]  /*30110*/  SHF.R.S32.HI R20, RZ, 0x1f, R29 ;  /* 0x0000001fff147819 */ /* 0x004fc6000001141d */
[----:B------:R-:W2:Y:S01]  /*30120*/  LDL R29, [R1+0x7d8] ;  /* 0x0007d800011d7983 */ /* 0x000ea20000100800 */
[----:B---3--:R-:W-:Y:S02]  /*30130*/  SHF.R.S32.HI R19, RZ, 0x1f, R18 ;  /* 0x0000001fff137819 */ /* 0x008fe40000011412 */
[----:B------:R-:W-:Y:S02]  /*30140*/  SHF.R.S32.HI R18, RZ, 0x1f, R17 ;  /* 0x0000001fff127819 */ /* 0x000fe40000011411 */
[----:B------:R-:W-:Y:S02]  /*30150*/  SHF.R.S32.HI R17, RZ, 0x1f, R16 ;  /* 0x0000001fff117819 */ /* 0x000fe40000011410 */
[----:B------:R-:W-:Y:S01]  /*30160*/  SHF.R.S32.HI R16, RZ, 0x1f, R15 ;  /* 0x0000001fff107819 */ /* 0x000fe2000001140f */
[----:B------:R-:W-:Y:S01]  /*30170*/  STL [R1+0x238], R20 ;  /* 0x0002381401007387 */ /* 0x000fe20000100800 */
[----:B------:R-:W-:-:S03]  /*30180*/  SHF.R.S32.HI R15, RZ, 0x1f, R14 ;  /* 0x0000001fff0f7819 */ /* 0x000fc6000001140e */
        /* <DEDUP_REMOVED lines=15> */
[----:B------:R0:W-:Y:S04]  /*30280*/  STL [R1+0x264], R12 ;  /* 0x0002640c01007387 */ /* 0x0001e80000100800 */
[----:B------:R1:W-:Y:S01]  /*30290*/  STL [R1+0x268], R11 ;  /* 0x0002680b01007387 */ /* 0x0003e20000100800 */
[----:B0-----:R-:W-:-:S03]  /*302a0*/  SHF.R.S32.HI R12, RZ, 0x1f, R0 ;  /* 0x0000001fff0c7819 */ /* 0x001fc60000011400 */
[----:B------:R-:W3:Y:S01]  /*302b0*/  LDL R0, [R1+0x7c4] ;  /* 0x0007c40001007983 */ /* 0x000ee20000100800 */
[----:B-1----:R-:W-:-:S03]  /*302c0*/  SHF.R.S32.HI R11, RZ, 0x1f, R10 ;  /* 0x0000001fff0b7819 */ /* 0x002fc6000001140a */
[----:B------:R-:W-:Y:S01]  /*302d0*/  STL [R1+0x26c], R12 ;  /* 0x00026c0c01007387 */ /* 0x000fe20000100800 */
[----:B------:R-:W-:-:S03]  /*302e0*/  SHF.R.S32.HI R9, RZ, 0x1f, R9 ;  /* 0x0000001fff097819 */ /* 0x000fc60000011409 */
[----:B------:R-:W-:Y:S01]  /*302f0*/  STL [R1+0x274], R11 ;  /* 0x0002740b01007387 */ /* 0x000fe20000100800 */
[----:B----4-:R-:W-:-:S03]  /*30300*/  SHF.R.S32.HI R10, RZ, 0x1f, R27 ;  /* 0x0000001fff0a7819 */ /* 0x010fc6000001141b */
[----:B------:R-:W4:Y:S04]  /*30310*/  LDL R27, [R1+0x7c0] ;  /* 0x0007c000011b7983 */ /* 0x000f280000100800 */
[----:B------:R5:W-:Y:S04]  /*30320*/  STL [R1+0x278], R9 ;  /* 0x0002780901007387 */ /* 0x000be80000100800 */
[----:B------:R-:W-:Y:S01]  /*30330*/  STL [R1+0x27c], R10 ;  /* 0x00027c0a01007387 */ /* 0x000fe20000100800 */
[----:B-----5:R-:W-:-:S03]  /*30340*/  SHF.R.S32.HI R9, RZ, 0x1f, R26 ;  /* 0x0000001fff097819 */ /* 0x020fc6000001141a */
[----:B------:R-:W5:Y:S01]  /*30350*/  LDL R26, [R1+0x7bc] ;  /* 0x0007bc00011a7983 */ /* 0x000f620000100800 */
[----:B------:R-:W-:-:S03]  /*30360*/  SHF.R.S32.HI R7, RZ, 0x1f, R7 ;  /* 0x0000001fff077819 */ /* 0x000fc60000011407 */
[----:B------:R-:W-:Y:S01]  /*30370*/  STL [R1+0x280], R9 ;  /* 0x0002800901007387 */ /* 0x000fe20000100800 */
[----:B------:R-:W-:-:S03]  /*30380*/  SHF.R.S32.HI R6, RZ, 0x1f, R6 ;  /* 0x0000001fff067819 */ /* 0x000fc60000011406 */
[----:B------:R-:W-:Y:S04]  /*30390*/  STL [R1+0x284], R7 ;  /* 0x0002840701007387 */ /* 0x000fe80000100800 */
[----:B------:R-:W5:Y:S04]  /*303a0*/  LDL R20, [R1+0x7b8] ;  /* 0x0007b80001147983 */ /* 0x000f680000100800 */
[----:B------:R0:W-:Y:S04]  /*303b0*/  STL [R1+0x288], R6 ;  /* 0x0002880601007387 */ /* 0x0001e80000100800 */
[----:B------:R-:W5:Y:S01]  /*303c0*/  LDL R19, [R1+0x7b4] ;  /* 0x0007b40001137983 */ /* 0x000f620000100800 */
[----:B------:R-:W-:-:S05]  /*303d0*/  SHF.R.S32.HI R5, RZ, 0x1f, R5 ;  /* 0x0000001fff057819 */ /* 0x000fca0000011405 */
[----:B------:R1:W-:Y:S04]  /*303e0*/  STL [R1+0x28c], R5 ;  /* 0x00028c0501007387 */ /* 0x0003e80000100800 */
[----:B0-----:R-:W5:Y:S04]  /*303f0*/  LDL R6, [R1+0x7b0] ;  /* 0x0007b00001067983 */ /* 0x001f680000100800 */
[----:B-1----:R-:W5:Y:S01]  /*30400*/  LDL R5, [R1+0x7ac] ;  /* 0x0007ac0001057983 */ /* 0x002f620000100800 */
[----:B------:R-:W-:Y:S02]  /*30410*/  SHF.R.S32.HI R7, RZ, 0x1f, R8 ;  /* 0x0000001fff077819 */ /* 0x000fe40000011408 */
[----:B------:R-:W-:-:S02]  /*30420*/  SHF.R.S32.HI R8, RZ, 0x1f, R4 ;  /* 0x0000001fff087819 */ /* 0x000fc40000011404 */
[----:B------:R-:W5:Y:S04]  /*30430*/  LDL R4, [R1+0x7a8] ;  /* 0x0007a80001047983 */ /* 0x000f680000100800 */
[----:B------:R2:W-:Y:S04]  /*30440*/  STL [R1+0x290], R7 ;  /* 0x0002900701007387 */ /* 0x0005e80000100800 */
[----:B------:R-:W-:Y:S04]  /*30450*/  STL [R1+0x294], R8 ;  /* 0x0002940801007387 */ /* 0x000fe80000100800 */
[----:B------:R-:W5:Y:S04]  /*30460*/  LDL R18, [R1+0x7a0] ;  /* 0x0007a00001127983 */ /* 0x000f680000100800 */
[----:B------:R-:W5:Y:S01]  /*30470*/  LDL R17, [R1+0x79c] ;  /* 0x00079c0001117983 */ /* 0x000f620000100800 */
[----:B--2---:R-:W-:-:S05]  /*30480*/  SHF.R.S32.HI R7, RZ, 0x1f, R29 ;  /* 0x0000001fff077819 */ /* 0x004fca000001141d */
[----:B------:R3:W-:Y:S04]  /*30490*/  STL [R1+0x298], R7 ;  /* 0x0002980701007387 */ /* 0x0007e80000100800 */
[----:B------:R-:W2:Y:S04]  /*304a0*/  LDL R16, [R1+0x798] ;  /* 0x0007980001107983 */ /* 0x000ea80000100800 */
[----:B------:R-:W2:Y:S04]  /*304b0*/  LDL R15, [R1+0x794] ;  /* 0x00079400010f7983 */ /* 0x000ea80000100800 */
[----:B------:R-:W2:Y:S04]  /*304c0*/  LDL R14, [R1+0x790] ;  /* 0x00079000010e7983 */ /* 0x000ea80000100800 */
[----:B------:R-:W2:Y:S04]  /*304d0*/  LDL R13, [R1+0x788] ;  /* 0x00078800010d7983 */ /* 0x000ea80000100800 */
[----:B------:R-:W2:Y:S04]  /*304e0*/  LDL R11, [R1+0x784] ;  /* 0x00078400010b7983 */ /* 0x000ea80000100800 */
[----:B------:R-:W2:Y:S04]  /*304f0*/  LDL R29, [R1+0x780] ;  /* 0x00078000011d7983 */ /* 0x000ea80000100800 */
[----:B------:R-:W2:Y:S01]  /*30500*/  LDL R12, [R1+0x77c] ;  /* 0x00077c00010c7983 */ /* 0x000ea20000100800 */
[----:B---3--:R-:W-:-:S03]  /*30510*/  SHF.R.S32.HI R7, RZ, 0x1f, R3 ;  /* 0x0000001fff077819 */ /* 0x008fc60000011403 */
[----:B------:R-:W3:Y:S04]  /*30520*/  LDL R3, [R1+0x778] ;  /* 0x0007780001037983 */ /* 0x000ee80000100800 */
[----:B------:R0:W-:Y:S02]  /*30530*/  STL [R1+0x29c], R7 ;  /* 0x00029c0701007387 */ /* 0x0001e40000100800 */
[----:B0-----:R-:W-:Y:S02]  /*30540*/  SHF.R.S32.HI R7, RZ, 0x1f, R2 ;  /* 0x0000001fff077819 */ /* 0x001fe40000011402 */
[----:B------:R-:W3:Y:S04]  /*30550*/  LDL R2, [R1+0x774] ;  /* 0x0007740001027983 */ /* 0x000ee80000100800 */
[----:B------:R-:W-:Y:S04]  /*30560*/  STL [R1+0x2a0], R7 ;  /* 0x0002a00701007387 */ /* 0x000fe80000100800 */
[----:B------:R-:W3:Y:S04]  /*30570*/  LDL R10, [R1+0x770] ;  /* 0x00077000010a7983 */ /* 0x000ee80000100800 */
[----:B------:R-:W3:Y:S01]  /*30580*/  LDL R9, [R1+0x76c] ;  /* 0x00076c0001097983 */ /* 0x000ee20000100800 */
[----:B------:R-:W-:-:S05]  /*30590*/  SHF.R.S32.HI R0, RZ, 0x1f, R0 ;  /* 0x0000001fff007819 */ /* 0x000fca0000011400 */
[----:B------:R0:W-:Y:S04]  /*305a0*/  STL [R1+0x2a4], R0 ;  /* 0x0002a40001007387 */ /* 0x0001e80000100800 */
[----:B0-----:R-:W3:Y:S01]  /*305b0*/  LDL R0, [R1+0x768] ;  /* 0x0007680001007983 */ /* 0x001ee20000100800 */
[----:B----4-:R-:W-:-:S03]  /*305c0*/  SHF.R.S32.HI R7, RZ, 0x1f, R27 ;  /* 0x0000001fff077819 */ /* 0x010fc6000001141b */
[----:B------:R-:W4:Y:S04]  /*305d0*/  LDL R27, [R1+0x764] ;  /* 0x00076400011b7983 */ /* 0x000f280000100800 */
[----:B------:R0:W-:Y:S04]  /*305e0*/  STL [R1+0x2a8], R7 ;  /* 0x0002a80701007387 */ /* 0x0001e80000100800 */
[----:B------:R-:W4:Y:S01]  /*305f0*/  LDL R8, [R1+0x75c] ;  /* 0x00075c0001087983 */ /* 0x000f220000100800 */
[----:B-----5:R-:W-:-:S03]  /*30600*/  SHF.R.S32.HI R26, RZ, 0x1f, R26 ;  /* 0x0000001fff1a7819 */ /* 0x020fc6000001141a */
[----:B0-----:R-:W5:Y:S04]  /*30610*/  LDL R7, [R1+0x760] ;  /* 0x0007600001077983 */ /* 0x001f680000100800 */
[----:B------:R0:W-:Y:S04]  /*30620*/  STL [R1+0x2ac], R26 ;  /* 0x0002ac1a01007387 */ /* 0x0001e80000100800 */
[----:B0-----:R-:W5:Y:S01]  /*30630*/  LDL R26, [R1+0x758] ;  /* 0x00075800011a7983 */ /* 0x001f620000100800 */
[----:B------:R-:W-:Y:S02]  /*30640*/  SHF.R.S32.HI R20, RZ, 0x1f, R20 ;  /* 0x0000001fff147819 */ /* 0x000fe40000011414 */
[----:B------:R-:W-:-:S03]  /*30650*/  SHF.R.S32.HI R19, RZ, 0x1f, R19 ;  /* 0x0000001fff137819 */ /* 0x000fc60000011413 */
        /* <DEDUP_REMOVED lines=8> */
[----:B0-----:R-:W-:-:S03]  /*306e0*/  SHF.R.S32.HI R20, RZ, 0x1f, R4 ;  /* 0x0000001fff147819 */ /* 0x001fc60000011404 */
[----:B------:R-:W5:Y:S01]  /*306f0*/  LDL R4, [R1+0x74c] ;  /* 0x00074c0001047983 */ /* 0x000f620000100800 */
[----:B-1----:R-:W-:Y:S02]  /*30700*/  SHF.R.S32.HI R19, RZ, 0x1f, R18 ;  /* 0x0000001fff137819 */ /* 0x002fe40000011412 */
[----:B------:R-:W-:Y:S01]  /*30710*/  SHF.R.S32.HI R18, RZ, 0x1f, R17 ;  /* 0x0000001fff127819 */ /* 0x000fe20000011411 */
[----:B------:R-:W-:Y:S01]  /*30720*/  STL [R1+0x2c0], R20 ;  /* 0x0002c01401007387 */ /* 0x000fe20000100800 */
[----:B--2---:R-:W-:Y:S02]  /*30730*/  SHF.R.S32.HI R17, RZ, 0x1f, R16 ;  /* 0x0000001fff117819 */ /* 0x004fe40000011410 */
[----:B------:R-:W-:Y:S02]  /*30740*/  SHF.R.S32.HI R16, RZ, 0x1f, R15 ;  /* 0x0000001fff107819 */ /* 0x000fe4000001140f */
        /* <DEDUP_REMOVED lines=10> */
[----:B------:R-:W2:Y:S04]  /*307f0*/  LDL R29, [R1+0x740] ;  /* 0x00074000011d7983 */ /* 0x000ea80000100800 */
[----:B------:R-:W-:Y:S01]  /*30800*/  STL [R1+0x2dc], R13 ;  /* 0x0002dc0d01007387 */ /* 0x000fe20000100800 */
[----:B------:R-:W-:-:S03]  /*30810*/  SHF.R.S32.HI R12, RZ, 0x1f, R12 ;  /* 0x0000001fff0c7819 */ /* 0x000fc6000001140c */
[----:B------:R3:W-:Y:S02]  /*30820*/  STL [R1+0x2e0], R11 ;  /* 0x0002e00b01007387 */ /* 0x0007e40000100800 */
[----:B---3--:R-:W-:Y:S02]  /*30830*/  SHF.R.S32.HI R11, RZ, 0x1f, R3 ;  /* 0x0000001fff0b7819 */ /* 0x008fe40000011403 */
        /* <DEDUP_REMOVED lines=9> */
[----:B------:R-:W-:-:S03]  /*308d0*/  SHF.R.S32.HI R9, RZ, 0x1f, R0 ;  /* 0x0000001fff097819 */ /* 0x000fc60000011400 */
[----:B------:R-:W3:Y:S04]  /*308e0*/  LDL R0, [R1+0x72c] ;  /* 0x00072c0001007983 */ /* 0x000ee80000100800 */
[----:B------:R4:W-:Y:S04]  /*308f0*/  STL [R1+0x2f4], R10 ;  /* 0x0002f40a01007387 */ /* 0x0009e80000100800 */
[----:B------:R5:W-:Y:S01]  /*30900*/  STL [R1+0x2f8], R9 ;  /* 0x0002f80901007387 */ /* 0x000be20000100800 */
[----:B----4-:R-:W-:-:S03]  /*30910*/  SHF.R.S32.HI R10, RZ, 0x1f, R27 ;  /* 0x0000001fff0a7819 */ /* 0x010fc6000001141b */
[----:B------:R-:W4:Y:S04]  /*30920*/  LDL R27, [R1+0x728] ;  /* 0x00072800011b7983 */ /* 0x000f280000100800 */
[----:B------:R-:W-:Y:S01]  /*30930*/  STL [R1+0x2fc], R10 ;  /* 0x0002fc0a01007387 */ /* 0x000fe20000100800 */
[----:B------:R-:W-:Y:S02]  /*30940*/  SHF.R.S32.HI R8, RZ, 0x1f, R8 ;  /* 0x0000001fff087819 */ /* 0x000fe40000011408 */
[----:B-----5:R-:W-:-:S05]  /*30950*/  SHF.R.S32.HI R9, RZ, 0x1f, R7 ;  /* 0x0000001fff097819 */ /* 0x020fca0000011407 */
[----:B------:R-:W-:Y:S04]  /*30960*/  STL [R1+0x300], R9 ;  /* 0x0003000901007387 */ /* 0x000fe80000100800 */
[----:B------:R-:W5:Y:S04]  /*30970*/  LDL R20, [R1+0x720] ;  /* 0x0007200001147983 */ /* 0x000f680000100800 */
[----:B------:R0:W-:Y:S04]  /*30980*/  STL [R1+0x304], R8 ;  /* 0x0003040801007387 */ /* 0x0001e80000100800 */
[----:B------:R-:W5:Y:S01]  /*30990*/  LDL R19, [R1+0x71c] ;  /* 0x00071c0001137983 */ /* 0x000f620000100800 */
[----:B------:R-:W-:-:S05]  /*309a0*/  SHF.R.S32.HI R7, RZ, 0x1f, R26 ;  /* 0x0000001fff077819 */ /* 0x000fca000001141a */
[----:B------:R1:W-:Y:S04]  /*309b0*/  STL [R1+0x308], R7 ;  /* 0x0003080701007387 */ /* 0x0003e80000100800 */
[----:B0-----:R-:W5:Y:S04]  /*309c0*/  LDL R8, [R1+0x718] ;  /* 0x0007180001087983 */ /* 0x001f680000100800 */
[----:B------:R-:W5:Y:S01]  /*309d0*/  LDL R26, [R1+0x714] ;  /* 0x00071400011a7983 */ /* 0x000f620000100800 */
[----:B-1----:R-:W-:Y:S02]  /*309e0*/  SHF.R.S32.HI R7, RZ, 0x1f, R6 ;  /* 0x0000001fff077819 */ /* 0x002fe40000011406 */
[----:B------:R-:W-:-:S02]  /*309f0*/  SHF.R.S32.HI R6, RZ, 0x1f, R5 ;  /* 0x0000001fff067819 */ /* 0x000fc40000011405 */
[----:B------:R-:W5:Y:S04]  /*30a00*/  LDL R5, [R1+0x710] ;  /* 0x0007100001057983 */ /* 0x000f680000100800 */
[----:B------:R-:W-:Y:S04]  /*30a10*/  STL [R1+0x30c], R7 ;  /* 0x00030c0701007387 */ /* 0x000fe80000100800 */
[----:B------:R-:W-:Y:S04]  /*30a20*/  STL [R1+0x310], R6 ;  /* 0x0003100601007387 */ /* 0x000fe80000100800 */
[----:B------:R-:W5:Y:S04]  /*30a30*/  LDL R18, [R1+0x70c] ;  /* 0x00070c0001127983 */ /* 0x000f680000100800 */
[----:B------:R-:W5:Y:S01]  /*30a40*/  LDL R17, [R1+0x708] ;  /* 0x0007080001117983 */ /* 0x000f620000100800 */
[----:B------:R-:W-:-:S05]  /*30a50*/  SHF.R.S32.HI R4, RZ, 0x1f, R4 ;  /* 0x0000001fff047819 */ /* 0x000fca0000011404 */
[----:B------:R0:W-:Y:S04]  /*30a60*/  STL [R1+0x314], R4 ;  /* 0x0003140401007387 */ /* 0x0001e80000100800 */
[----:B------:R-:W5:Y:S04]  /*30a70*/  LDL R16, [R1+0x704] ;  /* 0x0007040001107983 */ /* 0x000f680000100800 */
[----:B------:R-:W5:Y:S04]  /*30a80*/  LDL R15, [R1+0x700] ;  /* 0x00070000010f7983 */ /* 0x000f680000100800 */
[----:B------:R-:W5:Y:S04]  /*30a90*/  LDL R14, [R1+0x6fc] ;  /* 0x0006fc00010e7983 */ /* 0x000f680000100800 */
[----:B------:R-:W5:Y:S04]  /*30aa0*/  LDL R13, [R1+0x6f4] ;  /* 0x0006f400010d7983 */ /* 0x000f680000100800 */
[----:B------:R-:W5:Y:S04]  /*30ab0*/  LDL R11, [R1+0x6f0] ;  /* 0x0006f000010b7983 */ /* 0x000f680000100800 */
[----:B------:R-:W5:Y:S04]  /*30ac0*/  LDL R12, [R1+0x6e8] ;  /* 0x0006e800010c7983 */ /* 0x000f680000100800 */
[----:B0-----:R-:W5:Y:S01]  /*30ad0*/  LDL R4, [R1+0x6ec] ;  /* 0x0006ec0001047983 */ /* 0x001f620000100800 */
[----:B--2---:R-:W-:-:S03]  /*30ae0*/  SHF.R.S32.HI R6, RZ, 0x1f, R29 ;  /* 0x0000001fff067819 */ /* 0x004fc6000001141d */
[----:B------:R-:W2:Y:S04]  /*30af0*/  LDL R29, [R1+0x6e4] ;  /* 0x0006e400011d7983 */ /* 0x000ea80000100800 */
[----:B------:R3:W-:Y:S02]  /*30b00*/  STL [R1+0x318], R6 ;  /* 0x0003180601007387 */ /* 0x0007e40000100800 */
[----:B---3--:R-:W-:Y:S02]  /*30b10*/  SHF.R.S32.HI R6, RZ, 0x1f, R3 ;  /* 0x0000001fff067819 */ /* 0x008fe40000011403 */
[----:B------:R-:W3:Y:S04]  /*30b20*/  LDL R3, [R1+0x6e0] ;  /* 0x0006e00001037983 */ /* 0x000ee80000100800 */
[----:B------:R0:W-:Y:S04]  /*30b30*/  STL [R1+0x31c], R6 ;  /* 0x00031c0601007387 */ /* 0x0001e80000100800 */
[----:B------:R-:W3:Y:S04]  /*30b40*/  LDL R10, [R1+0x6dc] ;  /* 0x0006dc00010a7983 */ /* 0x000ee80000100800 */
[----:B------:R-:W3:Y:S01]  /*30b50*/  LDL R9, [R1+0x6d8] ;  /* 0x0006d80001097983 */ /* 0x000ee20000100800 */
[----:B------:R-:W-:-:S05]  /*30b60*/  SHF.R.S32.HI R2, RZ, 0x1f, R2 ;  /* 0x0000001fff027819 */ /* 0x000fca0000011402 */
[----:B------:R1:W-:Y:S01]  /*30b70*/  STL [R1+0x320], R2 ;  /* 0x0003200201007387 */ /* 0x0003e20000100800 */
[----:B0-----:R-:W-:-:S03]  /*30b80*/  SHF.R.S32.HI R6, RZ, 0x1f, R0 ;  /* 0x0000001fff067819 */ /* 0x001fc60000011400 */
[----:B------:R-:W3:Y:S04]  /*30b90*/  LDL R0, [R1+0x6d0] ;  /* 0x0006d00001007983 */ /* 0x000ee80000100800 */
[----:B-1----:R-:W3:Y:S04]  /*30ba0*/  LDL R2, [R1+0x6d4] ;  /* 0x0006d40001027983 */ /* 0x002ee80000100800 */
[----:B------:R0:W-:Y:S04]  /*30bb0*/  STL [R1+0x324], R6 ;  /* 0x0003240601007387 */ /* 0x0001e80000100800 */
[----:B------:R-:W3:Y:S04]  /*30bc0*/  LDL R7, [R1+0x6c8] ;  /* 0x0006c80001077983 */ /* 0x000ee80000100800 */
[----:B0-----:R-:W3:Y:S01]  /*30bd0*/  LDL R6, [R1+0x6c4] ;  /* 0x0006c40001067983 */ /* 0x001ee20000100800 */
[----:B----4-:R-:W-:-:S05]  /*30be0*/  SHF.R.S32.HI R27, RZ, 0x1f, R27 ;  /* 0x0000001fff1b7819 */ /* 0x010fca000001141b */
[----:B------:R0:W-:Y:S04]  /*30bf0*/  STL [R1+0x328], R27 ;  /* 0x0003281b01007387 */ /* 0x0001e80000100800 */
[----:B0-----:R-:W4:Y:S01]  /*30c00*/  LDL R27, [R1+0x6c0] ;  /* 0x0006c000011b7983 */ /* 0x001f220000100800 */
[----:B-----5:R-:W-:Y:S02]  /*30c10*/  SHF.R.S32.HI R20, RZ, 0x1f, R20 ;  /* 0x0000001fff147819 */ /* 0x020fe40000011414 */
        /* <DEDUP_REMOVED lines=13> */
[----:B------:R-:W-:Y:S04]  /*30cf0*/  STL [R1+0x33c], R20 ;  /* 0x00033c1401007387 */ /* 0x000fe80000100800 */
[----:B------:R-:W-:Y:S04]  /*30d00*/  STL [R1+0x340], R19 ;  /* 0x0003401301007387 */ /* 0x000fe80000100800 */
[----:B------:R-:W-:Y:S01]  /*30d10*/  STL [R1+0x344], R18 ;  /* 0x0003441201007387 */ /* 0x000fe20000100800 */
[----:B------:R-:W-:-:S02]  /*30d20*/  SHF.R.S32.HI R17, RZ, 0x1f, R16 ;  /* 0x0000001fff117819 */ /* 0x000fc40000011410 */
[----:B------:R-:W-:Y:S02]  /*30d30*/  SHF.R.S32.HI R16, RZ, 0x1f, R15 ;  /* 0x0000001fff107819 */ /* 0x000fe4000001140f */
[----:B------:R-:W-:Y:S02]  /*30d40*/  SHF.R.S32.HI R15, RZ, 0x1f, R14 ;  /* 0x0000001fff0f7819 */ /* 0x000fe4000001140e */
[----:B------:R-:W-:Y:S01]  /*30d50*/  SHF.R.S32.HI R14, RZ, 0x1f, R13 ;  /* 0x0000001fff0e7819 */ /* 0x000fe2000001140d */
[----:B------:R-:W-:Y:S04]  /*30d60*/  STL [R1+0x348], R17 ;  /* 0x0003481101007387 */ /* 0x000fe80000100800 */
[----:B------:R-:W-:Y:S01]  /*30d70*/  STL [R1+0x34c], R16 ;  /* 0x00034c1001007387 */ /* 0x000fe20000100800 */
[----:B------:R-:W-:-:S03]  /*30d80*/  SHF.R.S32.HI R13, RZ, 0x1f, R11 ;  /* 0x0000001fff0d7819 */ /* 0x000fc6000001140b */
[----:B------:R-:W-:Y:S01]  /*30d90*/  STL [R1+0x350], R15 ;  /* 0x0003500f01007387 */ /* 0x000fe20000100800 */
[----:B------:R-:W-:-:S03]  /*30da0*/  SHF.R.S32.HI R11, RZ, 0x1f, R4 ;  /* 0x0000001fff0b7819 */ /* 0x000fc60000011404 */
[----:B------:R-:W-:Y:S04]  /*30db0*/  STL [R1+0x354], R14 ;  /* 0x0003540e01007387 */ /* 0x000fe80000100800 */
[----:B------:R-:W5:Y:S04]  /*30dc0*/  LDL R4, [R1+0x6ac] ;  /* 0x0006ac0001047983 */ /* 0x000f680000100800 */
[----:B------:R-:W-:Y:S01]  /*30dd0*/  STL [R1+0x358], R13 ;  /* 0x0003580d01007387 */ /* 0x000fe20000100800 */
[----:B------:R-:W-:-:S03]  /*30de0*/  SHF.R.S32.HI R12, RZ, 0x1f, R12 ;  /* 0x0000001fff0c7819 */ /* 0x000fc6000001140c */
[----:B------:R2:W-:Y:S02]  /*30df0*/  STL [R1+0x35c], R11 ;  /* 0x00035c0b01007387 */ /* 0x0005e40000100800 */
[----:B--2---:R-:W-:Y:S02]  /*30e00*/  SHF.R.S32.HI R11, RZ, 0x1f, R29 ;  /* 0x0000001fff0b7819 */ /* 0x004fe4000001141d */
[----:B------:R-:W2:Y:S04]  /*30e10*/  LDL R29, [R1+0x6a8] ;  /* 0x0006a800011d7983 */ /* 0x000ea80000100800 */
[----:B------:R3:W-:Y:S04]  /*30e20*/  STL [R1+0x360], R12 ;  /* 0x0003600c01007387 */ /* 0x0007e80000100800 */
[----:B------:R0:W-:Y:S01]  /*30e30*/  STL [R1+0x364], R11 ;  /* 0x0003640b01007387 */ /* 0x0001e20000100800 */
[----:B---3--:R-:W-:-:S03]  /*30e40*/  SHF.R.S32.HI R12, RZ, 0x1f, R3 ;  /* 0x0000001fff0c7819 */ /* 0x008fc60000011403 */
[----:B------:R-:W3:Y:S01]  /*30e50*/  LDL R3, [R1+0x6a4] ;  /* 0x0006a40001037983 */ /* 0x000ee20000100800 */
[----:B0-----:R-:W-:-:S03]  /*30e60*/  SHF.R.S32.HI R11, RZ, 0x1f, R10 ;  /* 0x0000001fff0b7819 */ /* 0x001fc6000001140a */
[----:B------:R-:W-:Y:S01]  /*30e70*/  STL [R1+0x368], R12 ;  /* 0x0003680c01007387 */ /* 0x000fe20000100800 */
[----:B------:R-:W-:-:S03]  /*30e80*/  SHF.R.S32.HI R10, RZ, 0x1f, R9 ;  /* 0x0000001fff0a7819 */ /* 0x000fc60000011409 */
[----:B------:R-:W-:Y:S01]  /*30e90*/  STL [R1+0x36c], R11 ;  /* 0x00036c0b01007387 */ /* 0x000fe20000100800 */
[----:B------:R-:W-:-:S03]  /*30ea0*/  SHF.R.S32.HI R9, RZ, 0x1f, R2 ;  /* 0x0000001fff097819 */ /* 0x000fc60000011402 */
        /* <DEDUP_REMOVED lines=8> */
[----:B------:R-:W-:Y:S04]  /*30f30*/  STL [R1+0x37c], R9 ;  /* 0x00037c0901007387 */ /* 0x000fe80000100800 */
[----:B------:R-:W3:Y:S04]  /*30f40*/  LDL R20, [R1+0x694] ;  /* 0x0006940001147983 */ /* 0x000ee80000100800 */
[----:B------:R-:W-:Y:S04]  /*30f50*/  STL [R1+0x380], R7 ;  /* 0x0003800701007387 */ /* 0x000fe80000100800 */
[----:B------:R-:W3:Y:S01]  /*30f60*/  LDL R19, [R1+0x690] ;  /* 0x0006900001137983 */ /* 0x000ee20000100800 */
[----:B----4-:R-:W-:-:S05]  /*30f70*/  SHF.R.S32.HI R6, RZ, 0x1f, R27 ;  /* 0x0000001fff067819 */ /* 0x010fca000001141b */
[----:B------:R0:W-:Y:S04]  /*30f80*/  STL [R1+0x384], R6 ;  /* 0x0003840601007387 */ /* 0x0001e80000100800 */
[----:B------:R-:W4:Y:S04]  /*30f90*/  LDL R27, [R1+0x688] ;  /* 0x00068800011b7983 */ /* 0x000f280000100800 */
[----:B0-----:R-:W4:Y:S01]  /*30fa0*/  LDL R6, [R1+0x68c] ;  /* 0x00068c0001067983 */ /* 0x001f220000100800 */
[----:B-----5:R-:W-:-:S03]  /*30fb0*/  SHF.R.S32.HI R7, RZ, 0x1f, R26 ;  /* 0x0000001fff077819 */ /* 0x020fc6000001141a */
[----:B------:R-:W5:Y:S01]  /*30fc0*/  LDL R26, [R1+0x684] ;  /* 0x00068400011a7983 */ /* 0x000f620000100800 */
[----:B------:R-:W-:-:S05]  /*30fd0*/  SHF.R.S32.HI R8, RZ, 0x1f, R8 ;  /* 0x0000001fff087819 */ /* 0x000fca0000011408 */
        /* <DEDUP_REMOVED lines=13> */
[----:B------:R-:W-:-:S03]  /*310b0*/  SHF.R.S32.HI R7, RZ, 0x1f, R4 ;  /* 0x0000001fff077819 */ /* 0x000fc60000011404 */
[----:B------:R-:W5:Y:S04]  /*310c0*/  LDL R4, [R1+0x654] ;  /* 0x0006540001047983 */ /* 0x000f680000100800 */
[----:B------:R2:W-:Y:S02]  /*310d0*/  STL [R1+0x394], R7 ;  /* 0x0003940701007387 */ /* 0x0005e40000100800 */
[----:B--2---:R-:W-:Y:S02]  /*310e0*/  SHF.R.S32.HI R7, RZ, 0x1f, R29 ;  /* 0x0000001fff077819 */ /* 0x004fe4000001141d */
[----:B------:R-:W2:Y:S04]  /*310f0*/  LDL R29, [R1+0x650] ;  /* 0x00065000011d7983 */ /* 0x000ea80000100800 */
[----:B------:R-:W-:Y:S04]  /*31100*/  STL [R1+0x398], R7 ;  /* 0x0003980701007387 */ /* 0x000fe80000100800 */
[----:B------:R-:W2:Y:S04]  /*31110*/  LDL R10, [R1+0x648] ;  /* 0x00064800010a7983 */ /* 0x000ea80000100800 */
[----:B------:R-:W2:Y:S01]  /*31120*/  LDL R9, [R1+0x644] ;  /* 0x0006440001097983 */ /* 0x000ea20000100800 */
[----:B---3--:R-:W-:-:S05]  /*31130*/  SHF.R.S32.HI R3, RZ, 0x1f, R3 ;  /* 0x0000001fff037819 */ /* 0x008fca0000011403 */
[----:B------:R0:W-:Y:S04]  /*31140*/  STL [R1+0x39c], R3 ;  /* 0x00039c0301007387 */ /* 0x0001e80000100800 */
[----:B0-----:R-:W3:Y:S01]  /*31150*/  LDL R3, [R1+0x640] ;  /* 0x0006400001037983 */ /* 0x001ee20000100800 */
[----:B------:R-:W-:-:S03]  /*31160*/  SHF.R.S32.HI R7, RZ, 0x1f, R2 ;  /* 0x0000001fff077819 */ /* 0x000fc60000011402 */
[----:B------:R-:W3:Y:S04]  /*31170*/  LDL R2, [R1+0x63c] ;  /* 0x00063c0001027983 */ /* 0x000ee80000100800 */
[----:B------:R0:W-:Y:S04]  /*31180*/  STL [R1+0x3a0], R7 ;  /* 0x0003a00701007387 */ /* 0x0001e80000100800 */
[----:B------:R-:W3:Y:S01]  /*31190*/  LDL R8, [R1+0x634] ;  /* 0x0006340001087983 */ /* 0x000ee20000100800 */
[----:B------:R-:W-:-:S03]  /*311a0*/  SHF.R.S32.HI R0, RZ, 0x1f, R0 ;  /* 0x0000001fff007819 */ /* 0x000fc60000011400 */
[----:B0-----:R-:W3:Y:S04]  /*311b0*/  LDL R7, [R1+0x638] ;  /* 0x0006380001077983 */ /* 0x001ee80000100800 */
[----:B------:R0:W-:Y:S01]  /*311c0*/  STL [R1+0x3a4], R0 ;  /* 0x0003a40001007387 */ /* 0x0001e20000100800 */
[----:B------:R-:W-:-:S03]  /*311d0*/  SHF.R.S32.HI R20, RZ, 0x1f, R20 ;  /* 0x0000001fff147819 */ /* 0x000fc60000011414 */
[----:B0-----:R-:W3:Y:S01]  /*311e0*/  LDL R0, [R1+0x624] ;  /* 0x0006240001007983 */ /* 0x001ee20000100800 */
[----:B------:R-:W-:-:S03]  /*311f0*/  SHF.R.S32.HI R19, RZ, 0x1f, R19 ;  /* 0x0000001fff137819 */ /* 0x000fc60000011413 */
[----:B------:R-:W-:Y:S04]  /*31200*/  STL [R1+0x3a8], R20 ;  /* 0x0003a81401007387 */ /* 0x000fe80000100800 */
[----:B------:R4:W-:Y:S02]  /*31210*/  STL [R1+0x3ac], R19 ;  /* 0x0003ac1301007387 */ /* 0x0009e40000100800 */
[----:B----4-:R-:W-:Y:S02]  /*31220*/  SHF.R.S32.HI R19, RZ, 0x1f, R27 ;  /* 0x0000001fff137819 */ /* 0x010fe4000001141b */
[----:B------:R-:W-:Y:S02]  /*31230*/  SHF.R.S32.HI R20, RZ, 0x1f, R6 ;  /* 0x0000001fff147819 */ /* 0x000fe40000011406 */
[----:B------:R-:W4:Y:S04]  /*31240*/  LDL R6, [R1+0x614] ;  /* 0x0006140001067983 */ /* 0x000f280000100800 */
[----:B------:R5:W-:Y:S04]  /*31250*/  STL [R1+0x3b0], R20 ;  /* 0x0003b01401007387 */ /* 0x000be80000100800 */
[----:B------:R-:W4:Y:S04]  /*31260*/  LDL R27, [R1+0x600] ;  /* 0x00060000011b7983 */ /* 0x000f280000100800 */
[----:B------:R0:W-:Y:S01]  /*31270*/  STL [R1+0x3b4], R19 ;  /* 0x0003b41301007387 */ /* 0x0001e20000100800 */
[----:B-----5:R-:W-:-:S03]  /*31280*/  SHF.R.S32.HI R20, RZ, 0x1f, R26 ;  /* 0x0000001fff147819 */ /* 0x020fc6000001141a */
[----:B------:R-:W5:Y:S01]  /*31290*/  LDL R26, [R1+0x5f8] ;  /* 0x0005f800011a7983 */ /* 0x000f620000100800 */
[----:B0-----:R-:W-:Y:S02]  /*312a0*/  SHF.R.S32.HI R19, RZ, 0x1f, R18 ;  /* 0x0000001fff137819 */ /* 0x001fe40000011412 */
[----:B------:R-:W-:Y:S01]  /*312b0*/  SHF.R.S32.HI R18, RZ, 0x1f, R17 ;  /* 0x0000001fff127819 */ /* 0x000fe20000011411 */
[----:B------:R-:W-:Y:S04]  /*312c0*/  STL [R1+0x3b8], R20 ;  /* 0x0003b81401007387 */ /* 0x000fe80000100800 */
[----:B------:R-:W-:Y:S01]  /*312d0*/  STL [R1+0x3bc], R19 ;  /* 0x0003bc1301007387 */ /* 0x000fe20000100800 */
[----:B------:R-:W-:Y:S02]  /*312e0*/  SHF.R.S32.HI R17, RZ, 0x1f, R16 ;  /* 0x0000001fff117819 */ /* 0x000fe40000011410 */
[----:B------:R-:W-:-:S02]  /*312f0*/  SHF.R.S32.HI R16, RZ, 0x1f, R15 ;  /* 0x0000001fff107819 */ /* 0x000fc4000001140f */
[----:B------:R-:W-:Y:S02]  /*31300*/  SHF.R.S32.HI R15, RZ, 0x1f, R14 ;  /* 0x0000001fff0f7819 */ /* 0x000fe4000001140e */
[----:B------:R-:W-:Y:S01]  /*31310*/  SHF.R.S32.HI R14, RZ, 0x1f, R13 ;  /* 0x0000001fff0e7819 */ /* 0x000fe2000001140d */
[----:B------:R-:W-:Y:S04]  /*31320*/  STL [R1+0x3c0], R18 ;  /* 0x0003c01201007387 */ /* 0x000fe80000100800 */
[----:B------:R-:W-:Y:S01]  /*31330*/  STL [R1+0x3c4], R17 ;  /* 0x0003c41101007387 */ /* 0x000fe20000100800 */
[----:B------:R-:W-:-:S03]  /*31340*/  SHF.R.S32.HI R13, RZ, 0x1f, R11 ;  /* 0x0000001fff0d7819 */ /* 0x000fc6000001140b */
[----:B------:R-:W-:Y:S04]  /*31350*/  STL [R1+0x3c8], R16 ;  /* 0x0003c81001007387 */ /* 0x000fe80000100800 */
[----:B------:R-:W-:Y:S01]  /*31360*/  STL [R1+0x3cc], R15 ;  /* 0x0003cc0f01007387 */ /* 0x000fe20000100800 */
[----:B------:R-:W-:-:S03]  /*31370*/  SHF.R.S32.HI R11, RZ, 0x1f, R5 ;  /* 0x0000001fff0b7819 */ /* 0x000fc60000011405 */
[----:B------:R-:W-:Y:S04]  /*31380*/  STL [R1+0x3d0], R14 ;  /* 0x0003d00e01007387 */ /* 0x000fe80000100800 */
[----:B------:R-:W5:Y:S04]  /*31390*/  LDL R5, [R1+0x5ec] ;  /* 0x0005ec0001057983 */ /* 0x000f680000100800 */
[----:B------:R-:W-:Y:S01]  /*313a0*/  STL [R1+0x3d4], R13 ;  /* 0x0003d40d01007387 */ /* 0x000fe20000100800 */
[----:B------:R-:W-:-:S03]  /*313b0*/  SHF.R.S32.HI R12, RZ, 0x1f, R12 ;  /* 0x0000001fff0c7819 */ /* 0x000fc6000001140c */
[----:B------:R0:W-:Y:S02]  /*313c0*/  STL [R1+0x3d8], R11 ;  /* 0x0003d80b01007387 */ /* 0x0001e40000100800 */
[----:B0-----:R-:W-:Y:S02]  /*313d0*/  SHF.R.S32.HI R11, RZ, 0x1f, R4 ;  /* 0x0000001fff0b7819 */ /* 0x001fe40000011404 */
[----:B------:R-:W5:Y:S04]  /*313e0*/  LDL R4, [R1+0x5e0] ;  /* 0x0005e00001047983 */ /* 0x000f680000100800 */
[----:B------:R2:W-:Y:S04]  /*313f0*/  STL [R1+0x3dc], R12 ;  /* 0x0003dc0c01007387 */ /* 0x0005e80000100800 */
[----:B------:R0:W-:Y:S01]  /*31400*/  STL [R1+0x3e0], R11 ;  /* 0x0003e00b01007387 */ /* 0x0001e20000100800 */
[----:B--2---:R-:W-:-:S03]  /*31410*/  SHF.R.S32.HI R12, RZ, 0x1f, R29 ;  /* 0x0000001fff0c7819 */ /* 0x004fc6000001141d */
[----:B------:R-:W2:Y:S01]  /*31420*/  LDL R29, [R1+0x5d0] ;  /* 0x0005d000011d7983 */ /* 0x000ea20000100800 */
[----:B0-----:R-:W-:-:S03]  /*31430*/  SHF.R.S32.HI R11, RZ, 0x1f, R10 ;  /* 0x0000001fff0b7819 */ /* 0x001fc6000001140a */
[----:B------:R-:W-:Y:S01]  /*31440*/  STL [R1+0x3e4], R12 ;  /* 0x0003e40c01007387 */ /* 0x000fe20000100800 */
[----:B------:R-:W-:-:S03]  /*31450*/  SHF.R.S32.HI R10, RZ, 0x1f, R9 ;  /* 0x0000001fff0a7819 */ /* 0x000fc60000011409 */
[----:B------:R-:W-:Y:S01]  /*31460*/  STL [R1+0x3e8], R11 ;  /* 0x0003e80b01007387 */ /* 0x000fe20000100800 */
[----:B---3--:R-:W-:-:S03]  /*31470*/  SHF.R.S32.HI R9, RZ, 0x1f, R3 ;  /* 0x0000001fff097819 */ /* 0x008fc60000011403 */
        /* <DEDUP_REMOVED lines=12> */
[----:B------:R-:W-:-:S05]  /*31540*/  SHF.R.S32.HI R0, RZ, 0x1f, R0 ;  /* 0x0000001fff007819 */ /* 0x000fca0000011400 */
[----:B------:R0:W-:Y:S04]  /*31550*/  STL [R1+0x400], R0 ;  /* 0x0004000001007387 */ /* 0x0001e80000100800 */
[----:B------:R-:W3:Y:S04]  /*31560*/  LDL R8, [R1+0x584] ;  /* 0x0005840001087983 */ /* 0x000ee80000100800 */
[----:B0-----:R-:W3:Y:S01]  /*31570*/  LDL R0, [R1+0x580] ;  /* 0x0005800001007983 */ /* 0x001ee20000100800 */
[----:B----4-:R-:W-:Y:S02]  /*31580*/  SHF.R.S32.HI R6, RZ, 0x1f, R6 ;  /* 0x0000001fff067819 */ /* 0x010fe40000011406 */
[----:B------:R-:W-:-:S02]  /*31590*/  SHF.R.S32.HI R7, RZ, 0x1f, R27 ;  /* 0x0000001fff077819 */ /* 0x000fc4000001141b */
[----:B------:R-:W4:Y:S04]  /*315a0*/  LDL R27, [R1+0x57c] ;  /* 0x00057c00011b7983 */ /* 0x000f280000100800 */
[----:B------:R5:W-:Y:S04]  /*315b0*/  STL [R1+0x404], R6 ;  /* 0x0004040601007387 */ /* 0x000be80000100800 */
[----:B------:R-:W-:Y:S04]  /*315c0*/  STL [R1+0x408], R7 ;  /* 0x0004080701007387 */ /* 0x000fe80000100800 */
[----:B------:R-:W4:Y:S04]  /*315d0*/  LDL R18, [R1+0x578] ;  /* 0x0005780001127983 */ /* 0x000f280000100800 */
[----:B------:R-:W4:Y:S01]  /*315e0*/  LDL R17, [R1+0x570] ;  /* 0x0005700001117983 */ /* 0x000f220000100800 */
[----:B-----5:R-:W-:-:S05]  /*315f0*/  SHF.R.S32.HI R6, RZ, 0x1f, R26 ;  /* 0x0000001fff067819 */ /* 0x020fca000001141a */
[----:B------:R0:W-:Y:S04]  /*31600*/  STL [R1+0x40c], R6 ;  /* 0x00040c0601007387 */ /* 0x0001e80000100800 */
[----:B------:R-:W5:Y:S04]  /*31610*/  LDL R16, [R1+0x56c] ;  /* 0x00056c0001107983 */ /* 0x000f680000100800 */
[----:B------:R-:W5:Y:S04]  /*31620*/  LDL R15, [R1+0x568] ;  /* 0x00056800010f7983 */ /* 0x000f680000100800 */
[----:B------:R-:W5:Y:S04]  /*31630*/  LDL R14, [R1+0x560] ;  /* 0x00056000010e7983 */ /* 0x000f680000100800 */
[----:B------:R-:W5:Y:S04]  /*31640*/  LDL R13, [R1+0x55c] ;  /* 0x00055c00010d7983 */ /* 0x000f680000100800 */
[----:B------:R-:W5:Y:S04]  /*31650*/  LDL R11, [R1+0x558] ;  /* 0x00055800010b7983 */ /* 0x000f680000100800 */
[----:B------:R-:W5:Y:S04]  /*31660*/  LDL R26, [R1+0x554] ;  /* 0x00055400011a7983 */ /* 0x000f680000100800 */
[----:B------:R-:W5:Y:S01]  /*31670*/  LDL R12, [R1+0x550] ;  /* 0x00055000010c7983 */ /* 0x000f620000100800 */
[----:B0-----:R-:W-:-:S03]  /*31680*/  SHF.R.S32.HI R6, RZ, 0x1f, R5 ;  /* 0x0000001fff067819 */ /* 0x001fc60000011405 */
[----:B------:R-:W5:Y:S04]  /*31690*/  LDL R5, [R1+0x54c] ;  /* 0x00054c0001057983 */ /* 0x000f680000100800 */
[----:B------:R2:W-:Y:S01]  /*316a0*/  STL [R1+0x410], R6 ;  /* 0x0004100601007387 */ /* 0x0005e20000100800 */
[----:B------:R-:W-:-:S03]  /*316b0*/  SHF.R.S32.HI R7, RZ, 0x1f, R4 ;  /* 0x0000001fff077819 */ /* 0x000fc60000011404 */
[----:B------:R-:W5:Y:S04]  /*316c0*/  LDL R4, [R1+0x548] ;  /* 0x0005480001047983 */ /* 0x000f680000100800 */
[----:B------:R-:W-:Y:S04]  /*316d0*/  STL [R1+0x414], R7 ;  /* 0x0004140701007387 */ /* 0x000fe80000100800 */
[----:B------:R-:W5:Y:S04]  /*316e0*/  LDL R10, [R1+0x544] ;  /* 0x00054400010a7983 */ /* 0x000f680000100800 */
[----:B------:R-:W5:Y:S01]  /*316f0*/  LDL R9, [R1+0x53c] ;  /* 0x00053c0001097983 */ /* 0x000f620000100800 */
[----:B--2---:R-:W-:-:S05]  /*31700*/  SHF.R.S32.HI R6, RZ, 0x1f, R29 ;  /* 0x0000001fff067819 */ /* 0x004fca000001141d */
[----:B------:R3:W-:Y:S04]  /*31710*/  STL [R1+0x418], R6 ;  /* 0x0004180601007387 */ /* 0x0007e80000100800 */
[----:B------:R-:W2:Y:S01]  /*31720*/  LDL R29, [R1+0x538] ;  /* 0x00053800011d7983 */ /* 0x000ea20000100800 */
[----:B---3--:R-:W-:-:S03]  /*31730*/  SHF.R.S32.HI R6, RZ, 0x1f, R3 ;  /* 0x0000001fff067819 */ /* 0x008fc60000011403 */
        /* <DEDUP_REMOVED lines=9> */
[----:B------:R0:W-:Y:S04]  /*317d0*/  STL [R1+0x424], R20 ;  /* 0x0004241401007387 */ /* 0x0001e80000100800 */
[----:B------:R1:W-:Y:S01]  /*317e0*/  STL [R1+0x428], R19 ;  /* 0x0004281301007387 */ /* 0x0003e20000100800 */
[----:B0-----:R-:W-:-:S03]  /*317f0*/  SHF.R.S32.HI R20, RZ, 0x1f, R8 ;  /* 0x0000001fff147819 */ /* 0x001fc60000011408 */
[----:B------:R-:W3:Y:S04]  /*31800*/  LDL R8, [R1+0x520] ;  /* 0x0005200001087983 */ /* 0x000ee80000100800 */
[----:B------:R4:W-:Y:S01]  /*31810*/  STL [R1+0x42c], R20 ;  /* 0x00042c1401007387 */ /* 0x0009e20000100800 */
[----:B-1----:R-:W-:-:S03]  /*31820*/  SHF.R.S32.HI R19, RZ, 0x1f, R0 ;  /* 0x0000001fff137819 */ /* 0x002fc60000011400 */
[----:B------:R-:W3:Y:S04]  /*31830*/  LDL R0, [R1+0x51c] ;  /* 0x00051c0001007983 */ /* 0x000ee80000100800 */
[----:B------:R0:W-:Y:S01]  /*31840*/  STL [R1+0x430], R19 ;  /* 0x0004301301007387 */ /* 0x0001e20000100800 */
[----:B----4-:R-:W-:-:S03]  /*31850*/  SHF.R.S32.HI R20, RZ, 0x1f, R27 ;  /* 0x0000001fff147819 */ /* 0x010fc6000001141b */
[----:B------:R-:W4:Y:S01]  /*31860*/  LDL R27, [R1+0x518] ;  /* 0x00051800011b7983 */ /* 0x000f220000100800 */
[----:B0-----:R-:W-:Y:S02]  /*31870*/  SHF.R.S32.HI R19, RZ, 0x1f, R18 ;  /* 0x0000001fff137819 */ /* 0x001fe40000011412 */
[----:B------:R-:W-:Y:S01]  /*31880*/  SHF.R.S32.HI R18, RZ, 0x1f, R17 ;  /* 0x0000001fff127819 */ /* 0x000fe20000011411 */
[----:B------:R-:W-:Y:S04]  /*31890*/  STL [R1+0x434], R20 ;  /* 0x0004341401007387 */ /* 0x000fe80000100800 */
[----:B------:R-:W-:Y:S04]  /*318a0*/  STL [R1+0x438], R19 ;  /* 0x0004381301007387 */ /* 0x000fe80000100800 */
[----:B------:R-:W-:Y:S01]  /*318b0*/  STL [R1+0x43c], R18 ;  /* 0x00043c1201007387 */ /* 0x000fe20000100800 */
[----:B-----5:R-:W-:-:S02]  /*318c0*/  SHF.R.S32.HI R17, RZ, 0x1f, R16 ;  /* 0x0000001fff117819 */ /* 0x020fc40000011410 */
        /* <DEDUP_REMOVED lines=17> */
[----:B0-----:R-:W-:-:S02]  /*319e0*/  SHF.R.S32.HI R12, RZ, 0x1f, R4 ;  /* 0x0000001fff0c7819 */ /* 0x001fc40000011404 */
[----:B-1----:R-:W-:Y:S01]  /*319f0*/  SHF.R.S32.HI R11, RZ, 0x1f, R10 ;  /* 0x0000001fff0b7819 */ /* 0x002fe2000001140a */
[----:B------:R-:W5:Y:S04]  /*31a00*/  LDL R4, [R1+0x50c] ;  /* 0x00050c0001047983 */ /* 0x000f680000100800 */
[----:B------:R-:W-:Y:S01]  /*31a10*/  STL [R1+0x460], R12 ;  /* 0x0004600c01007387 */ /* 0x000fe20000100800 */
[----:B------:R-:W-:-:S03]  /*31a20*/  SHF.R.S32.HI R9, RZ, 0x1f, R9 ;  /* 0x0000001fff097819 */ /* 0x000fc60000011409 */
[----:B------:R-:W-:Y:S01]  /*31a30*/  STL [R1+0x464], R11 ;  /* 0x0004640b01007387 */ /* 0x000fe20000100800 */
[----:B--2---:R-:W-:-:S03]  /*31a40*/  SHF.R.S32.HI R10, RZ, 0x1f, R29 ;  /* 0x0000001fff0a7819 */ /* 0x004fc6000001141d */
[----:B------:R-:W2:Y:S04]  /*31a50*/  LDL R29, [R1+0x504] ;  /* 0x00050400011d7983 */ /* 0x000ea80000100800 */
[----:B------:R3:W-:Y:S04]  /*31a60*/  STL [R1+0x468], R9 ;  /* 0x0004680901007387 */ /* 0x0007e80000100800 */
[----:B------:R-:W-:Y:S01]  /*31a70*/  STL [R1+0x46c], R10 ;  /* 0x00046c0a01007387 */ /* 0x000fe20000100800 */
[----:B---3--:R-:W-:-:S03]  /*31a80*/  SHF.R.S32.HI R9, RZ, 0x1f, R3 ;  /* 0x0000001fff097819 */ /* 0x008fc60000011403 */
[----:B------:R-:W3:Y:S01]  /*31a90*/  LDL R3, [R1+0x500] ;  /* 0x0005000001037983 */ /* 0x000ee20000100800 */
[----:B------:R-:W-:-:S03]  /*31aa0*/  SHF.R.S32.HI R7, RZ, 0x1f, R7 ;  /* 0x0000001fff077819 */ /* 0x000fc60000011407 */
[----:B------:R-:W-:Y:S04]  /*31ab0*/  STL [R1+0x474], R9 ;  /* 0x0004740901007387 */ /* 0x000fe80000100800 */
[----:B------:R-:W-:Y:S04]  /*31ac0*/  STL [R1+0x478], R7 ;  /* 0x0004780701007387 */ /* 0x000fe80000100800 */
[----:B------:R-:W3:Y:S01]  /*31ad0*/  LDL R20, [R1+0x4fc] ;  /* 0x0004fc0001147983 */ /* 0x000ee20000100800 */
[----:B------:R-:W-:-:S05]  /*31ae0*/  SHF.R.S32.HI R6, RZ, 0x1f, R6 ;  /* 0x0000001fff067819 */ /* 0x000fca0000011406 */
[----:B------:R0:W-:Y:S04]  /*31af0*/  STL [R1+0x47c], R6 ;  /* 0x00047c0601007387 */ /* 0x0001e80000100800 */
[----:B------:R-:W3:Y:S01]  /*31b00*/  LDL R19, [R1+0x4f8] ;  /* 0x0004f80001137983 */ /* 0x000ee20000100800 */
[----:B------:R-:W-:-:S05]  /*31b10*/  SHF.R.S32.HI R2, RZ, 0x1f, R2 ;  /* 0x0000001fff027819 */ /* 0x000fca0000011402 */
[----:B------:R1:W-:Y:S04]  /*31b20*/  STL [R1+0x480], R2 ;  /* 0x0004800201007387 */ /* 0x0003e80000100800 */
[----:B0-----:R-:W3:Y:S04]  /*31b30*/  LDL R6, [R1+0x4f4] ;  /* 0x0004f40001067983 */ /* 0x001ee80000100800 */
[----:B-1----:R-:W3:Y:S01]  /*31b40*/  LDL R2, [R1+0x4f0] ;  /* 0x0004f00001027983 */ /* 0x002ee20000100800 */
[----:B------:R-:W-:Y:S02]  /*31b50*/  SHF.R.S32.HI R7, RZ, 0x1f, R8 ;  /* 0x0000001fff077819 */ /* 0x000fe40000011408 */
[----:B------:R-:W-:-:S02]  /*31b60*/  SHF.R.S32.HI R8, RZ, 0x1f, R0 ;  /* 0x0000001fff087819 */ /* 0x000fc40000011400 */
[----:B------:R-:W3:Y:S04]  /*31b70*/  LDL R0, [R1+0x4e8] ;  /* 0x0004e80001007983 */ /* 0x000ee80000100800 */
[----:B------:R4:W-:Y:S04]  /*31b80*/  STL [R1+0x484], R7 ;  /* 0x0004840701007387 */ /* 0x0009e80000100800 */
[----:B------:R-:W-:Y:S04]  /*31b90*/  STL [R1+0x488], R8 ;  /* 0x0004880801007387 */ /* 0x000fe80000100800 */
[----:B------:R-:W3:Y:S04]  /*31ba0*/  LDL R18, [R1+0x4e4] ;  /* 0x0004e40001127983 */ /* 0x000ee80000100800 */
[----:B------:R-:W3:Y:S01]  /*31bb0*/  LDL R17, [R1+0x4e0] ;  /* 0x0004e00001117983 */ /* 0x000ee20000100800 */
[----:B----4-:R-:W-:-:S05]  /*31bc0*/  SHF.R.S32.HI R7, RZ, 0x1f, R27 ;  /* 0x0000001fff077819 */ /* 0x010fca000001141b */
[----:B------:R5:W-:Y:S04]  /*31bd0*/  STL [R1+0x48c], R7 ;  /* 0x00048c0701007387 */ /* 0x000be80000100800 */
[----:B------:R-:W4:Y:S04]  /*31be0*/  LDL R16, [R1+0x4d4] ;  /* 0x0004d40001107983 */ /* 0x000f280000100800 */
[----:B------:R-:W4:Y:S04]  /*31bf0*/  LDL R15, [R1+0x4d0] ;  /* 0x0004d000010f7983 */ /* 0x000f280000100800 */
[----:B------:R-:W4:Y:S04]  /*31c00*/  LDL R14, [R1+0x4cc] ;  /* 0x0004cc00010e7983 */ /* 0x000f280000100800 */
[----:B------:R-:W4:Y:S04]  /*31c10*/  LDL R13, [R1+0x4c8] ;  /* 0x0004c800010d7983 */ /* 0x000f280000100800 */
[----:B------:R-:W4:Y:S04]  /*31c20*/  LDL R11, [R1+0x4c4] ;  /* 0x0004c400010b7983 */ /* 0x000f280000100800 */
[----:B------:R-:W4:Y:S04]  /*31c30*/  LDL R27, [R1+0x4c0] ;  /* 0x0004c000011b7983 */ /* 0x000f280000100800 */
[----:B------:R-:W4:Y:S01]  /*31c40*/  LDL R12, [R1+0x4bc] ;  /* 0x0004bc00010c7983 */ /* 0x000f220000100800 */
[----:B-----5:R-:W-:-:S03]  /*31c50*/  SHF.R.S32.HI R7, RZ, 0x1f, R26 ;  /* 0x0000001fff077819 */ /* 0x020fc6000001141a */
[----:B------:R-:W5:Y:S04]  /*31c60*/  LDL R26, [R1+0x4b8] ;  /* 0x0004b800011a7983 */ /* 0x000f680000100800 */
[----:B------:R0:W-:Y:S02]  /*31c70*/  STL [R1+0x490], R7 ;  /* 0x0004900701007387 */ /* 0x0001e40000100800 */
[----:B0-----:R-:W-:Y:S02]  /*31c80*/  SHF.R.S32.HI R7, RZ, 0x1f, R5 ;  /* 0x0000001fff077819 */ /* 0x001fe40000011405 */
[----:B------:R-:W5:Y:S04]  /*31c90*/  LDL R5, [R1+0x4b4] ;  /* 0x0004b40001057983 */ /* 0x000f680000100800 */
[----:B------:R2:W-:Y:S04]  /*31ca0*/  STL [R1+0x494], R7 ;  /* 0x0004940701007387 */ /* 0x0005e80000100800 */
[----:B------:R-:W5:Y:S04]  /*31cb0*/  LDL R10, [R1+0x83c] ;  /* 0x00083c00010a7983 */ /* 0x000f680000100800 */
[----:B------:R-:W5:Y:S01]  /*31cc0*/  LDL R9, [R1+0x844] ;  /* 0x0008440001097983 */ /* 0x000f620000100800 */
[----:B------:R-:W-:-:S05]  /*31cd0*/  SHF.R.S32.HI R4, RZ, 0x1f, R4 ;  /* 0x0000001fff047819 */ /* 0x000fca0000011404 */
[----:B------:R0:W-:Y:S01]  /*31ce0*/  STL [R1+0x498], R4 ;  /* 0x0004980401007387 */ /* 0x0001e20000100800 */
[----:B--2---:R-:W-:-:S03]  /*31cf0*/  SHF.R.S32.HI R7, RZ, 0x1f, R29 ;  /* 0x0000001fff077819 */ /* 0x004fc6000001141d */
[----:B------:R-:W2:Y:S04]  /*31d00*/  LDL R29, [R1+0x850] ;  /* 0x00085000011d7983 */ /* 0x000ea80000100800 */
[----:B0-----:R-:W2:Y:S04]  /*31d10*/  LDL R4, [R1+0x84c] ;  /* 0x00084c0001047983 */ /* 0x001ea80000100800 */
[----:B------:R0:W-:Y:S04]  /*31d20*/  STL [R1+0x49c], R7 ;  /* 0x00049c0701007387 */ /* 0x0001e80000100800 */
[----:B------:R-:W2:Y:S04]  /*31d30*/  LDL R8, [R1+0x85c] ;  /* 0x00085c0001087983 */ /* 0x000ea80000100800 */
[----:B0-----:R-:W2:Y:S01]  /*31d40*/  LDL R7, [R1+0x858] ;  /* 0x0008580001077983 */ /* 0x001ea20000100800 */
[----:B---3--:R-:W-:-:S05]  /*31d50*/  SHF.R.S32.HI R3, RZ, 0x1f, R3 ;  /* 0x0000001fff037819 */ /* 0x008fca0000011403 */
        /* <DEDUP_REMOVED lines=12> */
[----:B0-----:R-:W-:-:S03]  /*31e20*/  SHF.R.S32.HI R20, RZ, 0x1f, R0 ;  /* 0x0000001fff147819 */ /* 0x001fc60000011400 */
[----:B------:R-:W3:Y:S04]  /*31e30*/  LDL R0, [R1+0x878] ;  /* 0x0008780001007983 */ /* 0x000ee80000100800 */
[----:B------:R-:W-:Y:S01]  /*31e40*/  STL [R1+0x840], R20 ;  /* 0x0008401401007387 */ /* 0x000fe20000100800 */
[----:B-1----:R-:W-:Y:S02]  /*31e50*/  SHF.R.S32.HI R19, RZ, 0x1f, R18 ;  /* 0x0000001fff137819 */ /* 0x002fe40000011412 */
[----:B------:R-:W-:-:S03]  /*31e60*/  SHF.R.S32.HI R18, RZ, 0x1f, R17 ;  /* 0x0000001fff127819 */ /* 0x000fc60000011411 */
[----:B------:R-:W-:Y:S04]  /*31e70*/  STL [R1+0x848], R19 ;  /* 0x0008481301007387 */ /* 0x000fe80000100800 */
[----:B------:R-:W-:Y:S01]  /*31e80*/  STL [R1+0x854], R18 ;  /* 0x0008541201007387 */ /* 0x000fe20000100800 */
[----:B----4-:R-:W-:Y:S02]  /*31e90*/  SHF.R.S32.HI R17, RZ, 0x1f, R16 ;  /* 0x0000001fff117819 */ /* 0x010fe40000011410 */
        /* <DEDUP_REMOVED lines=9> */
[----:B------:R-:W4:Y:S04]  /*31f30*/  LDL R27, [R1+0x87c] ;  /* 0x00087c00011b7983 */ /* 0x000f280000100800 */
[----:B------:R-:W-:Y:S04]  /*31f40*/  STL [R1+0x888], R13 ;  /* 0x0008880d01007387 */ /* 0x000fe80000100800 */
[----:B------:R5:W-:Y:S02]  /*31f50*/  STL [R1+0x894], R11 ;  /* 0x0008940b01007387 */ /* 0x000be40000100800 */
[----:B-----5:R-:W-:-:S02]  /*31f60*/  SHF.R.S32.HI R11, RZ, 0x1f, R26 ;  /* 0x0000001fff0b7819 */ /* 0x020fc4000001141a */
[----:B------:R-:W5:Y:S01]  /*31f70*/  LDL R26, [R1+0x884] ;  /* 0x00088400011a7983 */ /* 0x000f620000100800 */
[----:B------:R-:W-:-:S05]  /*31f80*/  SHF.R.S32.HI R12, RZ, 0x1f, R12 ;  /* 0x0000001fff0c7819 */ /* 0x000fca000001140c */
[----:B------:R0:W-:Y:S04]  /*31f90*/  STL [R1+0x8a0], R12 ;  /* 0x0008a00c01007387 */ /* 0x0001e80000100800 */
[----:B------:R1:W-:Y:S01]  /*31fa0*/  STL [R1+0x8a8], R11 ;  /* 0x0008a80b01007387 */ /* 0x0003e20000100800 */
[----:B0-----:R-:W-:Y:S02]  /*31fb0*/  SHF.R.S32.HI R12, RZ, 0x1f, R5 ;  /* 0x0000001fff0c7819 */ /* 0x001fe40000011405 */
        /* <DEDUP_REMOVED lines=8> */
[----:B------:R1:W-:Y:S01]  /*32040*/  STL [R1+0x8d4], R9 ;  /* 0x0008d40901007387 */ /* 0x0003e20000100800 */
[----:B0-----:R-:W-:Y:S02]  /*32050*/  SHF.R.S32.HI R10, RZ, 0x1f, R29 ;  /* 0x0000001fff0a7819 */ /* 0x001fe4000001141d */
[----:B-1----:R-:W-:Y:S01]  /*32060*/  SHF.R.S32.HI R9, RZ, 0x1f, R7 ;  /* 0x0000001fff097819 */ /* 0x002fe20000011407 */
[----:B------:R-:W2:Y:S04]  /*32070*/  LDL R29, [R1+0x898] ;  /* 0x00089800011d7983 */ /* 0x000ea80000100800 */
[----:B------:R-:W-:Y:S01]  /*32080*/  STL [R1+0x8e0], R10 ;  /* 0x0008e00a01007387 */ /* 0x000fe20000100800 */
[----:B------:R-:W-:-:S03]  /*32090*/  SHF.R.S32.HI R7, RZ, 0x1f, R8 ;  /* 0x0000001fff077819 */ /* 0x000fc60000011408 */
[----:B------:R-:W-:Y:S04]  /*320a0*/  STL [R1+0x8ec], R9 ;  /* 0x0008ec0901007387 */ /* 0x000fe80000100800 */
[----:B------:R-:W2:Y:S04]  /*320b0*/  LDL R20, [R1+0x89c] ;  /* 0x00089c0001147983 */ /* 0x000ea80000100800 */
[----:B------:R-:W-:Y:S04]  /*320c0*/  STL [R1+0x8f4], R7 ;  /* 0x0008f40701007387 */ /* 0x000fe80000100800 */
[----:B------:R-:W2:Y:S01]  /*320d0*/  LDL R19, [R1+0x8a4] ;  /* 0x0008a40001137983 */ /* 0x000ea20000100800 */
[----:B---3--:R-:W-:-:S05]  /*320e0*/  SHF.R.S32.HI R3, RZ, 0x1f, R3 ;  /* 0x0000001fff037819 */ /* 0x008fca0000011403 */
[----:B------:R0:W-:Y:S04]  /*320f0*/  STL [R1+0x900], R3 ;  /* 0x0009000301007387 */ /* 0x0001e80000100800 */
[----:B------:R-:W3:Y:S04]  /*32100*/  LDL R8, [R1+0x8ac] ;  /* 0x0008ac0001087983 */ /* 0x000ee80000100800 */
[----:B0-----:R-:W3:Y:S01]  /*32110*/  LDL R3, [R1+0x8b0] ;  /* 0x0008b00001037983 */ /* 0x001ee20000100800 */
[----:B------:R-:W-:Y:S02]  /*32120*/  SHF.R.S32.HI R7, RZ, 0x1f, R6 ;  /* 0x0000001fff077819 */ /* 0x000fe40000011406 */
[----:B------:R-:W-:-:S02]  /*32130*/  SHF.R.S32.HI R6, RZ, 0x1f, R2 ;  /* 0x0000001fff067819 */ /* 0x000fc40000011402 */
[----:B------:R-:W3:Y:S04]  /*32140*/  LDL R2, [R1+0x8b8] ;  /* 0x0008b80001027983 */ /* 0x000ee80000100800 */
[----:B------:R-:W-:Y:S01]  /*32150*/  STL [R1+0x90c], R7 ;  /* 0x00090c0701007387 */ /* 0x000fe20000100800 */
[----:B------:R-:W-:-:S03]  /*32160*/  SHF.R.S32.HI R0, RZ, 0x1f, R0 ;  /* 0x0000001fff007819 */ /* 0x000fc60000011400 */
        /* <DEDUP_REMOVED lines=11> */
[----:B----4-:R-:W-:-:S03]  /*32220*/  SHF.R.S32.HI R6, RZ, 0x1f, R27 ;  /* 0x0000001fff067819 */ /* 0x010fc6000001141b */
[----:B------:R-:W4:Y:S04]  /*32230*/  LDL R27, [R1+0x8f8] ;  /* 0x0008f800011b7983 */ /* 0x000f280000100800 */
[----:B------:R5:W-:Y:S02]  /*32240*/  STL [R1+0x92c], R6 ;  /* 0x00092c0601007387 */ /* 0x000be40000100800 */
[----:B-----5:R-:W-:Y:S02]  /*32250*/  SHF.R.S32.HI R6, RZ, 0x1f, R26 ;  /* 0x0000001fff067819 */ /* 0x020fe4000001141a */
[----:B------:R-:W5:Y:S04]  /*32260*/  LDL R26, [R1+0x8fc] ;  /* 0x0008fc00011a7983 */ /* 0x000f680000100800 */
[----:B------:R-:W-:Y:S04]  /*32270*/  STL [R1+0x934], R6 ;  /* 0x0009340601007387 */ /* 0x000fe80000100800 */
[----:B------:R-:W5:Y:S04]  /*32280*/  LDL R10, [R1+0x904] ;  /* 0x00090400010a7983 */ /* 0x000f680000100800 */
[----:B------:R-:W5:Y:S01]  /*32290*/  LDL R9, [R1+0x908] ;  /* 0x0009080001097983 */ /* 0x000f620000100800 */
[----:B------:R-:W-:-:S05]  /*322a0*/  SHF.R.S32.HI R5, RZ, 0x1f, R5 ;  /* 0x0000001fff057819 */ /* 0x000fca0000011405 */
[----:B------:R0:W-:Y:S04]  /*322b0*/  STL [R1+0x940], R5 ;  /* 0x0009400501007387 */ /* 0x0001e80000100800 */
[----:B0-----:R-:W5:Y:S01]  /*322c0*/  LDL R5, [R1+0x910] ;  /* 0x0009100001057983 */ /* 0x001f620000100800 */
[----:B--2---:R-:W-:-:S03]  /*322d0*/  SHF.R.S32.HI R6, RZ, 0x1f, R4 ;  /* 0x0000001fff067819 */ /* 0x004fc60000011404 */
[----:B------:R-:W2:Y:S04]  /*322e0*/  LDL R4, [R1+0x914] ;  /* 0x0009140001047983 */ /* 0x000ea80000100800 */
[----:B------:R0:W-:Y:S04]  /*322f0*/  STL [R1+0x94c], R6 ;  /* 0x00094c0601007387 */ /* 0x0001e80000100800 */
[----:B------:R-:W2:Y:S01]  /*32300*/  LDL R7, [R1+0x91c] ;  /* 0x00091c0001077983 */ /* 0x000ea20000100800 */
[----:B------:R-:W-:-:S03]  /*32310*/  SHF.R.S32.HI R29, RZ, 0x1f, R29 ;  /* 0x0000001fff1d7819 */ /* 0x000fc6000001141d */
[----:B0-----:R-:W2:Y:S04]  /*32320*/  LDL R6, [R1+0x924] ;  /* 0x0009240001067983 */ /* 0x001ea80000100800 */
[----:B------:R0:W-:Y:S01]  /*32330*/  STL [R1+0x958], R29 ;  /* 0x0009581d01007387 */ /* 0x0001e20000100800 */
[----:B------:R-:W-:Y:S02]  /*32340*/  SHF.R.S32.HI R20, RZ, 0x1f, R20 ;  /* 0x0000001fff147819 */ /* 0x000fe40000011414 */
[----:B------:R-:W-:Y:S01]  /*32350*/  SHF.R.S32.HI R19, RZ, 0x1f, R19 ;  /* 0x0000001fff137819 */ /* 0x000fe20000011413 */
[----:B0-----:R-:W2:Y:S04]  /*32360*/  LDL R29, [R1+0x928] ;  /* 0x00092800011d7983 */ /* 0x001ea80000100800 */
[----:B------:R3:W-:Y:S04]  /*32370*/  STL [R1+0x960], R20 ;  /* 0x0009601401007387 */ /* 0x0007e80000100800 */
[----:B------:R0:W-:Y:S01]  /*32380*/  STL [R1+0x96c], R19 ;  /* 0x00096c1301007387 */ /* 0x0001e20000100800 */
[----:B---3--:R-:W-:-:S03]  /*32390*/  SHF.R.S32.HI R20, RZ, 0x1f, R8 ;  /* 0x0000001fff147819 */ /* 0x008fc60000011408 */
[----:B------:R-:W3:Y:S04]  /*323a0*/  LDL R8, [R1+0x930] ;  /* 0x0009300001087983 */ /* 0x000ee80000100800 */
[----:B------:R1:W-:Y:S01]  /*323b0*/  STL [R1+0x978], R20 ;  /* 0x0009781401007387 */ /* 0x0003e20000100800 */
[----:B0-----:R-:W-:-:S03]  /*323c0*/  SHF.R.S32.HI R19, RZ, 0x1f, R3 ;  /* 0x0000001fff137819 */ /* 0x001fc60000011403 */
[----:B------:R-:W3:Y:S04]  /*323d0*/  LDL R3, [R1+0x938] ;  /* 0x0009380001037983 */ /* 0x000ee80000100800 */
[----:B------:R0:W-:Y:S01]  /*323e0*/  STL [R1+0x980], R19 ;  /* 0x0009801301007387 */ /* 0x0001e20000100800 */
[----:B-1----:R-:W-:-:S03]  /*323f0*/  SHF.R.S32.HI R20, RZ, 0x1f, R2 ;  /* 0x0000001fff147819 */ /* 0x002fc60000011402 */
[----:B------:R-:W3:Y:S01]  /*32400*/  LDL R2, [R1+0x93c] ;  /* 0x00093c0001027983 */ /* 0x000ee20000100800 */
[----:B0-----:R-:W-:Y:S02]  /*32410*/  SHF.R.S32.HI R19, RZ, 0x1f, R18 ;  /* 0x0000001fff137819 */ /* 0x001fe40000011412 */
[----:B------:R-:W-:Y:S01]  /*32420*/  SHF.R.S32.HI R18, RZ, 0x1f, R17 ;  /* 0x0000001fff127819 */ /* 0x000fe20000011411 */
[----:B------:R-:W-:Y:S01]  /*32430*/  STL [R1+0x98c], R20 ;  /* 0x00098c1401007387 */ /* 0x000fe20000100800 */
[----:B------:R-:W-:Y:S02]  /*32440*/  SHF.R.S32.HI R17, RZ, 0x1f, R16 ;  /* 0x0000001fff117819 */ /* 0x000fe40000011410 */
        /* <DEDUP_REMOVED lines=15> */
[----:B----4-:R-:W-:Y:S02]  /*32540*/  SHF.R.S32.HI R11, RZ, 0x1f, R27 ;  /* 0x0000001fff0b7819 */ /* 0x010fe4000001141b */
[----:B------:R-:W4:Y:S04]  /*32550*/  LDL R27, [R1+0x948] ;  /* 0x00094800011b7983 */ /* 0x000f280000100800 */
[----:B------:R5:W-:Y:S04]  /*32560*/  STL [R1+0x9ec], R12 ;  /* 0x0009ec0c01007387 */ /* 0x000be80000100800 */
[----:B------:R0:W-:Y:S01]  /*32570*/  STL [R1+0x9f8], R11 ;  /* 0x0009f80b01007387 */ /* 0x0001e20000100800 */
[----:B-----5:R-:W-:-:S03]  /*32580*/  SHF.R.S32.HI R12, RZ, 0x1f, R26 ;  /* 0x0000001fff0c7819 */ /* 0x020fc6000001141a */
[----:B------:R-:W5:Y:S01]  /*32590*/  LDL R26, [R1+0x950] ;  /* 0x00095000011a7983 */ /* 0x000f620000100800 */
[----:B0-----:R-:W-:Y:S02]  /*325a0*/  SHF.R.S32.HI R11, RZ, 0x1f, R10 ;  /* 0x0000001fff0b7819 */ /* 0x001fe4000001140a */
[----:B------:R-:W-:Y:S01]  /*325b0*/  SHF.R.S32.HI R10, RZ, 0x1f, R9 ;  /* 0x0000001fff0a7819 */ /* 0x000fe20000011409 */
[----:B------:R-:W-:Y:S04]  /*325c0*/  STL [R1+0xa04], R12 ;  /* 0x000a040c01007387 */ /* 0x000fe80000100800 */
[----:B------:R-:W-:Y:S01]  /*325d0*/  STL [R1+0xa0c], R11 ;  /* 0x000a0c0b01007387 */ /* 0x000fe20000100800 */
[----:B------:R-:W-:-:S03]  /*325e0*/  SHF.R.S32.HI R9, RZ, 0x1f, R5 ;  /* 0x0000001fff097819 */ /* 0x000fc60000011405 */
[----:B------:R-:W5:Y:S04]  /*325f0*/  LDL R5, [R1+0x954] ;  /* 0x0009540001057983 */ /* 0x000f680000100800 */
[----:B------:R2:W-:Y:S04]  /*32600*/  STL [R1+0xa18], R10 ;  /* 0x000a180a01007387 */ /* 0x0005e80000100800 */
[----:B------:R0:W-:Y:S01]  /*32610*/  STL [R1+0xa24], R9 ;  /* 0x000a240901007387 */ /* 0x0001e20000100800 */
[----:B--2---:R-:W-:Y:S02]  /*32620*/  SHF.R.S32.HI R10, RZ, 0x1f, R4 ;  /* 0x0000001fff0a7819 */ /* 0x004fe40000011404 */
[----:B0-----:R-:W-:Y:S01]  /*32630*/  SHF.R.S32.HI R9, RZ, 0x1f, R7 ;  /* 0x0000001fff097819 */ /* 0x001fe20000011407 */
[----:B------:R-:W2:Y:S04]  /*32640*/  LDL R4, [R1+0x95c] ;  /* 0x00095c0001047983 */ /* 0x000ea80000100800 */
[----:B------:R-:W-:Y:S01]  /*32650*/  STL [R1+0xa30], R10 ;  /* 0x000a300a01007387 */ /* 0x000fe20000100800 */
[----:B------:R-:W-:-:S03]  /*32660*/  SHF.R.S32.HI R7, RZ, 0x1f, R6 ;  /* 0x0000001fff077819 */ /* 0x000fc60000011406 */
[----:B------:R-:W-:Y:S04]  /*32670*/  STL [R1+0xa38], R9 ;  /* 0x000a380901007387 */ /* 0x000fe80000100800 */
[----:B------:R-:W2:Y:S04]  /*32680*/  LDL R20, [R1+0x964] ;  /* 0x0009640001147983 */ /* 0x000ea80000100800 */
[----:B------:R-:W-:Y:S04]  /*32690*/  STL [R1+0xa44], R7 ;  /* 0x000a440701007387 */ /* 0x000fe80000100800 */
[----:B------:R-:W2:Y:S01]  /*326a0*/  LDL R19, [R1+0x968] ;  /* 0x0009680001137983 */ /* 0x000ea20000100800 */
[----:B------:R-:W-:-:S05]  /*326b0*/  SHF.R.S32.HI R6, RZ, 0x1f, R29 ;  /* 0x0000001fff067819 */ /* 0x000fca000001141d */
[----:B------:R0:W-:Y:S04]  /*326c0*/  STL [R1+0xa50], R6 ;  /* 0x000a500601007387 */ /* 0x0001e80000100800 */
[----:B------:R-:W2:Y:S04]  /*326d0*/  LDL R29, [R1+0x974] ;  /* 0x00097400011d7983 */ /* 0x000ea80000100800 */
[----:B0-----:R-:W2:Y:S01]  /*326e0*/  LDL R6, [R1+0x970] ;  /* 0x0009700001067983 */ /* 0x001ea20000100800 */
[----:B---3--:R-:W-:Y:S02]  /*326f0*/  SHF.R.S32.HI R8, RZ, 0x1f, R8 ;  /* 0x0000001fff087819 */ /* 0x008fe40000011408 */
[----:B------:R-:W-:-:S02]  /*32700*/  SHF.R.S32.HI R7, RZ, 0x1f, R3 ;  /* 0x0000001fff077819 */ /* 0x000fc40000011403 */
[----:B------:R-:W3:Y:S04]  /*32710*/  LDL R3, [R1+0x97c] ;  /* 0x00097c0001037983 */ /* 0x000ee80000100800 */
[----:B------:R-:W-:Y:S04]  /*32720*/  STL [R1+0xa58], R8 ;  /* 0x000a580801007387 */ /* 0x000fe80000100800 */
[----:B------:R-:W-:Y:S04]  /*32730*/  STL [R1+0xa64], R7 ;  /* 0x000a640701007387 */ /* 0x000fe80000100800 */
[----:B------:R-:W3:Y:S04]  /*32740*/  LDL R18, [R1+0x984] ;  /* 0x0009840001127983 */ /* 0x000ee80000100800 */
[----:B------:R-:W3:Y:S01]  /*32750*/  LDL R17, [R1+0x988] ;  /* 0x0009880001117983 */ /* 0x000ee20000100800 */
[----:B------:R-:W-:-:S05]  /*32760*/  SHF.R.S32.HI R2, RZ, 0x1f, R2 ;  /* 0x0000001fff027819 */ /* 0x000fca0000011402 */
        /* <DEDUP_REMOVED lines=11> */
[----:B----4-:R-:W-:-:S03]  /*32820*/  SHF.R.S32.HI R8, RZ, 0x1f, R27 ;  /* 0x0000001fff087819 */ /* 0x010fc6000001141b */
[----:B------:R-:W4:Y:S04]  /*32830*/  LDL R27, [R1+0x9c4] ;  /* 0x0009c400011b7983 */ /* 0x000f280000100800 */
[----:B------:R-:W-:Y:S04]  /*32840*/  STL [R1+0xa84], R8 ;  /* 0x000a840801007387 */ /* 0x000fe80000100800 */
[----:B------:R-:W4:Y:S04]  /*32850*/  LDL R10, [R1+0x9c8] ;  /* 0x0009c800010a7983 */ /* 0x000f280000100800 */
[----:B------:R-:W4:Y:S01]  /*32860*/  LDL R9, [R1+0x9d0] ;  /* 0x0009d00001097983 */ /* 0x000f220000100800 */
[----:B-----5:R-:W-:-:S05]  /*32870*/  SHF.R.S32.HI R7, RZ, 0x1f, R26 ;  /* 0x0000001fff077819 */ /* 0x020fca000001141a */
[----:B------:R0:W-:Y:S04]  /*32880*/  STL [R1+0xa90], R7 ;  /* 0x000a900701007387 */ /* 0x0001e80000100800 */
[----:B------:R-:W5:Y:S01]  /*32890*/  LDL R26, [R1+0x9d4] ;  /* 0x0009d400011a7983 */ /* 0x000f620000100800 */
[----:B0-----:R-:W-:-:S03]  /*328a0*/  SHF.R.S32.HI R7, RZ, 0x1f, R5 ;  /* 0x0000001fff077819 */ /* 0x001fc60000011405 */
[----:B------:R-:W5:Y:S04]  /*328b0*/  LDL R5, [R1+0x9dc] ;  /* 0x0009dc0001057983 */ /* 0x000f680000100800 */
[----:B------:R0:W-:Y:S04]  /*328c0*/  STL [R1+0xa98], R7 ;  /* 0x000a980701007387 */ /* 0x0001e80000100800 */
[----:B------:R-:W5:Y:S01]  /*328d0*/  LDL R8, [R1+0x9e8] ;  /* 0x0009e80001087983 */ /* 0x000f620000100800 */
[----:B--2---:R-:W-:-:S03]  /*328e0*/  SHF.R.S32.HI R4, RZ, 0x1f, R4 ;  /* 0x0000001fff047819 */ /* 0x004fc60000011404 */
[----:B0-----:R-:W2:Y:S01]  /*328f0*/  LDL R7, [R1+0x9e4] ;  /* 0x0009e40001077983 */ /* 0x001ea20000100800 */
[----:B------:R-:W-:-:S03]  /*32900*/  SHF.R.S32.HI R20, RZ, 0x1f, R20 ;  /* 0x0000001fff147819 */ /* 0x000fc60000011414 */
[----:B------:R0:W-:Y:S01]  /*32910*/  STL [R1+0xaa4], R4 ;  /* 0x000aa40401007387 */ /* 0x0001e20000100800 */
[----:B------:R-:W-:-:S03]  /*32920*/  SHF.R.S32.HI R19, RZ, 0x1f, R19 ;  /* 0x0000001fff137819 */ /* 0x000fc60000011413 */
[----:B0-----:R-:W2:Y:S04]  /*32930*/  LDL R4, [R1+0x9f0] ;  /* 0x0009f00001047983 */ /* 0x001ea80000100800 */
[----:B------:R-:W-:Y:S04]  /*32940*/  STL [R1+0xab0], R20 ;  /* 0x000ab01401007387 */ /* 0x000fe80000100800 */
[----:B------:R0:W-:Y:S02]  /*32950*/  STL [R1+0xab8], R19 ;  /* 0x000ab81301007387 */ /* 0x0001e40000100800 */
[----:B0-----:R-:W-:-:S02]  /*32960*/  SHF.R.S32.HI R19, RZ, 0x1f, R29 ;  /* 0x0000001fff137819 */ /* 0x001fc4000001141d */
[----:B------:R-:W-:Y:S02]  /*32970*/  SHF.R.S32.HI R20, RZ, 0x1f, R6 ;  /* 0x0000001fff147819 */ /* 0x000fe40000011406 */
[----:B------:R-:W2:Y:S04]  /*32980*/  LDL R6, [R1+0x9f4] ;  /* 0x0009f40001067983 */ /* 0x000ea80000100800 */
[----:B------:R3:W-:Y:S04]  /*32990*/  STL [R1+0xac4], R20 ;  /* 0x000ac41401007387 */ /* 0x0007e80000100800 */
[----:B------:R-:W2:Y:S04]  /*329a0*/  LDL R29, [R1+0x9fc] ;  /* 0x0009fc00011d7983 */ /* 0x000ea80000100800 */
[----:B------:R0:W-:Y:S01]  /*329b0*/  STL [R1+0xad0], R19 ;  /* 0x000ad01301007387 */ /* 0x0001e20000100800 */
[----:B---3--:R-:W-:-:S03]  /*329c0*/  SHF.R.S32.HI R20, RZ, 0x1f, R3 ;  /* 0x0000001fff147819 */ /* 0x008fc60000011403 */
        /* <DEDUP_REMOVED lines=10> */
[----:B------:R-:W-:Y:S01]  /*32a70*/  STL [R1+0xaf8], R17 ;  /* 0x000af81101007387 */ /* 0x000fe20000100800 */
[----:B------:R-:W-:-:S03]  /*32a80*/  SHF.R.S32.HI R13, RZ, 0x1f, R11 ;  /* 0x0000001fff0d7819 */ /* 0x000fc6000001140b */
[----:B------:R-:W-:Y:S01]  /*32a90*/  STL [R1+0xb04], R16 ;  /* 0x000b041001007387 */ /* 0x000fe20000100800 */
[----:B------:R-:W-:-:S03]  /*32aa0*/  SHF.R.S32.HI R11, RZ, 0x1f, R2 ;  /* 0x0000001fff0b7819 */ /* 0x000fc60000011402 */
[----:B------:R-:W-:Y:S04]  /*32ab0*/  STL [R1+0xb10], R15 ;  /* 0x000b100f01007387 */ /* 0x000fe80000100800 */
        /* <DEDUP_REMOVED lines=9> */
[----:B----4-:R-:W-:-:S03]  /*32b50*/  SHF.R.S32.HI R12, RZ, 0x1f, R27 ;  /* 0x0000001fff0c7819 */ /* 0x010fc6000001141b */
[----:B------:R-:W4:Y:S01]  /*32b60*/  LDL R27, [R1+0xa14] ;  /* 0x000a1400011b7983 */ /* 0x000f220000100800 */
[----:B0-----:R-:W-:-:S03]  /*32b70*/  SHF.R.S32.HI R11, RZ, 0x1f, R10 ;  /* 0x0000001fff0b7819 */ /* 0x001fc6000001140a */
[----:B------:R-:W-:Y:S01]  /*32b80*/  STL [R1+0xb54], R12 ;  /* 0x000b540c01007387 */ /* 0x000fe20000100800 */
[----:B------:R-:W-:-:S03]  /*32b90*/  SHF.R.S32.HI R10, RZ, 0x1f, R9 ;  /* 0x0000001fff0a7819 */ /* 0x000fc60000011409 */
[----:B------:R-:W-:Y:S01]  /*32ba0*/  STL [R1+0xb60], R11 ;  /* 0x000b600b01007387 */ /* 0x000fe20000100800 */
[----:B-----5:R-:W-:-:S03]  /*32bb0*/  SHF.R.S32.HI R9, RZ, 0x1f, R26 ;  /* 0x0000001fff097819 */ /* 0x020fc6000001141a */
[----:B------:R-:W5:Y:S04]  /*32bc0*/  LDL R26, [R1+0xa1c] ;  /* 0x000a1c00011a7983 */ /* 0x000f680000100800 */
[----:B------:R0:W-:Y:S04]  /*32bd0*/  STL [R1+0xb6c], R10 ;  /* 0x000b6c0a01007387 */ /* 0x0001e80000100800 */
[----:B------:R2:W-:Y:S01]  /*32be0*/  STL [R1+0xb74], R9 ;  /* 0x000b740901007387 */ /* 0x0005e20000100800 */
[----:B0-----:R-:W-:-:S03]  /*32bf0*/  SHF.R.S32.HI R10, RZ, 0x1f, R5 ;  /* 0x0000001fff0a7819 */ /* 0x001fc60000011405 */
[----:B------:R-:W5:Y:S04]  /*32c00*/  LDL R5, [R1+0xa20] ;  /* 0x000a200001057983 */ /* 0x000f680000100800 */
[----:B------:R-:W-:Y:S01]  /*32c10*/  STL [R1+0xb80], R10 ;  /* 0x000b800a01007387 */ /* 0x000fe20000100800 */
[----:B--2---:R-:W-:Y:S02]  /*32c20*/  SHF.R.S32.HI R9, RZ, 0x1f, R7 ;  /* 0x0000001fff097819 */ /* 0x004fe40000011407 */
        /* <DEDUP_REMOVED lines=9> */
[----:B------:R-:W-:Y:S02]  /*32cc0*/  SHF.R.S32.HI R7, RZ, 0x1f, R6 ;  /* 0x0000001fff077819 */ /* 0x000fe40000011406 */
[----:B------:R-:W-:-:S02]  /*32cd0*/  SHF.R.S32.HI R6, RZ, 0x1f, R29 ;  /* 0x0000001fff067819 */ /* 0x000fc4000001141d */
[----:B------:R-:W2:Y:S04]  /*32ce0*/  LDL R29, [R1+0xa40] ;  /* 0x000a4000011d7983 */ /* 0x000ea80000100800 */
[----:B------:R-:W-:Y:S04]  /*32cf0*/  STL [R1+0xbac], R7 ;  /* 0x000bac0701007387 */ /* 0x000fe80000100800 */
[----:B------:R-:W-:Y:S04]  /*32d00*/  STL [R1+0xbb4], R6 ;  /* 0x000bb40601007387 */ /* 0x000fe80000100800 */
[----:B------:R-:W2:Y:S04]  /*32d10*/  LDL R18, [R1+0xa48] ;  /* 0x000a480001127983 */ /* 0x000ea80000100800 */
[----:B------:R-:W2:Y:S01]  /*32d20*/  LDL R17, [R1+0xa4c] ;  /* 0x000a4c0001117983 */ /* 0x000ea20000100800 */
[----:B---3--:R-:W-:-:S05]  /*32d30*/  SHF.R.S32.HI R3, RZ, 0x1f, R3 ;  /* 0x0000001fff037819 */ /* 0x008fca0000011403 */
        /* <DEDUP_REMOVED lines=21> */
[----:B------:R0:W-:Y:S04]  /*32e90*/  STL [R1+0xbec], R6 ;  /* 0x000bec0601007387 */ /* 0x0001e80000100800 */
[----:B------:R-:W5:Y:S04]  /*32ea0*/  LDL R7, [R1+0xaa8] ;  /* 0x000aa80001077983 */ /* 0x000f680000100800 */
[----:B0-----:R-:W5:Y:S01]  /*32eb0*/  LDL R6, [R1+0xaac] ;  /* 0x000aac0001067983 */ /* 0x001f620000100800 */
[----:B------:R-:W-:-:S05]  /*32ec0*/  SHF.R.S32.HI R5, RZ, 0x1f, R5 ;  /* 0x0000001fff057819 */ /* 0x000fca0000011405 */
[----:B------:R0:W-:Y:S04]  /*32ed0*/  STL [R1+0xbf0], R5 ;  /* 0x000bf00501007387 */ /* 0x0001e80000100800 */
[----:B0-----:R-:W5:Y:S01]  /*32ee0*/  LDL R5, [R1+0xab4] ;  /* 0x000ab40001057983 */ /* 0x001f620000100800 */
[----:B--2---:R-:W-:Y:S02]  /*32ef0*/  SHF.R.S32.HI R20, RZ, 0x1f, R20 ;  /* 0x0000001fff147819 */ /* 0x004fe40000011414 */
[----:B------:R-:W-:-:S03]  /*32f00*/  SHF.R.S32.HI R19, RZ, 0x1f, R19 ;  /* 0x0000001fff137819 */ /* 0x000fc60000011413 */
[----:B------:R0:W-:Y:S04]  /*32f10*/  STL [R1+0xbfc], R20 ;  /* 0x000bfc1401007387 */ /* 0x0001e80000100800 */
[----:B------:R1:W-:Y:S01]  /*32f20*/  STL [R1+0xc08], R19 ;  /* 0x000c081301007387 */ /* 0x0003e20000100800 */
[----:B0-----:R-:W-:-:S03]  /*32f30*/  SHF.R.S32.HI R20, RZ, 0x1f, R8 ;  /* 0x0000001fff147819 */ /* 0x001fc60000011408 */
[----:B------:R-:W2:Y:S04]  /*32f40*/  LDL R8, [R1+0xabc] ;  /* 0x000abc0001087983 */ /* 0x000ea80000100800 */
[----:B------:R0:W-:Y:S01]  /*32f50*/  STL [R1+0xc10], R20 ;  /* 0x000c101401007387 */ /* 0x0001e20000100800 */
[----:B-1----:R-:W-:-:S03]  /*32f60*/  SHF.R.S32.HI R19, RZ, 0x1f, R4 ;  /* 0x0000001fff137819 */ /* 0x002fc60000011404 */
[----:B------:R-:W2:Y:S04]  /*32f70*/  LDL R4, [R1+0xac0] ;  /* 0x000ac00001047983 */ /* 0x000ea80000100800 */
[----:B------:R1:W-:Y:S01]  /*32f80*/  STL [R1+0xc1c], R19 ;  /* 0x000c1c1301007387 */ /* 0x0003e20000100800 */
[----:B0-----:R-:W-:-:S03]  /*32f90*/  SHF.R.S32.HI R20, RZ, 0x1f, R29 ;  /* 0x0000001fff147819 */ /* 0x001fc6000001141d */
[----:B------:R-:W2:Y:S01]  /*32fa0*/  LDL R29, [R1+0xac8] ;  /* 0x000ac800011d7983 */ /* 0x000ea20000100800 */
[----:B-1----:R-:W-:Y:S02]  /*32fb0*/  SHF.R.S32.HI R19, RZ, 0x1f, R18 ;  /* 0x0000001fff137819 */ /* 0x002fe40000011412 */
[----:B------:R-:W-:Y:S01]  /*32fc0*/  SHF.R.S32.HI R18, RZ, 0x1f, R17 ;  /* 0x0000001fff127819 */ /* 0x000fe20000011411 */
[----:B------:R-:W-:Y:S04]  /*32fd0*/  STL [R1+0xc28], R20 ;  /* 0x000c281401007387 */ /* 0x000fe80000100800 */
[----:B------:R-:W-:Y:S01]  /*32fe0*/  STL [R1+0xc30], R19 ;  /* 0x000c301301007387 */ /* 0x000fe20000100800 */
[----:B---3--:R-:W-:Y:S02]  /*32ff0*/  SHF.R.S32.HI R17, RZ, 0x1f, R16 ;  /* 0x0000001fff117819 */ /* 0x008fe40000011410 */
[----:B------:R-:W-:-:S02]  /*33000*/  SHF.R.S32.HI R16, RZ, 0x1f, R15 ;  /* 0x0000001fff107819 */ /* 0x000fc4000001140f */
[----:B------:R-:W-:Y:S02]  /*33010*/  SHF.R.S32.HI R15, RZ, 0x1f, R14 ;  /* 0x0000001fff0f7819 */ /* 0x000fe4000001140e */
[----:B------:R-:W-:Y:S01]  /*33020*/  SHF.R.S32.HI R14, RZ, 0x1f, R13 ;  /* 0x0000001fff0e7819 */ /* 0x000fe2000001140d */
        /* <DEDUP_REMOVED lines=28> */
[----:B------:R-:W-:Y:S04]  /*331f0*/  STL [R1+0xccc], R9 ;  /* 0x000ccc0901007387 */ /* 0x000fe80000100800 */
[----:B------:R-:W-:Y:S04]  /*33200*/  STL [R1+0xcd8], R7 ;  /* 0x000cd80701007387 */ /* 0x000fe80000100800 */
[----:B------:R-:W5:Y:S01]  /*33210*/  LDL R20, [R1+0xaec] ;  /* 0x000aec0001147983 */ /* 0x000f620000100800 */
[----:B------:R-:W-:-:S05]  /*33220*/  SHF.R.S32.HI R6, RZ, 0x1f, R6 ;  /* 0x0000001fff067819 */ /* 0x000fca0000011406 */
[----:B------:R0:W-:Y:S04]  /*33230*/  STL [R1+0xce0], R6 ;  /* 0x000ce00601007387 */ /* 0x0001e80000100800 */
[----:B------:R-:W5:Y:S01]  /*33240*/  LDL R19, [R1+0xaf4] ;  /* 0x000af40001137983 */ /* 0x000f620000100800 */
[----:B------:R-:W-:-:S05]  /*33250*/  SHF.R.S32.HI R5, RZ, 0x1f, R5 ;  /* 0x0000001fff057819 */ /* 0x000fca0000011405 */
[----:B------:R1:W-:Y:S04]  /*33260*/  STL [R1+0xcec], R5 ;  /* 0x000cec0501007387 */ /* 0x0003e80000100800 */
[----:B0-----:R-:W5:Y:S04]  /*33270*/  LDL R6, [R1+0xafc] ;  /* 0x000afc0001067983 */ /* 0x001f680000100800 */
[----:B-1----:R-:W5:Y:S01]  /*33280*/  LDL R5, [R1+0xb00] ;  /* 0x000b000001057983 */ /* 0x002f620000100800 */
[----:B--2---:R-:W-:Y:S02]  /*33290*/  SHF.R.S32.HI R7, RZ, 0x1f, R8 ;  /* 0x0000001fff077819 */ /* 0x004fe40000011408 */
[----:B------:R-:W-:-:S02]  /*332a0*/  SHF.R.S32.HI R8, RZ, 0x1f, R4 ;  /* 0x0000001fff087819 */ /* 0x000fc40000011404 */
[----:B------:R-:W2:Y:S04]  /*332b0*/  LDL R4, [R1+0xb08] ;  /* 0x000b080001047983 */ /* 0x000ea80000100800 */
[----:B------:R0:W-:Y:S04]  /*332c0*/  STL [R1+0xcf8], R7 ;  /* 0x000cf80701007387 */ /* 0x0001e80000100800 */
[----:B------:R-:W-:Y:S04]  /*332d0*/  STL [R1+0xd00], R8 ;  /* 0x000d000801007387 */ /* 0x000fe80000100800 */
[----:B------:R-:W2:Y:S04]  /*332e0*/  LDL R18, [R1+0xb0c] ;  /* 0x000b0c0001127983 */ /* 0x000ea80000100800 */
[----:B------:R-:W2:Y:S01]  /*332f0*/  LDL R17, [R1+0xb14] ;  /* 0x000b140001117983 */ /* 0x000ea20000100800 */
[----:B0-----:R-:W-:-:S05]  /*33300*/  SHF.R.S32.HI R7, RZ, 0x1f, R29 ;  /* 0x0000001fff077819 */ /* 0x001fca000001141d */
        /* <DEDUP_REMOVED lines=22> */
[----:B------:R-:W4:Y:S04]  /*33470*/  LDL R8, [R1+0xb78] ;  /* 0x000b780001087983 */ /* 0x000f280000100800 */
[----:B0-----:R-:W4:Y:S01]  /*33480*/  LDL R7, [R1+0xb70] ;  /* 0x000b700001077983 */ /* 0x001f220000100800 */
[----:B-----5:R-:W-:-:S05]  /*33490*/  SHF.R.S32.HI R26, RZ, 0x1f, R26 ;  /* 0x0000001fff1a7819 */ /* 0x020fca000001141a */
[----:B------:R0:W-:Y:S04]  /*334a0*/  STL [R1+0xd44], R26 ;  /* 0x000d441a01007387 */ /* 0x0001e80000100800 */
[----:B0-----:R-:W5:Y:S01]  /*334b0*/  LDL R26, [R1+0xb7c] ;  /* 0x000b7c00011a7983 */ /* 0x001f620000100800 */
[----:B------:R-:W-:Y:S02]  /*334c0*/  SHF.R.S32.HI R20, RZ, 0x1f, R20 ;  /* 0x0000001fff147819 */ /* 0x000fe40000011414 */
[----:B------:R-:W-:-:S03]  /*334d0*/  SHF.R.S32.HI R19, RZ, 0x1f, R19 ;  /* 0x0000001fff137819 */ /* 0x000fc60000011413 */
[----:B------:R0:W-:Y:S04]  /*334e0*/  STL [R1+0xd50], R20 ;  /* 0x000d501401007387 */ /* 0x0001e80000100800 */
[----:B------:R1:W-:Y:S01]  /*334f0*/  STL [R1+0xd58], R19 ;  /* 0x000d581301007387 */ /* 0x0003e20000100800 */
[----:B0-----:R-:W-:-:S03]  /*33500*/  SHF.R.S32.HI R20, RZ, 0x1f, R6 ;  /* 0x0000001fff147819 */ /* 0x001fc60000011406 */
[----:B------:R-:W5:Y:S04]  /*33510*/  LDL R6, [R1+0xb84] ;  /* 0x000b840001067983 */ /* 0x000f680000100800 */
[----:B------:R2:W-:Y:S01]  /*33520*/  STL [R1+0xd64], R20 ;  /* 0x000d641401007387 */ /* 0x0005e20000100800 */
[----:B-1----:R-:W-:-:S03]  /*33530*/  SHF.R.S32.HI R19, RZ, 0x1f, R5 ;  /* 0x0000001fff137819 */ /* 0x002fc60000011405 */
[----:B------:R-:W5:Y:S04]  /*33540*/  LDL R5, [R1+0xb88] ;  /* 0x000b880001057983 */ /* 0x000f680000100800 */
[----:B------:R0:W-:Y:S01]  /*33550*/  STL [R1+0xd70], R19 ;  /* 0x000d701301007387 */ /* 0x0001e20000100800 */
[----:B--2---:R-:W-:-:S03]  /*33560*/  SHF.R.S32.HI R20, RZ, 0x1f, R4 ;  /* 0x0000001fff147819 */ /* 0x004fc60000011404 */
[----:B------:R-:W2:Y:S01]  /*33570*/  LDL R4, [R1+0xb90] ;  /* 0x000b900001047983 */ /* 0x000ea20000100800 */
[----:B0-----:R-:W-:Y:S02]  /*33580*/  SHF.R.S32.HI R19, RZ, 0x1f, R18 ;  /* 0x0000001fff137819 */ /* 0x001fe40000011412 */
[----:B------:R-:W-:Y:S01]  /*33590*/  SHF.R.S32.HI R18, RZ, 0x1f, R17 ;  /* 0x0000001fff127819 */ /* 0x000fe20000011411 */
[----:B------:R-:W-:Y:S04]  /*335a0*/  STL [R1+0xd78], R20 ;  /* 0x000d781401007387 */ /* 0x000fe80000100800 */
[----:B------:R-:W-:Y:S04]  /*335b0*/  STL [R1+0xd84], R19 ;  /* 0x000d841301007387 */ /* 0x000fe80000100800 */
[----:B------:R-:W-:Y:S01]  /*335c0*/  STL [R1+0xd90], R18 ;  /* 0x000d901201007387 */ /* 0x000fe20000100800 */
[----:B------:R-:W-:-:S02]  /*335d0*/  SHF.R.S32.HI R17, RZ, 0x1f, R16 ;  /* 0x0000001fff117819 */ /* 0x000fc40000011410 */
[----:B------:R-:W-:Y:S02]  /*335e0*/  SHF.R.S32.HI R16, RZ, 0x1f, R15 ;  /* 0x0000001fff107819 */ /* 0x000fe4000001140f */
[----:B------:R-:W-:Y:S02]  /*335f0*/  SHF.R.S32.HI R15, RZ, 0x1f, R14 ;  /* 0x0000001fff0f7819 */ /* 0x000fe4000001140e */
[----:B------:R-:W-:Y:S02]  /*33600*/  SHF.R.S32.HI R14, RZ, 0x1f, R13 ;  /* 0x0000001fff0e7819 */ /* 0x000fe4000001140d */
[----:B------:R-:W-:Y:S01]  /*33610*/  SHF.R.S32.HI R13, RZ, 0x1f, R11 ;  /* 0x0000001fff0d7819 */ /* 0x000fe2000001140b */
[----:B------:R-:W-:Y:S04]  /*33620*/  STL [R1+0xd98], R17 ;  /* 0x000d981101007387 */ /* 0x000fe80000100800 */
[----:B------:R-:W-:Y:S01]  /*33630*/  STL [R1+0xda4], R16 ;  /* 0x000da41001007387 */ /* 0x000fe20000100800 */
[----:B------:R-:W-:-:S03]  /*33640*/  SHF.R.S32.HI R11, RZ, 0x1f, R29 ;  /* 0x0000001fff0b7819 */ /* 0x000fc6000001141d */
[----:B------:R-:W-:Y:S04]  /*33650*/  STL [R1+0xdb0], R15 ;  /* 0x000db00f01007387 */ /* 0x000fe80000100800 */
        /* <DEDUP_REMOVED lines=9> */
[----:B0-----:R-:W-:-:S02]  /*336f0*/  SHF.R.S32.HI R12, RZ, 0x1f, R2 ;  /* 0x0000001fff0c7819 */ /* 0x001fc40000011402 */
[----:B-1----:R-:W-:Y:S01]  /*33700*/  SHF.R.S32.HI R11, RZ, 0x1f, R10 ;  /* 0x0000001fff0b7819 */ /* 0x002fe2000001140a */
[----:B------:R-:W3:Y:S04]  /*33710*/  LDL R2, [R1+0xba4] ;  /* 0x000ba40001027983 */ /* 0x000ee80000100800 */
        /* <DEDUP_REMOVED lines=11> */
[----:B0-----:R-:W-:-:S05]  /*337d0*/  SHF.R.S32.HI R9, RZ, 0x1f, R7 ;  /* 0x0000001fff097819 */ /* 0x001fca0000011407 */
[----:B------:R-:W-:Y:S04]  /*337e0*/  STL [R1+0xe0c], R9 ;  /* 0x000e0c0901007387 */ /* 0x000fe80000100800 */
[----:B------:R-:W4:Y:S04]  /*337f0*/  LDL R20, [R1+0xbb8] ;  /* 0x000bb80001147983 */ /* 0x000f280000100800 */
[----:B------:R0:W-:Y:S04]  /*33800*/  STL [R1+0xe10], R8 ;  /* 0x000e100801007387 */ /* 0x0001e80000100800 */
[----:B------:R-:W4:Y:S01]  /*33810*/  LDL R19, [R1+0xbbc] ;  /* 0x000bbc0001137983 */ /* 0x000f220000100800 */
[----:B-----5:R-:W-:-:S05]  /*33820*/  SHF.R.S32.HI R7, RZ, 0x1f, R26 ;  /* 0x0000001fff077819 */ /* 0x020fca000001141a */
[----:B------:R1:W-:Y:S04]  /*33830*/  STL [R1+0xe14], R7 ;  /* 0x000e140701007387 */ /* 0x0003e80000100800 */
[----:B0-----:R-:W5:Y:S04]  /*33840*/  LDL R8, [R1+0xbc4] ;  /* 0x000bc40001087983 */ /* 0x001f680000100800 */
[----:B------:R-:W5:Y:S01]  /*33850*/  LDL R26, [R1+0xbc8] ;  /* 0x000bc800011a7983 */ /* 0x000f620000100800 */
[----:B-1----:R-:W-:-:S03]  /*33860*/  SHF.R.S32.HI R7, RZ, 0x1f, R6 ;  /* 0x0000001fff077819 */ /* 0x002fc60000011406 */
[----:B------:R-:W5:Y:S04]  /*33870*/  LDL R6, [R1+0xbd0] ;  /* 0x000bd00001067983 */ /* 0x000f680000100800 */
[----:B------:R-:W-:Y:S01]  /*33880*/  STL [R1+0xe18], R7 ;  /* 0x000e180701007387 */ /* 0x000fe20000100800 */
[----:B------:R-:W-:-:S05]  /*33890*/  SHF.R.S32.HI R5, RZ, 0x1f, R5 ;  /* 0x0000001fff057819 */ /* 0x000fca0000011405 */
[----:B------:R0:W-:Y:S04]  /*338a0*/  STL [R1+0xe1c], R5 ;  /* 0x000e1c0501007387 */ /* 0x0001e80000100800 */
        /* <DEDUP_REMOVED lines=10> */
[----:B0-----:R-:W2:Y:S04]  /*33950*/  LDL R5, [R1+0xc0c] ;  /* 0x000c0c0001057983 */ /* 0x001ea80000100800 */
[----:B-1----:R-:W2:Y:S01]  /*33960*/  LDL R4, [R1+0xc00] ;  /* 0x000c000001047983 */ /* 0x002ea20000100800 */
[----:B------:R-:W-:-:S05]  /*33970*/  SHF.R.S32.HI R7, RZ, 0x1f, R29 ;  /* 0x0000001fff077819 */ /* 0x000fca000001141d */
[----:B------:R-:W-:Y:S04]  /*33980*/  STL [R1+0xe24], R7 ;  /* 0x000e240701007387 */ /* 0x000fe80000100800 */
[----:B------:R-:W2:Y:S01]  /*33990*/  LDL R29, [R1+0xc14] ;  /* 0x000c1400011d7983 */ /* 0x000ea20000100800 */
[----:B---3--:R-:W-:-:S05]  /*339a0*/  SHF.R.S32.HI R3, RZ, 0x1f, R3 ;  /* 0x0000001fff037819 */ /* 0x008fca0000011403 */
[----:B------:R0:W-:Y:S04]  /*339b0*/  STL [R1+0xe28], R3 ;  /* 0x000e280301007387 */ /* 0x0001e80000100800 */
[----:B------:R-:W3:Y:S04]  /*339c0*/  LDL R10, [R1+0xc18] ;  /* 0x000c1800010a7983 */ /* 0x000ee80000100800 */
[----:B------:R-:W3:Y:S01]  /*339d0*/  LDL R9, [R1+0xc20] ;  /* 0x000c200001097983 */ /* 0x000ee20000100800 */
[----:B------:R-:W-:-:S05]  /*339e0*/  SHF.R.S32.HI R2, RZ, 0x1f, R2 ;  /* 0x0000001fff027819 */ /* 0x000fca0000011402 */
[----:B------:R1:W-:Y:S04]  /*339f0*/  STL [R1+0xe2c], R2 ;  /* 0x000e2c0201007387 */ /* 0x0003e80000100800 */
[----:B0-----:R-:W3:Y:S04]  /*33a00*/  LDL R3, [R1+0xc24] ;  /* 0x000c240001037983 */ /* 0x001ee80000100800 */
[----:B-1----:R-:W3:Y:S01]  /*33a10*/  LDL R2, [R1+0xc2c] ;  /* 0x000c2c0001027983 */ /* 0x002ee20000100800 */
[----:B------:R-:W-:-:S05]  /*33a20*/  SHF.R.S32.HI R0, RZ, 0x1f, R0 ;  /* 0x0000001fff007819 */ /* 0x000fca0000011400 */
[----:B------:R0:W-:Y:S04]  /*33a30*/  STL [R1+0xe30], R0 ;  /* 0x000e300001007387 */ /* 0x0001e80000100800 */
[----:B------:R-:W3:Y:S04]  /*33a40*/  LDL R7, [R1+0xc34] ;  /* 0x000c340001077983 */ /* 0x000ee80000100800 */
[----:B0-----:R-:W3:Y:S01]  /*33a50*/  LDL R0, [R1+0xc38] ;  /* 0x000c380001007983 */ /* 0x001ee20000100800 */
[----:B----4-:R-:W-:-:S05]  /*33a60*/  SHF.R.S32.HI R27, RZ, 0x1f, R27 ;  /* 0x0000001fff1b7819 */ /* 0x010fca000001141b */
[----:B------:R0:W-:Y:S04]  /*33a70*/  STL [R1+0xe34], R27 ;  /* 0x000e341b01007387 */ /* 0x0001e80000100800 */
[----:B0-----:R-:W4:Y:S01]  /*33a80*/  LDL R27, [R1+0xc40] ;  /* 0x000c4000011b7983 */ /* 0x001f220000100800 */
[----:B------:R-:W-:Y:S02]  /*33a90*/  SHF.R.S32.HI R20, RZ, 0x1f, R20 ;  /* 0x0000001fff147819 */ /* 0x000fe40000011414 */
[----:B------:R-:W-:-:S03]  /*33aa0*/  SHF.R.S32.HI R19, RZ, 0x1f, R19 ;  /* 0x0000001fff137819 */ /* 0x000fc60000011413 */
[----:B------:R5:W-:Y:S04]  /*33ab0*/  STL [R1+0xe38], R20 ;  /* 0x000e381401007387 */ /* 0x000be80000100800 */
[----:B------:R0:W-:Y:S01]  /*33ac0*/  STL [R1+0xe3c], R19 ;  /* 0x000e3c1301007387 */ /* 0x0001e20000100800 */
[----:B-----5:R-:W-:Y:S02]  /*33ad0*/  SHF.R.S32.HI R20, RZ, 0x1f, R8 ;  /* 0x0000001fff147819 */ /* 0x020fe40000011408 */
[----:B0-----:R-:W-:Y:S01]  /*33ae0*/  SHF.R.S32.HI R19, RZ, 0x1f, R26 ;  /* 0x0000001fff137819 */ /* 0x001fe2000001141a */
[----:B------:R-:W5:Y:S04]  /*33af0*/  LDL R8, [R1+0xc44] ;  /* 0x000c440001087983 */ /* 0x000f680000100800 */
[----:B------:R0:W-:Y:S04]  /*33b00*/  STL [R1+0xe40], R20 ;  /* 0x000e401401007387 */ /* 0x0001e80000100800 */
[----:B------:R-:W5:Y:S04]  /*33b10*/  LDL R26, [R1+0xc4c] ;  /* 0x000c4c00011a7983 */ /* 0x000f680000100800 */
[----:B------:R1:W-:Y:S01]  /*33b20*/  STL [R1+0xe44], R19 ;  /* 0x000e441301007387 */ /* 0x0003e20000100800 */
[----:B0-----:R-:W-:-:S03]  /*33b30*/  SHF.R.S32.HI R20, RZ, 0x1f, R6 ;  /* 0x0000001fff147819 */ /* 0x001fc60000011406 */
[----:B------:R-:W5:Y:S04]  /*33b40*/  LDL R6, [R1+0xc54] ;  /* 0x000c540001067983 */ /* 0x000f680000100800 */
[----:B------:R-:W-:Y:S01]  /*33b50*/  STL [R1+0xe48], R20 ;  /* 0x000e481401007387 */ /* 0x000fe20000100800 */
[----:B-1----:R-:W-:Y:S02]  /*33b60*/  SHF.R.S32.HI R19, RZ, 0x1f, R18 ;  /* 0x0000001fff137819 */ /* 0x002fe40000011412 */
[----:B------:R-:W-:-:S03]  /*33b70*/  SHF.R.S32.HI R18, RZ, 0x1f, R17 ;  /* 0x0000001fff127819 */ /* 0x000fc60000011411 */
[----:B------:R-:W-:Y:S04]  /*33b80*/  STL [R1+0xe4c], R19 ;  /* 0x000e4c1301007387 */ /* 0x000fe80000100800 */
[----:B------:R-:W-:Y:S01]  /*33b90*/  STL [R1+0xe50], R18 ;  /* 0x000e501201007387 */ /* 0x000fe20000100800 */
[----:B--2---:R-:W-:Y:S02]  /*33ba0*/  SHF.R.S32.HI R17, RZ, 0x1f, R16 ;  /* 0x0000001fff117819 */ /* 0x004fe40000011410 */
[----:B------:R-:W-:Y:S02]  /*33bb0*/  SHF.R.S32.HI R16, RZ, 0x1f, R15 ;  /* 0x0000001fff107819 */ /* 0x000fe4000001140f */
[----:B------:R-:W-:Y:S02]  /*33bc0*/  SHF.R.S32.HI R15, RZ, 0x1f, R14 ;  /* 0x0000001fff0f7819 */ /* 0x000fe4000001140e */
[----:B------:R-:W-:-:S02]  /*33bd0*/  SHF.R.S32.HI R14, RZ, 0x1f, R13 ;  /* 0x0000001fff0e7819 */ /* 0x000fc4000001140d */
        /* <DEDUP_REMOVED lines=10> */
[----:B0-----:R-:W-:Y:S02]  /*33c80*/  SHF.R.S32.HI R11, RZ, 0x1f, R5 ;  /* 0x0000001fff0b7819 */ /* 0x001fe40000011405 */
[----:B------:R-:W2:Y:S04]  /*33c90*/  LDL R5, [R1+0xc60] ;  /* 0x000c600001057983 */ /* 0x000ea80000100800 */
[----:B------:R0:W-:Y:S04]  /*33ca0*/  STL [R1+0xe6c], R12 ;  /* 0x000e6c0c01007387 */ /* 0x0001e80000100800 */
[----:B------:R3:W-:Y:S01]  /*33cb0*/  STL [R1+0xe70], R11 ;  /* 0x000e700b01007387 */ /* 0x0007e20000100800 */
[----:B0-----:R-:W-:-:S03]  /*33cc0*/  SHF.R.S32.HI R12, RZ, 0x1f, R29 ;  /* 0x0000001fff0c7819 */ /* 0x001fc6000001141d */
[----:B------:R-:W2:Y:S01]  /*33cd0*/  LDL R29, [R1+0xc64] ;  /* 0x000c6400011d7983 */ /* 0x000ea20000100800 */
[----:B---3--:R-:W-:Y:S02]  /*33ce0*/  SHF.R.S32.HI R11, RZ, 0x1f, R10 ;  /* 0x0000001fff0b7819 */ /* 0x008fe4000001140a */
[----:B------:R-:W-:Y:S01]  /*33cf0*/  SHF.R.S32.HI R10, RZ, 0x1f, R9 ;  /* 0x0000001fff0a7819 */ /* 0x000fe20000011409 */
[----:B------:R-:W-:Y:S04]  /*33d00*/  STL [R1+0xe74], R12 ;  /* 0x000e740c01007387 */ /* 0x000fe80000100800 */
        /* <DEDUP_REMOVED lines=8> */
[----:B------:R-:W-:Y:S04]  /*33d90*/  STL [R1+0xe84], R10 ;  /* 0x000e840a01007387 */ /* 0x000fe80000100800 */
[----:B------:R-:W-:Y:S04]  /*33da0*/  STL [R1+0xe88], R9 ;  /* 0x000e880901007387 */ /* 0x000fe80000100800 */
[----:B------:R-:W3:Y:S01]  /*33db0*/  LDL R20, [R1+0xc78] ;  /* 0x000c780001147983 */ /* 0x000ee20000100800 */
[----:B------:R-:W-:-:S05]  /*33dc0*/  SHF.R.S32.HI R7, RZ, 0x1f, R0 ;  /* 0x0000001fff077819 */ /* 0x000fca0000011400 */
        /* <DEDUP_REMOVED lines=22> */
[----:B--2---:R-:W-:-:S03]  /*33f30*/  SHF.R.S32.HI R6, RZ, 0x1f, R4 ;  /* 0x0000001fff067819 */ /* 0x004fc60000011404 */
[----:B------:R-:W2:Y:S04]  /*33f40*/  LDL R4, [R1+0xcd4] ;  /* 0x000cd40001047983 */ /* 0x000ea80000100800 */
[----:B------:R0:W-:Y:S04]  /*33f50*/  STL [R1+0xea0], R6 ;  /* 0x000ea00601007387 */ /* 0x0001e80000100800 */
[----:B------:R-:W2:Y:S01]  /*33f60*/  LDL R9, [R1+0xcdc] ;  /* 0x000cdc0001097983 */ /* 0x000ea20000100800 */
[----:B0-----:R-:W-:-:S05]  /*33f70*/  SHF.R.S32.HI R6, RZ, 0x1f, R5 ;  /* 0x0000001fff067819 */ /* 0x001fca0000011405 */
[----:B------:R0:W-:Y:S04]  /*33f80*/  STL [R1+0xea4], R6 ;  /* 0x000ea40601007387 */ /* 0x0001e80000100800 */
[----:B------:R-:W2:Y:S04]  /*33f90*/  LDL R7, [R1+0xce4] ;  /* 0x000ce40001077983 */ /* 0x000ea80000100800 */
[----:B------:R-:W2:Y:S01]  /*33fa0*/  LDL R8, [R1+0xce8] ;  /* 0x000ce80001087983 */ /* 0x000ea20000100800 */
[----:B------:R-:W-:-:S05]  /*33fb0*/  SHF.R.S32.HI R5, RZ, 0x1f, R29 ;  /* 0x0000001fff057819 */ /* 0x000fca000001141d */
[----:B------:R1:W-:Y:S04]  /*33fc0*/  STL [R1+0xea8], R5 ;  /* 0x000ea80501007387 */ /* 0x0003e80000100800 */
[----:B0-----:R-:W2:Y:S04]  /*33fd0*/  LDL R6, [R1+0xcf0] ;  /* 0x000cf00001067983 */ /* 0x001ea80000100800 */
[----:B-1----:R-:W2:Y:S01]  /*33fe0*/  LDL R5, [R1+0xcf4] ;  /* 0x000cf40001057983 */ /* 0x002ea20000100800 */
[----:B---3--:R-:W-:-:S05]  /*33ff0*/  SHF.R.S32.HI R3, RZ, 0x1f, R3 ;  /* 0x0000001fff037819 */ /* 0x008fca0000011403 */
[----:B------:R0:W-:Y:S04]  /*34000*/  STL [R1+0xeac], R3 ;  /* 0x000eac0301007387 */ /* 0x0001e80000100800 */
[----:B------:R-:W3:Y:S01]  /*34010*/  LDL R29, [R1+0xcfc] ;  /* 0x000cfc00011d7983 */ /* 0x000ee20000100800 */
[----:B------:R-:W-:-:S03]  /*34020*/  SHF.R.S32.HI R2, RZ, 0x1f, R2 ;  /* 0x0000001fff027819 */ /* 0x000fc60000011402 */
[----:B0-----:R-:W3:Y:S04]  /*34030*/  LDL R3, [R1+0xd04] ;  /* 0x000d040001037983 */ /* 0x001ee80000100800 */
[----:B------:R0:W-:Y:S01]  /*34040*/  STL [R1+0xeb0], R2 ;  /* 0x000eb00201007387 */ /* 0x0001e20000100800 */
[----:B------:R-:W-:-:S03]  /*34050*/  SHF.R.S32.HI R20, RZ, 0x1f, R20 ;  /* 0x0000001fff147819 */ /* 0x000fc60000011414 */
[----:B0-----:R-:W3:Y:S04]  /*34060*/  LDL R2, [R1+0xd08] ;  /* 0x000d080001027983 */ /* 0x001ee80000100800 */
[----:B------:R-:W-:Y:S01]  /*34070*/  STL [R1+0xeb4], R20 ;  /* 0x000eb41401007387 */ /* 0x000fe20000100800 */
[----:B------:R-:W-:-:S05]  /*34080*/  SHF.R.S32.HI R19, RZ, 0x1f, R19 ;  /* 0x0000001fff137819 */ /* 0x000fca0000011413 */
        /* <DEDUP_REMOVED lines=20> */
[----:B------:R-:W-:Y:S04]  /*341d0*/  STL [R1+0xed4], R16 ;  /* 0x000ed41001007387 */ /* 0x000fe80000100800 */
[----:B------:R-:W-:Y:S01]  /*341e0*/  STL [R1+0xed8], R15 ;  /* 0x000ed80f01007387 */ /* 0x000fe20000100800 */
[----:B------:R-:W-:-:S03]  /*341f0*/  SHF.R.S32.HI R13, RZ, 0x1f, R12 ;  /* 0x0000001fff0d7819 */ /* 0x000fc6000001140c */
[----:B------:R-:W-:Y:S04]  /*34200*/  STL [R1+0xedc], R14 ;  /* 0x000edc0e01007387 */ /* 0x000fe80000100800 */
[----:B------:R-:W5:Y:S04]  /*34210*/  LDL R12, [R1+0xd20] ;  /* 0x000d2000010c7983 */ /* 0x000f680000100800 */
[----:B------:R0:W-:Y:S04]  /*34220*/  STL [R1+0xee0], R11 ;  /* 0x000ee00b01007387 */ /* 0x0001e80000100800 */
[----:B------:R-:W-:Y:S01]  /*34230*/  STL [R1+0xee4], R13 ;  /* 0x000ee40d01007387 */ /* 0x000fe20000100800 */
[----:B0-----:R-:W-:-:S02]  /*34240*/  SHF.R.S32.HI R11, RZ, 0x1f, R10 ;  /* 0x0000001fff0b7819 */ /* 0x001fc4000001140a */
[----:B--2---:R-:W-:Y:S02]  /*34250*/  SHF.R.S32.HI R10, RZ, 0x1f, R4 ;  /* 0x0000001fff0a7819 */ /* 0x004fe40000011404 */
[----:B------:R-:W2:Y:S04]  /*34260*/  LDL R4, [R1+0xd28] ;  /* 0x000d280001047983 */ /* 0x000ea80000100800 */
[----:B------:R0:W-:Y:S04]  /*34270*/  STL [R1+0xee8], R11 ;  /* 0x000ee80b01007387 */ /* 0x0001e80000100800 */
[----:B------:R1:W-:Y:S01]  /*34280*/  STL [R1+0xeec], R10 ;  /* 0x000eec0a01007387 */ /* 0x0003e20000100800 */
[----:B0-----:R-:W-:-:S03]  /*34290*/  SHF.R.S32.HI R11, RZ, 0x1f, R9 ;  /* 0x0000001fff0b7819 */ /* 0x001fc60000011409 */
[----:B-1----:R-:W2:Y:S01]  /*342a0*/  LDL R10, [R1+0xd30] ;  /* 0x000d3000010a7983 */ /* 0x002ea20000100800 */
[----:B------:R-:W-:Y:S02]  /*342b0*/  SHF.R.S32.HI R9, RZ, 0x1f, R7 ;  /* 0x0000001fff097819 */ /* 0x000fe40000011407 */
[----:B------:R-:W-:Y:S01]  /*342c0*/  SHF.R.S32.HI R8, RZ, 0x1f, R8 ;  /* 0x0000001fff087819 */ /* 0x000fe20000011408 */
[----:B------:R-:W-:Y:S04]  /*342d0*/  STL [R1+0xef0], R11 ;  /* 0x000ef00b01007387 */ /* 0x000fe80000100800 */
[----:B------:R0:W-:Y:S01]  /*342e0*/  STL [R1+0xef4], R9 ;  /* 0x000ef40901007387 */ /* 0x0001e20000100800 */
[----:B------:R-:W-:-:S03]  /*342f0*/  SHF.R.S32.HI R7, RZ, 0x1f, R6 ;  /* 0x0000001fff077819 */ /* 0x000fc60000011406 */
[----:B0-----:R-:W2:Y:S04]  /*34300*/  LDL R9, [R1+0xd34] ;  /* 0x000d340001097983 */ /* 0x001ea80000100800 */
[----:B------:R-:W-:Y:S04]  /*34310*/  STL [R1+0xef8], R8 ;  /* 0x000ef80801007387 */ /* 0x000fe80000100800 */
[----:B------:R0:W-:Y:S01]  /*34320*/  STL [R1+0xefc], R7 ;  /* 0x000efc0701007387 */ /* 0x0001e20000100800 */
[----:B------:R-:W-:-:S03]  /*34330*/  SHF.R.S32.HI R6, RZ, 0x1f, R5 ;  /* 0x0000001fff067819 */ /* 0x000fc60000011405 */
[----:B0-----:R-:W2:Y:S01]  /*34340*/  LDL R7, [R1+0xd3c] ;  /* 0x000d3c0001077983 */ /* 0x001ea20000100800 */
[----:B---3--:R-:W-:-:S03]  /*34350*/  SHF.R.S32.HI R5, RZ, 0x1f, R29 ;  /* 0x0000001fff057819 */ /* 0x008fc6000001141d */
[----:B------:R-:W-:Y:S04]  /*34360*/  STL [R1+0xf00], R6 ;  /* 0x000f000601007387 */ /* 0x000fe80000100800 */
[----:B------:R-:W-:Y:S04]  /*34370*/  STL [R1+0xf04], R5 ;  /* 0x000f040501007387 */ /* 0x000fe80000100800 */
[----:B------:R-:W3:Y:S01]  /*34380*/  LDL R20, [R1+0xd40] ;  /* 0x000d400001147983 */ /* 0x000ee20000100800 */
[----:B------:R-:W-:-:S05]  /*34390*/  SHF.R.S32.HI R3, RZ, 0x1f, R3 ;  /* 0x0000001fff037819 */ /* 0x000fca0000011403 */
[----:B------:R0:W-:Y:S01]  /*343a0*/  STL [R1+0xf08], R3 ;  /* 0x000f080301007387 */ /* 0x0001e20000100800 */
[----:B------:R-:W-:-:S03]  /*343b0*/  SHF.R.S32.HI R2, RZ, 0x1f, R2 ;  /* 0x0000001fff027819 */ /* 0x000fc60000011402 */
[----:B0-----:R-:W3:Y:S04]  /*343c0*/  LDL R3, [R1+0xd48] ;  /* 0x000d480001037983 */ /* 0x001ee80000100800 */
[----:B------:R4:W-:Y:S04]  /*343d0*/  STL [R1+0xf0c], R2 ;  /* 0x000f0c0201007387 */ /* 0x0009e80000100800 */
[----:B------:R-:W3:Y:S04]  /*343e0*/  LDL R8, [R1+0xd4c] ;  /* 0x000d4c0001087983 */ /* 0x000ee80000100800 */
[----:B------:R-:W3:Y:S04]  /*343f0*/  LDL R6, [R1+0xd54] ;  /* 0x000d540001067983 */ /* 0x000ee80000100800 */
[----:B------:R-:W3:Y:S01]  /*34400*/  LDL R5, [R1+0xd5c] ;  /* 0x000d5c0001057983 */ /* 0x000ee20000100800 */
[----:B----4-:R-:W-:-:S02]  /*34410*/  SHF.R.S32.HI R2, RZ, 0x1f, R0 ;  /* 0x0000001fff027819 */ /* 0x010fc40000011400 */
[----:B------:R-:W-:-:S03]  /*34420*/  SHF.R.S32.HI R0, RZ, 0x1f, R27 ;  /* 0x0000001fff007819 */ /* 0x000fc6000001141b */
[----:B------:R0:W-:Y:S04]  /*34430*/  STL [R1+0xf10], R2 ;  /* 0x000f100201007387 */ /* 0x0001e80000100800 */
[----:B------:R1:W-:Y:S01]  /*34440*/  STL [R1+0xf14], R0 ;  /* 0x000f140001007387 */ /* 0x0003e20000100800 */
[----:B-----5:R-:W-:-:S03]  /*34450*/  SHF.R.S32.HI R11, RZ, 0x1f, R26 ;  /* 0x0000001fff0b7819 */ /* 0x020fc6000001141a */
[----:B0-----:R-:W4:Y:S04]  /*34460*/  LDL R2, [R1+0xd60] ;  /* 0x000d600001027983 */ /* 0x001f280000100800 */
        /* <DEDUP_REMOVED lines=11> */
[----:B------:R2:W-:Y:S02]  /*34520*/  STL [R1+0xf1c], R11 ;  /* 0x000f1c0b01007387 */ /* 0x0005e40000100800 */
[----:B--2---:R-:W-:Y:S02]  /*34530*/  SHF.R.S32.HI R11, RZ, 0x1f, R4 ;  /* 0x0000001fff0b7819 */ /* 0x004fe40000011404 */
[----:B------:R-:W2:Y:S04]  /*34540*/  LDL R4, [R1+0xda0] ;  /* 0x000da00001047983 */ /* 0x000ea80000100800 */
[----:B------:R-:W-:Y:S04]  /*34550*/  STL [R1+0xf20], R11 ;  /* 0x000f200b01007387 */ /* 0x000fe80000100800 */
[----:B------:R-:W2:Y:S04]  /*34560*/  LDL R15, [R1+0xda8] ;  /* 0x000da800010f7983 */ /* 0x000ea80000100800 */
[----:B------:R-:W2:Y:S01]  /*34570*/  LDL R14, [R1+0xdac] ;  /* 0x000dac00010e7983 */ /* 0x000ea20000100800 */
[----:B------:R-:W-:-:S05]  /*34580*/  SHF.R.S32.HI R10, RZ, 0x1f, R10 ;  /* 0x0000001fff0a7819 */ /* 0x000fca000001140a */
[----:B------:R0:W-:Y:S04]  /*34590*/  STL [R1+0xf28], R10 ;  /* 0x000f280a01007387 */ /* 0x0001e80000100800 */
[----:B0-----:R-:W2:Y:S01]  /*345a0*/  LDL R10, [R1+0xdb4] ;  /* 0x000db400010a7983 */ /* 0x001ea20000100800 */
[----:B------:R-:W-:-:S03]  /*345b0*/  SHF.R.S32.HI R11, RZ, 0x1f, R9 ;  /* 0x0000001fff0b7819 */ /* 0x000fc60000011409 */
[----:B------:R-:W2:Y:S04]  /*345c0*/  LDL R9, [R1+0xdb8] ;  /* 0x000db80001097983 */ /* 0x000ea80000100800 */
[----:B------:R0:W-:Y:S04]  /*345d0*/  STL [R1+0xf2c], R11 ;  /* 0x000f2c0b01007387 */ /* 0x0001e80000100800 */
[----:B------:R-:W2:Y:S04]  /*345e0*/  LDL R13, [R1+0xdc0] ;  /* 0x000dc000010d7983 */ /* 0x000ea80000100800 */
[----:B0-----:R-:W2:Y:S01]  /*345f0*/  LDL R11, [R1+0xdc4] ;  /* 0x000dc400010b7983 */ /* 0x001ea20000100800 */
[----:B------:R-:W-:-:S05]  /*34600*/  SHF.R.S32.HI R7, RZ, 0x1f, R7 ;  /* 0x0000001fff077819 */ /* 0x000fca0000011407 */
[----:B------:R0:W-:Y:S01]  /*34610*/  STL [R1+0xf30], R7 ;  /* 0x000f300701007387 */ /* 0x0001e20000100800 */
[----:B---3--:R-:W-:-:S03]  /*34620*/  SHF.R.S32.HI R20, RZ, 0x1f, R20 ;  /* 0x0000001fff147819 */ /* 0x008fc60000011414 */
[----:B0-----:R-:W3:Y:S04]  /*34630*/  LDL R7, [R1+0xdcc] ;  /* 0x000dcc0001077983 */ /* 0x001ee80000100800 */
[----:B------:R0:W-:Y:S01]  /*34640*/  STL [R1+0xf34], R20 ;  /* 0x000f341401007387 */ /* 0x0001e20000100800 */
[----:B------:R-:W-:-:S03]  /*34650*/  SHF.R.S32.HI R3, RZ, 0x1f, R3 ;  /* 0x0000001fff037819 */ /* 0x000fc60000011403 */
[----:B0-----:R-:W3:Y:S01]  /*34660*/  LDL.LU R20, [R1+0x4064] ;  /* 0x0040640001147983 */ /* 0x001ee20000300800 */
[----:B------:R-:W-:Y:S02]  /*34670*/  SHF.R.S32.HI R8, RZ, 0x1f, R8 ;  /* 0x0000001fff087819 */ /* 0x000fe40000011408 */
[----:B------:R-:W-:Y:S02]  /*34680*/  SHF.R.S32.HI R6, RZ, 0x1f, R6 ;  /* 0x0000001fff067819 */ /* 0x000fe40000011406 */
[----:B------:R-:W-:Y:S01]  /*34690*/  SHF.R.S32.HI R5, RZ, 0x1f, R5 ;  /* 0x0000001fff057819 */ /* 0x000fe20000011405 */
[----:B------:R0:W-:Y:S04]  /*346a0*/  STL [R1+0xf38], R3 ;  /* 0x000f380301007387 */ /* 0x0001e80000100800 */
[----:B0-----:R-:W3:Y:S04]  /*346b0*/  LDL.LU R3, [R1+0x4060] ;  /* 0x0040600001037983 */ /* 0x001ee80000300800 */
[----:B------:R0:W-:Y:S04]  /*346c0*/  STL [R1+0xf3c], R8 ;  /* 0x000f3c0801007387 */ /* 0x0001e80000100800 */
[----:B0-----:R-:W3:Y:S04]  /*346d0*/  LDL R8, [R1+0xde0] ;  /* 0x000de00001087983 */ /* 0x001ee80000100800 */
[----:B------:R0:W-:Y:S04]  /*346e0*/  STL [R1+0xf40], R6 ;  /* 0x000f400601007387 */ /* 0x0001e80000100800 */
[----:B0-----:R-:W3:Y:S04]  /*346f0*/  LDL R6, [R1+0xde8] ;  /* 0x000de80001067983 */ /* 0x001ee80000100800 */
[----:B------:R0:W-:Y:S04]  /*34700*/  STL [R1+0xf44], R5 ;  /* 0x000f440501007387 */ /* 0x0001e80000100800 */
[----:B0-----:R-:W3:Y:S01]  /*34710*/  LDL R5, [R1+0xdec] ;  /* 0x000dec0001057983 */ /* 0x001ee20000100800 */
[----:B----4-:R-:W-:-:S02]  /*34720*/  SHF.R.S32.HI R2, RZ, 0x1f, R2 ;  /* 0x0000001fff027819 */ /* 0x010fc40000011402 */
[----:B-----5:R-:W-:Y:S02]  /*34730*/  SHF.R.S32.HI R0, RZ, 0x1f, R0 ;  /* 0x0000001fff007819 */ /* 0x020fe40000011400 */
[----:B------:R-:W-:Y:S02]  /*34740*/  SHF.R.S32.HI R27, RZ, 0x1f, R27 ;  /* 0x0000001fff1b7819 */ /* 0x000fe4000001141b */
[----:B------:R-:W-:Y:S01]  /*34750*/  SHF.R.S32.HI R26, RZ, 0x1f, R26 ;  /* 0x0000001fff1a7819 */ /* 0x000fe2000001141a */
[----:B------:R0:W-:Y:S04]  /*34760*/  STL [R1+0xf48], R2 ;  /* 0x000f480201007387 */ /* 0x0001e80000100800 */
[----:B0-----:R-:W4:Y:S04]  /*34770*/  LDL.LU R2, [R1+0x405c] ;  /* 0x00405c0001027983 */ /* 0x001f280000300800 */
[----:B------:R0:W-:Y:S04]  /*34780*/  STL [R1+0xf4c], R0 ;  /* 0x000f4c0001007387 */ /* 0x0001e80000100800 */
[----:B0-----:R-:W5:Y:S04]  /*34790*/  LDL.LU R0, [R1+0x4058] ;  /* 0x0040580001007983 */ /* 0x001f680000300800 */
[----:B------:R0:W-:Y:S04]  /*347a0*/  STL [R1+0xf50], R27 ;  /* 0x000f501b01007387 */ /* 0x0001e80000100800 */
[----:B0-----:R-:W4:Y:S04]  /*347b0*/  LDL.LU R27, [R1+0x4054] ;  /* 0x00405400011b7983 */ /* 0x001f280000300800 */
[----:B------:R0:W-:Y:S04]  /*347c0*/  STL [R1+0xf54], R26 ;  /* 0x000f541a01007387 */ /* 0x0001e80000100800 */
[----:B0-----:R-:W5:Y:S01]  /*347d0*/  LDL.LU R26, [R1+0x4050] ;  /* 0x00405000011a7983 */ /* 0x001f620000300800 */
[----:B------:R-:W-:-:S02]  /*347e0*/  SHF.R.S32.HI R19, RZ, 0x1f, R19 ;  /* 0x0000001fff137819 */ /* 0x000fc40000011413 */
[----:B------:R-:W-:-:S03]  /*347f0*/  SHF.R.S32.HI R17, RZ, 0x1f, R17 ;  /* 0x0000001fff117819 */ /* 0x000fc60000011411 */
[----:B------:R0:W-:Y:S02]  /*34800*/  STL [R1+0xf58], R19 ;  /* 0x000f581301007387 */ /* 0x0001e40000100800 */
[----:B0-----:R-:W-:Y:S02]  /*34810*/  SHF.R.S32.HI R19, RZ, 0x1f, R18 ;  /* 0x0000001fff137819 */ /* 0x001fe40000011412 */
[----:B------:R-:W-:-:S03]  /*34820*/  SHF.R.S32.HI R18, RZ, 0x1f, R29 ;  /* 0x0000001fff127819 */ /* 0x000fc6000001141d */
[----:B------:R-:W-:Y:S04]  /*34830*/  STL [R1+0xf5c], R19 ;  /* 0x000f5c1301007387 */ /* 0x000fe80000100800 */
[----:B------:R-:W5:Y:S04]  /*34840*/  LDL.LU R29, [R1+0x194] ;  /* 0x00019400011d7983 */ /* 0x000f680000300800 */
[----:B------:R0:W-:Y:S04]  /*34850*/  STL [R1+0xf60], R17 ;  /* 0x000f601101007387 */ /* 0x0001e80000100800 */
[----:B------:R-:W-:Y:S01]  /*34860*/  STL [R1+0xf64], R18 ;  /* 0x000f641201007387 */ /* 0x000fe20000100800 */
[----:B0-----:R-:W-:-:S02]  /*34870*/  SHF.R.S32.HI R17, RZ, 0x1f, R16 ;  /* 0x0000001fff117819 */ /* 0x001fc40000011410 */
[----:B------:R-:W-:Y:S02]  /*34880*/  SHF.R.S32.HI R16, RZ, 0x1f, R12 ;  /* 0x0000001fff107819 */ /* 0x000fe4000001140c */
[----:B------:R-:W5:Y:S04]  /*34890*/  LDL.LU R12, [R1+0x190] ;  /* 0x00019000010c7983 */ /* 0x000f680000300800 */
[----:B------:R0:W-:Y:S04]  /*348a0*/  STL [R1+0xf68], R17 ;  /* 0x000f681101007387 */ /* 0x0001e80000100800 */
[----:B------:R1:W-:Y:S01]  /*348b0*/  STL [R1+0xf6c], R16 ;  /* 0x000f6c1001007387 */ /* 0x0003e20000100800 */
[----:B--2---:R-:W-:-:S02]  /*348c0*/  SHF.R.S32.HI R14, RZ, 0x1f, R14 ;  /* 0x0000001fff0e7819 */ /* 0x004fc4000001140e */
[----:B0-----:R-:W-:Y:S02]  /*348d0*/  SHF.R.S32.HI R17, RZ, 0x1f, R4 ;  /* 0x0000001fff117819 */ /* 0x001fe40000011404 */
[----:B-1----:R-:W-:Y:S01]  /*348e0*/  SHF.R.S32.HI R16, RZ, 0x1f, R15 ;  /* 0x0000001fff107819 */ /* 0x002fe2000001140f */
[----:B------:R-:W2:Y:S04]  /*348f0*/  LDL.LU R4, [R1+0xdc] ;  /* 0x0000dc0001047983 */ /* 0x000ea80000300800 */
[----:B------:R-:W-:Y:S01]  /*34900*/  STL [R1+0xf70], R17 ;  /* 0x000f701101007387 */ /* 0x000fe20000100800 */
[----:B------:R-:W-:-:S03]  /*34910*/  SHF.R.S32.HI R15, RZ, 0x1f, R10 ;  /* 0x0000001fff0f7819 */ /* 0x000fc6000001140a */
[----:B------:R-:W-:Y:S04]  /*34920*/  STL [R1+0xf74], R16 ;  /* 0x000f741001007387 */ /* 0x000fe80000100800 */
[----:B------:R-:W2:Y:S04]  /*34930*/  LDL.LU R10, [R1+0x188] ;  /* 0x00018800010a7983 */ /* 0x000ea80000300800 */
[----:B------:R0:W-:Y:S01]  /*34940*/  STL [R1+0xf78], R14 ;  /* 0x000f780e01007387 */ /* 0x0001e20000100800 */
[----:B------:R-:W-:-:S03]  /*34950*/  SHF.R.S32.HI R13, RZ, 0x1f, R13 ;  /* 0x0000001fff0d7819 */ /* 0x000fc6000001140d */
[----:B------:R-:W-:Y:S01]  /*34960*/  STL [R1+0xf7c], R15 ;  /* 0x000f7c0f01007387 */ /* 0x000fe20000100800 */
[----:B------:R-:W-:Y:S02]  /*34970*/  SHF.R.S32.HI R11, RZ, 0x1f, R11 ;  /* 0x0000001fff0b7819 */ /* 0x000fe4000001140b */
[----:B0-----:R-:W-:Y:S02]  /*34980*/  SHF.R.S32.HI R14, RZ, 0x1f, R9 ;  /* 0x0000001fff0e7819 */ /* 0x001fe40000011409 */
[----:B------:R-:W2:Y:S04]  /*34990*/  LDL.LU R9, [R1+0xd8] ;  /* 0x0000d80001097983 */ /* 0x000ea80000300800 */
[----:B------:R0:W-:Y:S01]  /*349a0*/  STL [R1+0xf80], R14 ;  /* 0x000f800e01007387 */ /* 0x0001e20000100800 */
[----:B---3--:R-:W-:-:S03]  /*349b0*/  SHF.R.S32.HI R7, RZ, 0x1f, R7 ;  /* 0x0000001fff077819 */ /* 0x008fc60000011407 */
[----:B------:R4:W-:Y:S04]  /*349c0*/  STL [R1+0xf84], R13 ;  /* 0x000f840d01007387 */ /* 0x0009e80000100800 */
[----:B0-----:R-:W3:Y:S04]  /*349d0*/  LDL.LU R14, [R1+0x184] ;  /* 0x00018400010e7983 */ /* 0x001ee80000300800 */
[----:B------:R5:W-:Y:S04]  /*349e0*/  STL [R1+0xf88], R11 ;  /* 0x000f880b01007387 */ /* 0x000be80000100800 */
[----:B------:R0:W-:Y:S01]  /*349f0*/  STL [R1+0xf8c], R7 ;  /* 0x000f8c0701007387 */ /* 0x0001e20000100800 */
[----:B----4-:R-:W-:-:S02]  /*34a00*/  SHF.R.S32.HI R13, RZ, 0x1f, R27 ;  /* 0x0000001fff0d7819 */ /* 0x010fc4000001141b */
[----:B-----5:R-:W-:Y:S02]  /*34a10*/  SHF.R.S32.HI R11, RZ, 0x1f, R26 ;  /* 0x0000001fff0b7819 */ /* 0x020fe4000001141a */
[----:B------:R-:W4:Y:S04]  /*34a20*/  LDL.LU R26, [R1+0x404c] ;  /* 0x00404c00011a7983 */ /* 0x000f280000300800 */
[----:B0-----:R-:W5:Y:S04]  /*34a30*/  LDL.LU R7, [R1+0xd4] ;  /* 0x0000d40001077983 */ /* 0x001f680000300800 */
[----:B------:R0:W-:Y:S04]  /*34a40*/  STL [R1+0xf90], R11 ;  /* 0x000f900b01007387 */ /* 0x0001e80000100800 */
[----:B------:R-:W2:Y:S01]  /*34a50*/  LDL.LU R27, [R1+0x4048] ;  /* 0x00404800011b7983 */ /* 0x000ea20000300800 */
[----:B------:R-:W-:-:S03]  /*34a60*/  SHF.R.S32.HI R6, RZ, 0x1f, R6 ;  /* 0x0000001fff067819 */ /* 0x000fc60000011406 */
[----:B------:R1:W-:Y:S01]  /*34a70*/  STL [R1+0xf94], R13 ;  /* 0x000f940d01007387 */ /* 0x0003e20000100800 */
[----:B------:R-:W-:Y:S02]  /*34a80*/  SHF.R.S32.HI R5, RZ, 0x1f, R5 ;  /* 0x0000001fff057819 */ /* 0x000fe40000011405 */
[----:B0-----:R-:W-:Y:S02]  /*34a90*/  SHF.R.S32.HI R11, RZ, 0x1f, R8 ;  /* 0x0000001fff0b7819 */ /* 0x001fe40000011408 */
[----:B------:R-:W3:Y:S04]  /*34aa0*/  LDL.LU R8, [R1+0x180] ;  /* 0x0001800001087983 */ /* 0x000ee80000300800 */
[----:B------:R-:W-:Y:S01]  /*34ab0*/  STL [R1+0xf98], R11 ;  /* 0x000f980b01007387 */ /* 0x000fe20000100800 */
[----:B-1----:R-:W-:-:S03]  /*34ac0*/  SHF.R.S32.HI R13, RZ, 0x1f, R0 ;  /* 0x0000001fff0d7819 */ /* 0x002fc60000011400 */
[----:B------:R0:W-:Y:S04]  /*34ad0*/  STL [R1+0xf9c], R6 ;  /* 0x000f9c0601007387 */ /* 0x0001e80000100800 */
[----:B0-----:R-:W3:Y:S04]  /*34ae0*/  LDL.LU R6, [R1+0xd0] ;  /* 0x0000d00001067983 */ /* 0x001ee80000300800 */
[----:B------:R2:W-:Y:S04]  /*34af0*/  STL [R1+0xfa0], R5 ;  /* 0x000fa00501007387 */ /* 0x0005e80000100800 */
[----:B------:R0:W-:Y:S01]  /*34b00*/  STL [R1+0xfa4], R13 ;  /* 0x000fa40d01007387 */ /* 0x0001e20000100800 */
[----:B----4-:R-:W-:-:S02]  /*34b10*/  IADD3 R11, P3, R2, R26, RZ ;  /* 0x0000001a020b7210 */ /* 0x010fc40007f7e0ff */
[C---:B------:R-:W-:Y:S02]  /*34b20*/  IADD3 R15, P1, R3.reuse, R26, RZ ;  /* 0x0000001a030f7210 */ /* 0x040fe40007f3e0ff */
[-C--:B--2---:R-:W-:Y:S02]  /*34b30*/  IADD3 R5, P2, R2, R27.reuse, RZ ;  /* 0x0000001b02057210 */ /* 0x084fe40007f5e0ff */
[----:B------:R-:W2:Y:S04]  /*34b40*/  LDL.LU R2, [R1+0x4044] ;  /* 0x0040440001027983 */ /* 0x000ea80000300800 */
[----:B------:R1:W-:Y:S04]  /*34b50*/  STL [R1+0x3e14], R11 ;  /* 0x003e140b01007387 */ /* 0x0003e80000100800 */
[----:B0-----:R-:W4:Y:S04]  /*34b60*/  LDL.LU R13, [R1+0x17c] ;  /* 0x00017c00010d7983 */ /* 0x001f280000300800 */
[----:B------:R0:W-:Y:S01]  /*34b70*/  STL [R1+0x3e0c], R5 ;  /* 0x003e0c0501007387 */ /* 0x0001e20000100800 */
[----:B-1----:R-:W-:-:S03]  /*34b80*/  IADD3 R11, P0, R3, R27, RZ ;  /* 0x0000001b030b7210 */ /* 0x002fc60007f1e0ff */
[----:B0-----:R-:W4:Y:S04]  /*34b90*/  LDL.LU R5, [R1+0xcc] ;  /* 0x0000cc0001057983 */ /* 0x001f280000300800 */
[----:B------:R0:W-:Y:S04]  /*34ba0*/  STL [R1+0x3e10], R15 ;  /* 0x003e100f01007387 */ /* 0x0001e80000100800 */
[----:B------:R-:W5:Y:S01]  /*34bb0*/  LDL.LU R3, [R1+0x4040] ;  /* 0x0040400001037983 */ /* 0x000f620000300800 */
[----:B------:R-:W-:-:S03]  /*34bc0*/  IADD3 R16, P6, R29, R27, RZ ;  /* 0x0000001b1d107210 */ /* 0x000fc60007fde0ff */
[----:B------:R1:W-:Y:S01]  /*34bd0*/  STL [R1+0x3e04], R11 ;  /* 0x003e040b01007387 */ /* 0x0003e20000100800 */
[----:B0-----:R-:W-:-:S03]  /*34be0*/  IADD3 R15, P4, R29, R26, RZ ;  /* 0x0000001a1d0f7210 */ /* 0x001fc60007f9e0ff */
[----:B-1----:R-:W4:Y:S04]  /*34bf0*/  LDL.LU R11, [R1+0x178] ;  /* 0x00017800010b7983 */ /* 0x002f280000300800 */
[----:B------:R0:W-:Y:S04]  /*34c00*/  STL [R1+0x3e08], R15 ;  /* 0x003e080f01007387 */ /* 0x0001e80000100800 */
[----:B------:R2:W-:Y:S04]  /*34c10*/  STL [R1+0x3dfc], R16 ;  /* 0x003dfc1001007387 */ /* 0x0005e80000100800 */
[----:B------:R-:W4:Y:S01]  /*34c20*/  LDL.LU R29, [R1+0xc8] ;  /* 0x0000c800011d7983 */ /* 0x000f220000300800 */
[----:B0-----:R-:W-:-:S05]  /*34c30*/  IADD3 R15, P5, R12, R26, RZ ;  /* 0x0000001a0c0f7210 */ /* 0x001fca0007fbe0ff */
[----:B------:R0:W-:Y:S01]  /*34c40*/  STL [R1+0x3e00], R15 ;  /* 0x003e000f01007387 */ /* 0x0001e20000100800 */
[----:B--2---:R-:W-:Y:S01]  /*34c50*/  IMAD.X R16, R4, 0x1, R2, P3 ;  /* 0x0000000104107824 */ /* 0x004fe200018e0602 */
[----:B0-----:R-:W-:-:S04]  /*34c60*/  IADD3 R15, P3, R12, R27, RZ ;  /* 0x0000001b0c0f7210 */ /* 0x001fc80007f7e0ff */
[----:B------:R-:W-:Y:S04]  /*34c70*/  STL [R1+0x3df8], R16 ;  /* 0x003df81001007387 */ /* 0x000fe80000100800 */
[----:B------:R-:W2:Y:S04]  /*34c80*/  LDL.LU R12, [R1+0x174] ;  /* 0x00017400010c7983 */ /* 0x000ea80000300800 */
[----:B------:R0:W-:Y:S01]  /*34c90*/  STL [R1+0x3df4], R15 ;  /* 0x003df40f01007387 */ /* 0x0001e20000100800 */
[----:B-----5:R-:W-:-:S05]  /*34ca0*/  IMAD.X R4, R4, 0x1, R3, P2 ;  /* 0x0000000104047824 */ /* 0x020fca00010e0603 */
[----:B------:R1:W-:Y:S01]  /*34cb0*/  STL [R1+0x3de8], R4 ;  /* 0x003de80401007387 */ /* 0x0003e20000100800 */
[----:B0-----:R-:W-:-:S03]  /*34cc0*/  IADD3 R15, P2, R10, R26, RZ ;  /* 0x0000001a0a0f7210 */ /* 0x001fc60007f5e0ff */
[----:B-1----:R-:W5:Y:S01]  /*34cd0*/  LDL.LU R4, [R1+0xc4] ;  /* 0x0000c40001047983 */ /* 0x002f620000300800 */
[----:B------:R-:W-:-:S03]  /*34ce0*/  IMAD.X R16, R9, 0x1, R2, P1 ;  /* 0x0000000109107824 */ /* 0x000fc600008e0602 */
[----:B------:R0:W-:Y:S01]  /*34cf0*/  STL [R1+0x3df0], R15 ;  /* 0x003df00f01007387 */ /* 0x0001e20000100800 */
[----:B------:R-:W-:-:S03]  /*34d00*/  IMAD.X R9, R9, 0x1, R3, P0 ;  /* 0x0000000109097824 */ /* 0x000fc600000e0603 */
[----:B------:R1:W-:Y:S01]  /*34d10*/  STL [R1+0x3dec], R16 ;  /* 0x003dec1001007387 */ /* 0x0003e20000100800 */
[----:B0-----:R-:W-:-:S03]  /*34d20*/  IADD3 R15, P1, R10, R27, RZ ;  /* 0x0000001b0a0f7210 */ /* 0x001fc60007f3e0ff */
[----:B------:R-:W5:Y:S04]  /*34d30*/  LDL.LU R10, [R1+0x170] ;  /* 0x00017000010a7983 */ /* 0x000f680000300800 */
[----:B------:R3:W-:Y:S04]  /*34d40*/  STL [R1+0x3de4], R15 ;  /* 0x003de40f01007387 */ /* 0x0007e80000100800 */
[----:B------:R0:W-:Y:S01]  /*34d50*/  STL [R1+0x3dd8], R9 ;  /* 0x003dd80901007387 */ /* 0x0001e20000100800 */
[C---:B-1----:R-:W-:Y:S02]  /*34d60*/  IMAD.X R16, R7.reuse, 0x1, R2, P4 ;  /* 0x0000000107107824 */ /* 0x042fe400020e0602 */
[----:B------:R-:W-:Y:S01]  /*34d70*/  IMAD.X R7, R7, 0x1, R3, P6 ;  /* 0x0000000107077824 */ /* 0x000fe200030e0603 */
[C---:B---3--:R-:W-:Y:S01]  /*34d80*/  IADD3 R15, P0, R14.reuse, R26, RZ ;  /* 0x0000001a0e0f7210 */ /* 0x048fe20007f1e0ff */
[----:B0-----:R-:W3:Y:S04]  /*34d90*/  LDL.LU R9, [R1+0xc0] ;  /* 0x0000c00001097983 */ /* 0x001ee80000300800 */
[----:B------:R0:W-:Y:S04]  /*34da0*/  STL [R1+0x3de0], R15 ;  /* 0x003de00f01007387 */ /* 0x0001e80000100800 */
[----:B------:R-:W-:Y:S01]  /*34db0*/  STL [R1+0x3ddc], R16 ;  /* 0x003ddc1001007387 */ /* 0x000fe20000100800 */
[----:B0-----:R-:W-:-:S03]  /*34dc0*/  IADD3 R15, P4, R14, R27, RZ ;  /* 0x0000001b0e0f7210 */ /* 0x001fc60007f9e0ff */
[----:B------:R-:W3:Y:S04]  /*34dd0*/  LDL.LU R14, [R1+0x16c] ;  /* 0x00016c00010e7983 */ /* 0x000ee80000300800 */
[----:B------:R-:W-:Y:S04]  /*34de0*/  STL [R1+0x3dd4], R15 ;  /* 0x003dd40f01007387 */ /* 0x000fe80000100800 */
[----:B------:R0:W-:Y:S04]  /*34df0*/  STL [R1+0x3dc8], R7 ;  /* 0x003dc80701007387 */ /* 0x0001e80000100800 */
[----:B0-----:R-:W3:Y:S01]  /*34e00*/  LDL.LU R7, [R1+0xbc] ;  /* 0x0000bc0001077983 */ /* 0x001ee20000300800 */
[----:B------:R-:W-:Y:S01]  /*34e10*/  IADD3 R15, P6, R8, R26, RZ ;  /* 0x0000001a080f7210 */ /* 0x000fe20007fde0ff */
[----:B------:R-:W-:-:S02]  /*34e20*/  IMAD.X R16, R6, 0x1, R2, P5 ;  /* 0x0000000106107824 */ /* 0x000fc400028e0602 */
[----:B------:R-:W-:Y:S02]  /*34e30*/  IMAD.X R6, R6, 0x1, R3, P3 ;  /* 0x0000000106067824 */ /* 0x000fe400018e0603 */
[----:B------:R0:W-:Y:S04]  /*34e40*/  STL [R1+0x3dd0], R15 ;  /* 0x003dd00f01007387 */ /* 0x0001e80000100800 */
[----:B------:R-:W-:Y:S01]  /*34e50*/  STL [R1+0x3dcc], R16 ;  /* 0x003dcc1001007387 */ /* 0x000fe20000100800 */
[----:B0-----:R-:W-:-:S03]  /*34e60*/  IADD3 R15, P5, R8, R27, RZ ;  /* 0x0000001b080f7210 */ /* 0x001fc60007fbe0ff */
[----:B------:R-:W3:Y:S04]  /*34e70*/  LDL.LU R8, [R1+0x168] ;  /* 0x0001680001087983 */ /* 0x000ee80000300800 */
[----:B------:R-:W-:Y:S04]  /*34e80*/  STL [R1+0x3dc4], R15 ;  /* 0x003dc40f01007387 */ /* 0x000fe80000100800 */
[----:B------:R0:W-:Y:S04]  /*34e90*/  STL [R1+0x3db8], R6 ;  /* 0x003db80601007387 */ /* 0x0001e80000100800 */
[----:B0-----:R-:W3:Y:S01]  /*34ea0*/  LDL.LU R6, [R1+0xb8] ;  /* 0x0000b80001067983 */ /* 0x001ee20000300800 */
[----:B----4-:R-:W-:Y:S01]  /*34eb0*/  IADD3 R15, P3, R13, R26, RZ ;  /* 0x0000001a0d0f7210 */ /* 0x010fe20007f7e0ff */
[----:B------:R-:W-:-:S02]  /*34ec0*/  IMAD.X R16, R5, 0x1, R2, P2 ;  /* 0x0000000105107824 */ /* 0x000fc400010e0602 */
[----:B------:R-:W-:Y:S02]  /*34ed0*/  IMAD.X R5, R5, 0x1, R3, P1 ;  /* 0x0000000105057824 */ /* 0x000fe400008e0603 */
[----:B------:R0:W-:Y:S04]  /*34ee0*/  STL [R1+0x3dc0], R15 ;  /* 0x003dc00f01007387 */ /* 0x0001e80000100800 */
[----:B------:R1:W-:Y:S01]  /*34ef0*/  STL [R1+0x3dbc], R16 ;  /* 0x003dbc1001007387 */ /* 0x0003e20000100800 */
[----:B0-----:R-:W-:-:S03]  /*34f00*/  IADD3 R15, P2, R13, R27, RZ ;  /* 0x0000001b0d0f7210 */ /* 0x001fc60007f5e0ff */
[----:B------:R-:W4:Y:S04]  /*34f10*/  LDL.LU R13, [R1+0x164] ;  /* 0x00016400010d7983 */ /* 0x000f280000300800 */
[----:B------:R0:W-:Y:S04]  /*34f20*/  STL [R1+0x3db4], R15 ;  /* 0x003db40f01007387 */ /* 0x0001e80000100800 */
[----:B------:R0:W-:Y:S01]  /*34f30*/  STL [R1+0x3da8], R5 ;  /* 0x003da80501007387 */ /* 0x0001e20000100800 */
[C---:B------:R-:W-:Y:S02]  /*34f40*/  IMAD.X R17, R29.reuse, 0x1, R2, P0 ;  /* 0x000000011d117824 */ /* 0x040fe400000e0602 */
[----:B-1----:R-:W-:Y:S01]  /*34f50*/  IMAD.X R16, R29, 0x1, R3, P4 ;  /* 0x000000011d107824 */ /* 0x002fe200020e0603 */
[C---:B0-----:R-:W-:Y:S01]  /*34f60*/  IADD3 R15, P1, R11.reuse, R26, RZ ;  /* 0x0000001a0b0f7210 */ /* 0x041fe20007f3e0ff */
[----:B------:R-:W4:Y:S04]  /*34f70*/  LDL.LU R5, [R1+0xb4] ;  /* 0x0000b40001057983 */ /* 0x000f280000300800 */
[----:B------:R0:W-:Y:S04]  /*34f80*/  STL [R1+0x3db0], R15 ;  /* 0x003db00f01007387 */ /* 0x0001e80000100800 */
[----:B------:R-:W-:Y:S01]  /*34f90*/  STL [R1+0x3dac], R17 ;  /* 0x003dac1101007387 */ /* 0x000fe20000100800 */
[----:B0-----:R-:W-:-:S03]  /*34fa0*/  IADD3 R15, P0, R11, R27, RZ ;  /* 0x0000001b0b0f7210 */ /* 0x001fc60007f1e0ff */
[----:B------:R-:W4:Y:S04]  /*34fb0*/  LDL.LU R11, [R1+0x160] ;  /* 0x00016000010b7983 */ /* 0x000f280000300800 */
[----:B------:R2:W-:Y:S04]  /*34fc0*/  STL [R1+0x3da4], R15 ;  /* 0x003da40f01007387 */ /* 0x0005e80000100800 */
[----:B------:R5:W-:Y:S04]  /*34fd0*/  STL [R1+0x3d98], R16 ;  /* 0x003d981001007387 */ /* 0x000be80000100800 */
[----:B------:R-:W4:Y:S01]  /*34fe0*/  LDL.LU R29, [R1+0xb0] ;  /* 0x0000b000011d7983 */ /* 0x000f220000300800 */
[----:B--2---:R-:W-:-:S05]  /*34ff0*/  IADD3 R15, P4, R12, R26, RZ ;  /* 0x0000001a0c0f7210 */ /* 0x004fca0007f9e0ff */
[----:B------:R0:W-:Y:S01]  /*35000*/  STL [R1+0x3da0], R15 ;  /* 0x003da00f01007387 */ /* 0x0001e20000100800 */
[----:B-----5:R-:W-:Y:S01]  /*35010*/  IMAD.X R16, R4, 0x1, R2, P6 ;  /* 0x0000000104107824 */ /* 0x020fe200030e0602 */
[----:B0-----:R-:W-:Y:S01]  /*35020*/  IADD3 R15, P6, R12, R27, RZ ;  /* 0x0000001b0c0f7210 */ /* 0x001fe20007fde0ff */
[----:B------:R-:W-:-:S03]  /*35030*/  IMAD.X R4, R4, 0x1, R3, P5 ;  /* 0x0000000104047824 */ /* 0x000fc600028e0603 */
[----:B------:R-:W-:Y:S04]  /*35040*/  STL [R1+0x3d9c], R16 ;  /* 0x003d9c1001007387 */ /* 0x000fe80000100800 */
[----:B------:R-:W2:Y:S04]  /*35050*/  LDL.LU R12, [R1+0x15c] ;  /* 0x00015c00010c7983 */ /* 0x000ea80000300800 */
[----:B------:R-:W-:Y:S04]  /*35060*/  STL [R1+0x3d94], R15 ;  /* 0x003d940f01007387 */ /* 0x000fe80000100800 */
[----:B------:R0:W-:Y:S04]  /*35070*/  STL [R1+0x3d88], R4 ;  /* 0x003d880401007387 */ /* 0x0001e80000100800 */
[----:B0-----:R-:W5:Y:S01]  /*35080*/  LDL.LU R4, [R1+0xac] ;  /* 0x0000ac0001047983 */ /* 0x001f620000300800 */
[----:B------:R-:W-:-:S05]  /*35090*/  IADD3 R15, P5, R10, R26, RZ ;  /* 0x0000001a0a0f7210 */ /* 0x000fca0007fbe0ff */
[----:B------:R0:W-:Y:S01]  /*350a0*/  STL [R1+0x3d90], R15 ;  /* 0x003d900f01007387 */ /* 0x0001e20000100800 */
[C---:B---3--:R-:W-:Y:S02]  /*350b0*/  IMAD.X R16, R9.reuse, 0x1, R2, P3 ;  /* 0x0000000109107824 */ /* 0x048fe400018e0602 */
[----:B------:R-:W-:-:S03]  /*350c0*/  IMAD.X R9, R9, 0x1, R3, P2 ;  /* 0x0000000109097824 */ /* 0x000fc600010e0603 */
[----:B------:R-:W-:Y:S01]  /*350d0*/  STL [R1+0x3d8c], R16 ;  /* 0x003d8c1001007387 */ /* 0x000fe20000100800 */
[----:B0-----:R-:W-:-:S03]  /*350e0*/  IADD3 R15, P3, R10, R27, RZ ;  /* 0x0000001b0a0f7210 */ /* 0x001fc60007f7e0ff */
[----:B------:R-:W3:Y:S04]  /*350f0*/  LDL.LU R10, [R1+0x158] ;  /* 0x00015800010a7983 */ /* 0x000ee80000300800 */
[----:B------:R0:W-:Y:S04]  /*35100*/  STL [R1+0x3d84], R15 ;  /* 0x003d840f01007387 */ /* 0x0001e80000100800 */
[----:B------:R1:W-:Y:S01]  /*35110*/  STL [R1+0x3d78], R9 ;  /* 0x003d780901007387 */ /* 0x0003e20000100800 */
[----:B0-----:R-:W-:-:S03]  /*35120*/  IADD3 R15, P2, R14, R26, RZ ;  /* 0x0000001a0e0f7210 */ /* 0x001fc60007f5e0ff */
[----:B-1----:R-:W3:Y:S04]  /*35130*/  LDL.LU R9, [R1+0xa8] ;  /* 0x0000a80001097983 */ /* 0x002ee80000300800 */
[----:B------:R0:W-:Y:S01]  /*35140*/  STL [R1+0x3d80], R15 ;  /* 0x003d800f01007387 */ /* 0x0001e20000100800 */
[C---:B------:R-:W-:Y:S02]  /*35150*/  IMAD.X R16, R7.reuse, 0x1, R2, P1 ;  /* 0x0000000107107824 */ /* 0x040fe400008e0602 */
[----:B------:R-:W-:-:S03]  /*35160*/  IMAD.X R7, R7, 0x1, R3, P0 ;  /* 0x0000000107077824 */ /* 0x000fc600000e0603 */
[----:B------:R-:W-:Y:S01]  /*35170*/  STL [R1+0x3d7c], R16 ;  /* 0x003d7c1001007387 */ /* 0x000fe20000100800 */
[----:B0-----:R-:W-:-:S03]  /*35180*/  IADD3 R15, P1, R14, R27, RZ ;  /* 0x0000001b0e0f7210 */ /* 0x001fc60007f3e0ff */
[----:B------:R-:W3:Y:S04]  /*35190*/  LDL.LU R14, [R1+0x154] ;  /* 0x00015400010e7983 */ /* 0x000ee80000300800 */
[----:B------:R-:W-:Y:S04]  /*351a0*/  STL [R1+0x3d74], R15 ;  /* 0x003d740f01007387 */ /* 0x000fe80000100800 */
[----:B------:R0:W-:Y:S04]  /*351b0*/  STL [R1+0x3d68], R7 ;  /* 0x003d680701007387 */ /* 0x0001e80000100800 */
[----:B0-----:R-:W3:Y:S01]  /*351c0*/  LDL.LU R7, [R1+0xa4] ;  /* 0x0000a40001077983 */ /* 0x001ee20000300800 */
[----:B------:R-:W-:-:S05]  /*351d0*/  IADD3 R15, P0, R8, R26, RZ ;  /* 0x0000001a080f7210 */ /* 0x000fca0007f1e0ff */
        /* <DEDUP_REMOVED lines=9> */
[----:B----4-:R-:W-:-:S05]  /*35270*/  IADD3 R15, P6, R13, R26, RZ ;  /* 0x0000001a0d0f7210 */ /* 0x010fca0007fde0ff */
[----:B------:R0:W-:Y:S01]  /*35280*/  STL [R1+0x3d60], R15 ;  /* 0x003d600f01007387 */ /* 0x0001e20000100800 */
[C---:B------:R-:W-:Y:S02]  /*35290*/  IMAD.X R16, R5.reuse, 0x1, R2, P5 ;  /* 0x0000000105107824 */ /* 0x040fe400028e0602 */
[----:B------:R-:W-:-:S03]  /*352a0*/  IMAD.X R5, R5, 0x1, R3, P3 ;  /* 0x0000000105057824 */ /* 0x000fc600018e0603 */
[----:B------:R-:W-:Y:S01]  /*352b0*/  STL [R1+0x3d5c], R16 ;  /* 0x003d5c1001007387 */ /* 0x000fe20000100800 */
[----:B0-----:R-:W-:-:S03]  /*352c0*/  IADD3 R15, P5, R13, R27, RZ ;  /* 0x0000001b0d0f7210 */ /* 0x001fc60007fbe0ff */
[----:B------:R-:W4:Y:S04]  /*352d0*/  LDL.LU R13, [R1+0x14c] ;  /* 0x00014c00010d7983 */ /* 0x000f280000300800 */
[----:B------:R0:W-:Y:S04]  /*352e0*/  STL [R1+0x3d54], R15 ;  /* 0x003d540f01007387 */ /* 0x0001e80000100800 */
[----:B------:R1:W-:Y:S01]  /*352f0*/  STL [R1+0x3d48], R5 ;  /* 0x003d480501007387 */ /* 0x0003e20000100800 */
[----:B0-----:R-:W-:-:S03]  /*35300*/  IADD3 R15, P3, R11, R26, RZ ;  /* 0x0000001a0b0f7210 */ /* 0x001fc60007f7e0ff */
[----:B-1----:R-:W4:Y:S01]  /*35310*/  LDL.LU R5, [R1+0x9c] ;  /* 0x00009c0001057983 */ /* 0x002f220000300800 */
[C---:B------:R-:W-:Y:S02]  /*35320*/  IMAD.X R17, R29.reuse, 0x1, R2, P2 ;  /* 0x000000011d117824 */ /* 0x040fe400010e0602 */
[----:B------:R-:W-:Y:S01]  /*35330*/  IMAD.X R16, R29, 0x1, R3, P1 ;  /* 0x000000011d107824 */ /* 0x000fe200008e0603 */
        /* <DEDUP_REMOVED lines=9> */
[C---:B-----5:R-:W-:Y:S02]  /*353d0*/  IMAD.X R16, R4.reuse, 0x1, R2, P0 ;  /* 0x0000000104107824 */ /* 0x060fe400000e0602 */
[----:B------:R-:W-:Y:S01]  /*353e0*/  IMAD.X R4, R4, 0x1, R3, P4 ;  /* 0x0000000104047824 */ /* 0x000fe200020e0603 */
[----:B0-----:R-:W-:Y:S02]  /*353f0*/  IADD3 R15, P0, R12, R27, RZ ;  /* 0x0000001b0c0f7210 */ /* 0x001fe40007f1e0ff */
[----:B------:R-:W-:Y:S04]  /*35400*/  STL [R1+0x3d3c], R16 ;  /* 0x003d3c1001007387 */ /* 0x000fe80000100800 */
[----:B------:R-:W2:Y:S04]  /*35410*/  LDL.LU R12, [R1+0x144] ;  /* 0x00014400010c7983 */ /* 0x000ea80000300800 */
[----:B------:R-:W-:Y:S04]  /*35420*/  STL [R1+0x3d34], R15 ;  /* 0x003d340f01007387 */ /* 0x000fe80000100800 */
[----:B------:R0:W-:Y:S04]  /*35430*/  STL [R1+0x3d28], R4 ;  /* 0x003d280401007387 */ /* 0x0001e80000100800 */
[----:B0-----:R-:W5:Y:S01]  /*35440*/  LDL.LU R4, [R1+0x94] ;  /* 0x0000940001047983 */ /* 0x001f620000300800 */
[----:B---3--:R-:W-:-:S05]  /*35450*/  IADD3 R15, P4, R10, R26, RZ ;  /* 0x0000001a0a0f7210 */ /* 0x008fca0007f9e0ff */
[----:B------:R0:W-:Y:S01]  /*35460*/  STL [R1+0x3d30], R15 ;  /* 0x003d300f01007387 */ /* 0x0001e20000100800 */
[C---:B------:R-:W-:Y:S02]  /*35470*/  IMAD.X R16, R9.reuse, 0x1, R2, P6 ;  /* 0x0000000109107824 */ /* 0x040fe400030e0602 */
[----:B------:R-:W-:Y:S01]  /*35480*/  IMAD.X R9, R9, 0x1, R3, P5 ;  /* 0x0000000109097824 */ /* 0x000fe200028e0603 */
[----:B0-----:R-:W-:Y:S02]  /*35490*/  IADD3 R15, P6, R10, R27, RZ ;  /* 0x0000001b0a0f7210 */ /* 0x001fe40007fde0ff */
[----:B------:R-:W-:Y:S04]  /*354a0*/  STL [R1+0x3d2c], R16 ;  /* 0x003d2c1001007387 */ /* 0x000fe80000100800 */
[----:B------:R-:W3:Y:S04]  /*354b0*/  LDL.LU R10, [R1+0x140] ;  /* 0x00014000010a7983 */ /* 0x000ee80000300800 */
[----:B------:R0:W-:Y:S04]  /*354c0*/  STL [R1+0x3d24], R15 ;  /* 0x003d240f01007387 */ /* 0x0001e80000100800 */
[----:B------:R1:W-:Y:S01]  /*354d0*/  STL [R1+0x3d18], R9 ;  /* 0x003d180901007387 */ /* 0x0003e20000100800 */
[----:B0-----:R-:W-:-:S03]  /*354e0*/  IADD3 R15, P5, R14, R26, RZ ;  /* 0x0000001a0e0f7210 */ /* 0x001fc60007fbe0ff */
[----:B-1----:R-:W3:Y:S04]  /*354f0*/  LDL.LU R9, [R1+0x90] ;  /* 0x0000900001097983 */ /* 0x002ee80000300800 */
[----:B------:R0:W-:Y:S01]  /*35500*/  STL [R1+0x3d20], R15 ;  /* 0x003d200f01007387 */ /* 0x0001e20000100800 */
[C---:B------:R-:W-:Y:S02]  /*35510*/  IMAD.X R16, R7.reuse, 0x1, R2, P3 ;  /* 0x0000000107107824 */ /* 0x040fe400018e0602 */
[----:B------:R-:W-:Y:S01]  /*35520*/  IMAD.X R7, R7, 0x1, R3, P2 ;  /* 0x0000000107077824 */ /* 0x000fe200010e0603 */
[----:B0-----:R-:W-:Y:S02]  /*35530*/  IADD3 R15, P3, R14, R27, RZ ;  /* 0x0000001b0e0f7210 */ /* 0x001fe40007f7e0ff */
[----:B------:R-:W-:Y:S04]  /*35540*/  STL [R1+0x3d1c], R16 ;  /* 0x003d1c1001007387 */ /* 0x000fe80000100800 */
        /* <DEDUP_REMOVED lines=16> */
[----:B------:R-:W-:Y:S01]  /*35650*/  IMAD.X R16, R5, 0x1, R2, P4 ;  /* 0x0000000105107824 */ /* 0x000fe200020e0602 */
[----:B0-----:R-:W-:Y:S02]  /*35660*/  IADD3 R15, P4, R13, R27, RZ ;  /* 0x0000001b0d0f7210 */ /* 0x001fe40007f9e0ff */
[----:B------:R-:W4:Y:S04]  /*35670*/  LDL.LU R13, [R1+0x134] ;  /* 0x00013400010d7983 */ /* 0x000f280000300800 */
[----:B------:R0:W-:Y:S04]  /*35680*/  STL [R1+0x3cfc], R16 ;  /* 0x003cfc1001007387 */ /* 0x0001e80000100800 */
[----:B------:R1:W-:Y:S01]  /*35690*/  STL [R1+0x3cf4], R15 ;  /* 0x003cf40f01007387 */ /* 0x0003e20000100800 */
[----:B0-----:R-:W-:Y:S01]  /*356a0*/  IMAD.X R16, R5, 0x1, R3, P6 ;  /* 0x0000000105107824 */ /* 0x001fe200030e0603 */
[----:B-1----:R-:W-:-:S02]  /*356b0*/  IADD3 R15, P6, R11, R26, RZ ;  /* 0x0000001a0b0f7210 */ /* 0x002fc40007fde0ff */
[----:B------:R-:W4:Y:S01]  /*356c0*/  LDL.LU R5, [R1+0x84] ;  /* 0x0000840001057983 */ /* 0x000f220000300800 */
[----:B------:R-:W-:-:S03]  /*356d0*/  IMAD.X R17, R29, 0x1, R2, P5 ;  /* 0x000000011d117824 */ /* 0x000fc600028e0602 */
[----:B------:R0:W-:Y:S04]  /*356e0*/  STL [R1+0x3ce8], R16 ;  /* 0x003ce81001007387 */ /* 0x0001e80000100800 */
[----:B------:R1:W-:Y:S04]  /*356f0*/  STL [R1+0x3cf0], R15 ;  /* 0x003cf00f01007387 */ /* 0x0003e80000100800 */
[----:B------:R-:W-:Y:S01]  /*35700*/  STL [R1+0x3cec], R17 ;  /* 0x003cec1101007387 */ /* 0x000fe20000100800 */
[----:B0-----:R-:W-:Y:S01]  /*35710*/  IMAD.X R16, R29, 0x1, R3, P3 ;  /* 0x000000011d107824 */ /* 0x001fe200018e0603 */
[----:B-1----:R-:W-:-:S02]  /*35720*/  IADD3 R15, P5, R11, R27, RZ ;  /* 0x0000001b0b0f7210 */ /* 0x002fc40007fbe0ff */
        /* <DEDUP_REMOVED lines=35> */
[----:B------:R-:W-:Y:S01]  /*35960*/  STL [R1+0x3cb0], R16 ;  /* 0x003cb01001007387 */ /* 0x000fe20000100800 */
[----:B------:R-:W-:Y:S01]  /*35970*/  IMAD.X R15, R6, 0x1, R2, P3 ;  /* 0x00000001060f7824 */ /* 0x000fe200018e0602 */
[----:B------:R-:W-:Y:S01]  /*35980*/  IADD3 R8, P3, R8, R27, RZ ;  /* 0x0000001b08087210 */ /* 0x000fe20007f7e0ff */
[----:B------:R-:W-:-:S03]  /*35990*/  IMAD.X R6, R6, 0x1, R3, P2 ;  /* 0x0000000106067824 */ /* 0x000fc600010e0603 */
[----:B------:R-:W-:Y:S04]  /*359a0*/  STL [R1+0x3cac], R15 ;  /* 0x003cac0f01007387 */ /* 0x000fe80000100800 */
[----:B------:R0:W-:Y:S04]  /*359b0*/  STL [R1+0x3ca4], R8 ;  /* 0x003ca40801007387 */ /* 0x0001e80000100800 */
[----:B0-----:R-:W3:Y:S04]  /*359c0*/  LDL.LU R8, [R1+0x120] ;  /* 0x0001200001087983 */ /* 0x001ee80000300800 */
[----:B------:R0:W-:Y:S04]  /*359d0*/  STL [R1+0x3c98], R6 ;  /* 0x003c980601007387 */ /* 0x0001e80000100800 */
[----:B0-----:R-:W3:Y:S01]  /*359e0*/  LDL.LU R6, [R1+0x70] ;  /* 0x0000700001067983 */ /* 0x001ee20000300800 */
[----:B----4-:R-:W-:Y:S01]  /*359f0*/  IADD3 R15, P2, R13, R26, RZ ;  /* 0x0000001a0d0f7210 */ /* 0x010fe20007f5e0ff */
[----:B------:R-:W-:-:S04]  /*35a00*/  IMAD.X R16, R5, 0x1, R2, P1 ;  /* 0x0000000105107824 */ /* 0x000fc800008e0602 */
[----:B------:R0:W-:Y:S01]  /*35a10*/  STL [R1+0x3ca0], R15 ;  /* 0x003ca00f01007387 */ /* 0x0001e20000100800 */
[----:B------:R-:W-:-:S03]  /*35a20*/  IMAD.X R5, R5, 0x1, R3, P0 ;  /* 0x0000000105057824 */ /* 0x000fc600000e0603 */
[----:B------:R-:W-:Y:S01]  /*35a30*/  STL [R1+0x3c9c], R16 ;  /* 0x003c9c1001007387 */ /* 0x000fe20000100800 */
[----:B0-----:R-:W-:-:S03]  /*35a40*/  IADD3 R15, P1, R13, R27, RZ ;  /* 0x0000001b0d0f7210 */ /* 0x001fc60007f3e0ff */
[----:B------:R-:W4:Y:S04]  /*35a50*/  LDL.LU R13, [R1+0x11c] ;  /* 0x00011c00010d7983 */ /* 0x000f280000300800 */
[----:B------:R0:W-:Y:S04]  /*35a60*/  STL [R1+0x3c94], R15 ;  /* 0x003c940f01007387 */ /* 0x0001e80000100800 */
[----:B------:R1:W-:Y:S01]  /*35a70*/  STL [R1+0x3c88], R5 ;  /* 0x003c880501007387 */ /* 0x0003e20000100800 */
[----:B------:R-:W-:Y:S01]  /*35a80*/  IMAD.X R17, R29, 0x1, R2, P4 ;  /* 0x000000011d117824 */ /* 0x000fe200020e0602 */
[----:B0-----:R-:W-:-:S02]  /*35a90*/  IADD3 R15, P0, R11, R26, RZ ;  /* 0x0000001a0b0f7210 */ /* 0x001fc40007f1e0ff */
[----:B-1----:R-:W4:Y:S01]  /*35aa0*/  LDL.LU R5, [R1+0x6c] ;  /* 0x00006c0001057983 */ /* 0x002f220000300800 */
[----:B------:R-:W-:-:S03]  /*35ab0*/  IMAD.X R16, R29, 0x1, R3, P6 ;  /* 0x000000011d107824 */ /* 0x000fc600030e0603 */
        /* <DEDUP_REMOVED lines=19> */
[C---:B------:R-:W-:Y:S01]  /*35bf0*/  IMAD.X R15, R9.reuse, 0x1, R2, P2 ;  /* 0x00000001090f7824 */ /* 0x040fe200010e0602 */
[----:B0-----:R-:W-:Y:S02]  /*35c00*/  IADD3 R16, P2, R10, R27, RZ ;  /* 0x0000001b0a107210 */ /* 0x001fe40007f5e0ff */
[----:B------:R-:W3:Y:S04]  /*35c10*/  LDL.LU R10, [R1+0x110] ;  /* 0x00011000010a7983 */ /* 0x000ee80000300800 */
[----:B------:R0:W-:Y:S04]  /*35c20*/  STL [R1+0x3c6c], R15 ;  /* 0x003c6c0f01007387 */ /* 0x0001e80000100800 */
[----:B------:R1:W-:Y:S01]  /*35c30*/  STL [R1+0x3c64], R16 ;  /* 0x003c641001007387 */ /* 0x0003e20000100800 */
[----:B0-----:R-:W-:Y:S01]  /*35c40*/  IMAD.X R15, R9, 0x1, R3, P1 ;  /* 0x00000001090f7824 */ /* 0x001fe200008e0603 */
[----:B-1----:R-:W-:-:S02]  /*35c50*/  IADD3 R16, P1, R14, R26, RZ ;  /* 0x0000001a0e107210 */ /* 0x002fc40007f3e0ff */
        /* <DEDUP_REMOVED lines=8> */
[----:B0-----:R-:W-:-:S03]  /*35ce0*/  IMAD.X R15, R7, 0x1, R3, P4 ;  /* 0x00000001070f7824 */ /* 0x001fc600020e0603 */
[----:B------:R-:W3:Y:S04]  /*35cf0*/  LDL.LU R7, [R1+0x5c] ;  /* 0x00005c0001077983 */ /* 0x000ee80000300800 */
[----:B------:R0:W-:Y:S01]  /*35d00*/  STL [R1+0x3c48], R15 ;  /* 0x003c480f01007387 */ /* 0x0001e20000100800 */
[----:B------:R-:W-:-:S05]  /*35d10*/  IADD3 R17, P4, R8, R26, RZ ;  /* 0x0000001a08117210 */ /* 0x000fca0007f9e0ff */
[----:B------:R-:W-:Y:S01]  /*35d20*/  STL [R1+0x3c50], R17 ;  /* 0x003c501101007387 */ /* 0x000fe20000100800 */
[----:B-1----:R-:W-:Y:S01]  /*35d30*/  IMAD.X R16, R6, 0x1, R2, P6 ;  /* 0x0000000106107824 */ /* 0x002fe200030e0602 */
[----:B0-----:R-:W-:Y:S02]  /*35d40*/  IADD3 R15, P6, R8, R27, RZ ;  /* 0x0000001b080f7210 */ /* 0x001fe40007fde0ff */
[----:B------:R-:W3:Y:S04]  /*35d50*/  LDL.LU R8, [R1+0x108] ;  /* 0x0001080001087983 */ /* 0x000ee80000300800 */
[----:B------:R0:W-:Y:S04]  /*35d60*/  STL [R1+0x3c4c], R16 ;  /* 0x003c4c1001007387 */ /* 0x0001e80000100800 */
[----:B------:R4:W-:Y:S01]  /*35d70*/  STL [R1+0x3c44], R15 ;  /* 0x003c440f01007387 */ /* 0x0009e20000100800 */
[----:B0-----:R-:W-:-:S03]  /*35d80*/  IMAD.X R16, R6, 0x1, R3, P5 ;  /* 0x0000000106107824 */ /* 0x001fc600028e0603 */
[----:B------:R-:W3:Y:S01]  /*35d90*/  LDL.LU R6, [R1+0x58] ;  /* 0x0000580001067983 */ /* 0x000ee20000300800 */
[----:B----4-:R-:W-:-:S03]  /*35da0*/  IADD3 R15, P5, R13, R26, RZ ;  /* 0x0000001a0d0f7210 */ /* 0x010fc60007fbe0ff */
[----:B------:R0:W-:Y:S04]  /*35db0*/  STL [R1+0x3c38], R16 ;  /* 0x003c381001007387 */ /* 0x0001e80000100800 */
[----:B------:R1:W-:Y:S01]  /*35dc0*/  STL [R1+0x3c40], R15 ;  /* 0x003c400f01007387 */ /* 0x0003e20000100800 */
[----:B0-----:R-:W-:Y:S01]  /*35dd0*/  IMAD.X R16, R5, 0x1, R2, P3 ;  /* 0x0000000105107824 */ /* 0x001fe200018e0602 */
[----:B-1----:R-:W-:Y:S02]  /*35de0*/  IADD3 R15, P3, R13, R27, RZ ;  /* 0x0000001b0d0f7210 */ /* 0x002fe40007f7e0ff */
[----:B------:R-:W4:Y:S04]  /*35df0*/  LDL.LU R13, [R1+0x104] ;  /* 0x00010400010d7983 */ /* 0x000f280000300800 */
[----:B------:R0:W-:Y:S04]  /*35e00*/  STL [R1+0x3c3c], R16 ;  /* 0x003c3c1001007387 */ /* 0x0001e80000100800 */
[----:B------:R1:W-:Y:S01]  /*35e10*/  STL [R1+0x3c34], R15 ;  /* 0x003c340f01007387 */ /* 0x0003e20000100800 */
[----:B0-----:R-:W-:Y:S01]  /*35e20*/  IMAD.X R16, R5, 0x1, R3, P2 ;  /* 0x0000000105107824 */ /* 0x001fe200010e0603 */
[----:B-1----:R-:W-:-:S02]  /*35e30*/  IADD3 R15, P2, R11, R26, RZ ;  /* 0x0000001a0b0f7210 */ /* 0x002fc40007f5e0ff */
[----:B------:R-:W4:Y:S04]  /*35e40*/  LDL.LU R5, [R1+0x54] ;  /* 0x0000540001057983 */ /* 0x000f280000300800 */
[----:B------:R0:W-:Y:S04]  /*35e50*/  STL [R1+0x3c28], R16 ;  /* 0x003c281001007387 */ /* 0x0001e80000100800 */
[----:B------:R1:W-:Y:S01]  /*35e60*/  STL [R1+0x3c30], R15 ;  /* 0x003c300f01007387 */ /* 0x0003e20000100800 */
[----:B0-----:R-:W-:Y:S01]  /*35e70*/  IMAD.X R16, R29, 0x1, R2, P1 ;  /* 0x000000011d107824 */ /* 0x001fe200008e0602 */
[----:B-1----:R-:W-:Y:S01]  /*35e80*/  IADD3 R15, P1, R11, R27, RZ ;  /* 0x0000001b0b0f7210 */ /* 0x002fe20007f3e0ff */
[----:B------:R-:W-:-:S03]  /*35e90*/  IMAD.X R11, R29, 0x1, R3, P0 ;  /* 0x000000011d0b7824 */ /* 0x000fc600000e0603 */
[----:B------:R-:W-:Y:S04]  /*35ea0*/  STL [R1+0x3c2c], R16 ;  /* 0x003c2c1001007387 */ /* 0x000fe80000100800 */
[----:B------:R-:W4:Y:S04]  /*35eb0*/  LDL.LU R29, [R1+0xfc] ;  /* 0x0000fc00011d7983 */ /* 0x000f280000300800 */
[----:B------:R-:W-:Y:S04]  /*35ec0*/  STL [R1+0x3c24], R15 ;  /* 0x003c240f01007387 */ /* 0x000fe80000100800 */
[----:B------:R0:W-:Y:S04]  /*35ed0*/  STL [R1+0x3c18], R11 ;  /* 0x003c180b01007387 */ /* 0x0001e80000100800 */
[----:B0-----:R-:W4:Y:S01]  /*35ee0*/  LDL.LU R11, [R1+0x50] ;  /* 0x00005000010b7983 */ /* 0x001f220000300800 */
[----:B--2---:R-:W-:-:S05]  /*35ef0*/  IADD3 R16, P0, R12, R26, RZ ;  /* 0x0000001a0c107210 */ /* 0x004fca0007f1e0ff */
[----:B------:R0:W-:Y:S01]  /*35f00*/  STL [R1+0x3c20], R16 ;  /* 0x003c201001007387 */ /* 0x0001e20000100800 */
[----:B-----5:R-:W-:Y:S01]  /*35f10*/  IMAD.X R15, R4, 0x1, R2, P4 ;  /* 0x00000001040f7824 */ /* 0x020fe200020e0602 */
[----:B0-----:R-:W-:Y:S01]  /*35f20*/  IADD3 R16, P4, R12, R27, RZ ;  /* 0x0000001b0c107210 */ /* 0x001fe20007f9e0ff */
[----:B------:R-:W-:-:S03]  /*35f30*/  IMAD.X R12, R4, 0x1, R3, P6 ;  /* 0x00000001040c7824 */ /* 0x000fc600030e0603 */
[----:B------:R-:W-:Y:S04]  /*35f40*/  STL [R1+0x3c1c], R15 ;  /* 0x003c1c0f01007387 */ /* 0x000fe80000100800 */
[----:B------:R-:W-:Y:S04]  /*35f50*/  STL [R1+0x3c14], R16 ;  /* 0x003c141001007387 */ /* 0x000fe80000100800 */
[----:B------:R-:W2:Y:S04]  /*35f60*/  LDL.LU R4, [R1+0xf8] ;  /* 0x0000f80001047983 */ /* 0x000ea80000300800 */
[----:B------:R0:W-:Y:S04]  /*35f70*/  STL [R1+0x3c08], R12 ;  /* 0x003c080c01007387 */ /* 0x0001e80000100800 */
[----:B0-----:R-:W5:Y:S01]  /*35f80*/  LDL.LU R12, [R1+0x4c] ;  /* 0x00004c00010c7983 */ /* 0x001f620000300800 */
[----:B---3--:R-:W-:-:S05]  /*35f90*/  IADD3 R15, P6, R10, R26, RZ ;  /* 0x0000001a0a0f7210 */ /* 0x008fca0007fde0ff */
[----:B------:R0:W-:Y:S01]  /*35fa0*/  STL [R1+0x3c10], R15 ;  /* 0x003c100f01007387 */ /* 0x0001e20000100800 */
[C---:B------:R-:W-:Y:S01]  /*35fb0*/  IMAD.X R16, R9.reuse, 0x1, R2, P5 ;  /* 0x0000000109107824 */ /* 0x040fe200028e0602 */
[----:B------:R-:W-:Y:S01]  /*35fc0*/  IADD3 R10, P5, R10, R27, RZ ;  /* 0x0000001b0a0a7210 */ /* 0x000fe20007fbe0ff */
[----:B0-----:R-:W-:-:S03]  /*35fd0*/  IMAD.X R15, R9, 0x1, R3, P3 ;  /* 0x00000001090f7824 */ /* 0x001fc600018e0603 */
[----:B------:R-:W-:Y:S04]  /*35fe0*/  STL [R1+0x3c0c], R16 ;  /* 0x003c0c1001007387 */ /* 0x000fe80000100800 */
[----:B------:R0:W-:Y:S01]  /*35ff0*/  STL [R1+0x3c04], R10 ;  /* 0x003c040a01007387 */ /* 0x0001e20000100800 */
[----:B------:R-:W-:-:S03]  /*36000*/  IADD3 R9, P3, R14, R26, RZ ;  /* 0x0000001a0e097210 */ /* 0x000fc60007f7e0ff */
[----:B0-----:R-:W3:Y:S04]  /*36010*/  LDL.LU R10, [R1+0xf4] ;  /* 0x0000f400010a7983 */ /* 0x001ee80000300800 */
[----:B------:R-:W-:Y:S04]  /*36020*/  STL [R1+0x3bf8], R15 ;  /* 0x003bf80f01007387 */ /* 0x000fe80000100800 */
[----:B------:R0:W-:Y:S04]  /*36030*/  STL [R1+0x3c00], R9 ;  /* 0x003c000901007387 */ /* 0x0001e80000100800 */
[----:B0-----:R-:W3:Y:S01]  /*36040*/  LDL.LU R9, [R1+0x48] ;  /* 0x0000480001097983 */ /* 0x001ee20000300800 */
[----:B------:R-:W-:Y:S01]  /*36050*/  IMAD.X R15, R7, 0x1, R2, P2 ;  /* 0x00000001070f7824 */ /* 0x000fe200010e0602 */
[----:B------:R-:W-:-:S04]  /*36060*/  IADD3 R16, P2, R14, R27, RZ ;  /* 0x0000001b0e107210 */ /* 0x000fc80007f5e0ff */
[----:B------:R0:W-:Y:S04]  /*36070*/  STL [R1+0x3bfc], R15 ;  /* 0x003bfc0f01007387 */ /* 0x0001e80000100800 */
[----:B------:R-:W-:Y:S01]  /*36080*/  STL [R1+0x3bf4], R16 ;  /* 0x003bf41001007387 */ /* 0x000fe20000100800 */
[----:B0-----:R-:W-:-:S03]  /*36090*/  IMAD.X R15, R7, 0x1, R3, P1 ;  /* 0x00000001070f7824 */ /* 0x001fc600008e0603 */
[----:B------:R-:W3:Y:S04]  /*360a0*/  LDL.LU R7, [R1+0xf0] ;  /* 0x0000f00001077983 */ /* 0x000ee80000300800 */
[----:B------:R0:W-:Y:S01]  /*360b0*/  STL [R1+0x3be8], R15 ;  /* 0x003be80f01007387 */ /* 0x0001e20000100800 */
[----:B------:R-:W-:-:S03]  /*360c0*/  IADD3 R14, P1, R8, R26, RZ ;  /* 0x0000001a080e7210 */ /* 0x000fc60007f3e0ff */
[----:B0-----:R-:W3:Y:S04]  /*360d0*/  LDL.LU R15, [R1+0x44] ;  /* 0x00004400010f7983 */ /* 0x001ee80000300800 */
[----:B------:R0:W-:Y:S02]  /*360e0*/  STL [R1+0x3bf0], R14 ;  /* 0x003bf00e01007387 */ /* 0x0001e40000100800 */
[----:B0-----:R-:W-:Y:S01]  /*360f0*/  IMAD.X R14, R6, 0x1, R2, P0 ;  /* 0x00000001060e7824 */ /* 0x001fe200000e0602 */
        /* <DEDUP_REMOVED lines=8> */
[----:B------:R-:W-:Y:S01]  /*36180*/  IMAD.X R17, R5, 0x1, R2, P6 ;  /* 0x0000000105117824 */ /* 0x000fe200030e0602 */
[----:B------:R-:W-:-:S03]  /*36190*/  IADD3 R16, P6, R13, R27, RZ ;  /* 0x0000001b0d107210 */ /* 0x000fc60007fde0ff */
[----:B------:R0:W-:Y:S01]  /*361a0*/  STL [R1+0x3be0], R14 ;  /* 0x003be00e01007387 */ /* 0x0001e20000100800 */
[----:B------:R-:W-:-:S03]  /*361b0*/  IMAD.X R13, R5, 0x1, R3, P5 ;  /* 0x00000001050d7824 */ /* 0x000fc600028e0603 */
[----:B0-----:R-:W4:Y:S04]  /*361c0*/  LDL.LU R14, [R1+0xe8] ;  /* 0x0000e800010e7983 */ /* 0x001f280000300800 */
[----:B------:R-:W-:Y:S04]  /*361d0*/  STL [R1+0x3bdc], R17 ;  /* 0x003bdc1101007387 */ /* 0x000fe80000100800 */
[----:B------:R0:W-:Y:S04]  /*361e0*/  STL [R1+0x3bd4], R16 ;  /* 0x003bd41001007387 */ /* 0x0001e80000100800 */
[----:B------:R-:W4:Y:S04]  /*361f0*/  LDL.LU R5, [R1+0x3c] ;  /* 0x00003c0001057983 */ /* 0x000f280000300800 */
[----:B------:R1:W-:Y:S01]  /*36200*/  STL [R1+0x3bc8], R13 ;  /* 0x003bc80d01007387 */ /* 0x0003e20000100800 */
[----:B0-----:R-:W-:Y:S01]  /*36210*/  IADD3 R16, P5, R29, R26, RZ ;  /* 0x0000001a1d107210 */ /* 0x001fe20007fbe0ff */
[----:B-1----:R-:W-:-:S04]  /*36220*/  IMAD.X R13, R11, 0x1, R2, P3 ;  /* 0x000000010b0d7824 */ /* 0x002fc800018e0602 */
[----:B------:R0:W-:Y:S02]  /*36230*/  STL [R1+0x3bd0], R16 ;  /* 0x003bd01001007387 */ /* 0x0001e40000100800 */
[----:B0-----:R-:W-:Y:S02]  /*36240*/  IADD3 R16, P3, R29, R27, RZ ;  /* 0x0000001b1d107210 */ /* 0x001fe40007f7e0ff */
[----:B------:R-:W4:Y:S04]  /*36250*/  LDL.LU R29, [R1+0xe4] ;  /* 0x0000e400011d7983 */ /* 0x000f280000300800 */
[----:B------:R0:W-:Y:S04]  /*36260*/  STL [R1+0x3bcc], R13 ;  /* 0x003bcc0d01007387 */ /* 0x0001e80000100800 */
[----:B0-----:R-:W4:Y:S04]  /*36270*/  LDL.LU R13, [R1+0x38] ;  /* 0x00003800010d7983 */ /* 0x001f280000300800 */
[----:B------:R0:W-:Y:S02]  /*36280*/  STL [R1+0x3bc4], R16 ;  /* 0x003bc41001007387 */ /* 0x0001e40000100800 */
[----:B0-----:R-:W-:-:S05]  /*36290*/  IMAD.X R16, R11, 0x1, R3, P2 ;  /* 0x000000010b107824 */ /* 0x001fca00010e0603 */
[----:B------:R0:W-:Y:S01]  /*362a0*/  STL [R1+0x3bb8], R16 ;  /* 0x003bb81001007387 */ /* 0x0001e20000100800 */
[----:B--2---:R-:W-:-:S05]  /*362b0*/  IADD3 R11, P2, R4, R26, RZ ;  /* 0x0000001a040b7210 */ /* 0x004fca0007f5e0ff */
[----:B------:R1:W-:Y:S01]  /*362c0*/  STL [R1+0x3bc0], R11 ;  /* 0x003bc00b01007387 */ /* 0x0003e20000100800 */
[----:B-----5:R-:W-:Y:S01]  /*362d0*/  IMAD.X R17, R12, 0x1, R2, P1 ;  /* 0x000000010c117824 */ /* 0x020fe200008e0602 */
[----:B0-----:R-:W-:Y:S02]  /*362e0*/  IADD3 R16, P1, R4, R27, RZ ;  /* 0x0000001b04107210 */ /* 0x001fe40007f3e0ff */
[----:B-1----:R-:W2:Y:S04]  /*362f0*/  LDL.LU R11, [R1+0xe0] ;  /* 0x0000e000010b7983 */ /* 0x002ea80000300800 */
[----:B------:R-:W-:Y:S04]  /*36300*/  STL [R1+0x3bbc], R17 ;  /* 0x003bbc1101007387 */ /* 0x000fe80000100800 */
[----:B------:R-:W5:Y:S04]  /*36310*/  LDL.LU R4, [R1+0x34] ;  /* 0x0000340001047983 */ /* 0x000f680000300800 */
[----:B------:R0:W-:Y:S02]  /*36320*/  STL [R1+0x3bb4], R16 ;  /* 0x003bb41001007387 */ /* 0x0001e40000100800 */
[----:B0-----:R-:W-:-:S02]  /*36330*/  IMAD.X R16, R12, 0x1, R3, P0 ;  /* 0x000000010c107824 */ /* 0x001fc400000e0603 */
[----:B------:R-:W5:Y:S04]  /*36340*/  LDL.LU R12, [R1+0x1dc] ;  /* 0x0001dc00010c7983 */ /* 0x000f680000300800 */
[----:B------:R0:W-:Y:S01]  /*36350*/  STL [R1+0x3ba8], R16 ;  /* 0x003ba81001007387 */ /* 0x0001e20000100800 */
[----:B---3--:R-:W-:-:S05]  /*36360*/  IADD3 R17, P0, R10, R26, RZ ;  /* 0x0000001a0a117210 */ /* 0x008fca0007f1e0ff */
[----:B------:R1:W-:Y:S01]  /*36370*/  STL [R1+0x3bb0], R17 ;  /* 0x003bb01101007387 */ /* 0x0003e20000100800 */
[C---:B0-----:R-:W-:Y:S01]  /*36380*/  IMAD.X R16, R9.reuse, 0x1, R2, P4 ;  /* 0x0000000109107824 */ /* 0x041fe200020e0602 */
[----:B-1----:R-:W-:Y:S02]  /*36390*/  IADD3 R17, P4, R10, R27, RZ ;  /* 0x0000001b0a117210 */ /* 0x002fe40007f9e0ff */
[----:B------:R-:W3:Y:S04]  /*363a0*/  LDL.LU R10, [R1+0x30] ;  /* 0x00003000010a7983 */ /* 0x000ee80000300800 */
[----:B------:R0:W-:Y:S04]  /*363b0*/  STL [R1+0x3bac], R16 ;  /* 0x003bac1001007387 */ /* 0x0001e80000100800 */
[----:B------:R1:W-:Y:S01]  /*363c0*/  STL [R1+0x3ba4], R17 ;  /* 0x003ba41101007387 */ /* 0x0003e20000100800 */
[----:B0-----:R-:W-:Y:S01]  /*363d0*/  IMAD.X R16, R9, 0x1, R3, P6 ;  /* 0x0000000109107824 */ /* 0x001fe200030e0603 */
[----:B------:R-:W-:-:S04]  /*363e0*/  IADD3 R9, P6, R7, R26, RZ ;  /* 0x0000001a07097210 */ /* 0x000fc80007fde0ff */
[----:B------:R-:W-:Y:S04]  /*363f0*/  STL [R1+0x3b98], R16 ;  /* 0x003b981001007387 */ /* 0x000fe80000100800 */
[----:B------:R0:W-:Y:S01]  /*36400*/  STL [R1+0x3ba0], R9 ;  /* 0x003ba00901007387 */ /* 0x0001e20000100800 */
[----:B-1----:R-:W-:-:S03]  /*36410*/  IMAD.X R17, R15, 0x1, R2, P5 ;  /* 0x000000010f117824 */ /* 0x002fc600028e0602 */
[----:B0-----:R-:W3:Y:S01]  /*36420*/  LDL.LU R9, [R1+0x1e4] ;  /* 0x0001e40001097983 */ /* 0x001ee20000300800 */
[----:B------:R-:W-:-:S03]  /*36430*/  IADD3 R16, P5, R7, R27, RZ ;  /* 0x0000001b07107210 */ /* 0x000fc60007fbe0ff */
[----:B------:R0:W-:Y:S04]  /*36440*/  STL [R1+0x3b9c], R17 ;  /* 0x003b9c1101007387 */ /* 0x0001e80000100800 */
[----:B------:R-:W3:Y:S04]  /*36450*/  LDL.LU R7, [R1+0x2c] ;  /* 0x00002c0001077983 */ /* 0x000ee80000300800 */
[----:B------:R1:W-:Y:S01]  /*36460*/  STL [R1+0x3b94], R16 ;  /* 0x003b941001007387 */ /* 0x0003e20000100800 */
[----:B0-----:R-:W-:-:S05]  /*36470*/  IMAD.X R17, R15, 0x1, R3, P3 ;  /* 0x000000010f117824 */ /* 0x001fca00018e0603 */
[----:B------:R-:W-:Y:S01]  /*36480*/  STL [R1+0x3b88], R17 ;  /* 0x003b881101007387 */ /* 0x000fe20000100800 */
[----:B-1----:R-:W-:-:S05]  /*36490*/  IADD3 R16, P3, R8, R26, RZ ;  /* 0x0000001a08107210 */ /* 0x002fca0007f7e0ff */
[----:B------:R-:W-:Y:S01]  /*364a0*/  STL [R1+0x3b90], R16 ;  /* 0x003b901001007387 */ /* 0x000fe20000100800 */
[----:B------:R-:W-:Y:S01]  /*364b0*/  IMAD.X R15, R6, 0x1, R2, P2 ;  /* 0x00000001060f7824 */ /* 0x000fe200010e0602 */
[----:B------:R-:W-:-:S04]  /*364c0*/  IADD3 R8, P2, R8, R27, RZ ;  /* 0x0000001b08087210 */ /* 0x000fc80007f5e0ff */
[----:B------:R-:W-:Y:S04]  /*364d0*/  STL [R1+0x3b8c], R15 ;  /* 0x003b8c0f01007387 */ /* 0x000fe80000100800 */
[----:B------:R0:W-:Y:S01]  /*364e0*/  STL [R1+0x3b84], R8 ;  /* 0x003b840801007387 */ /* 0x0001e20000100800 */
[----:B------:R-:W-:-:S03]  /*364f0*/  IMAD.X R6, R6, 0x1, R3, P1 ;  /* 0x0000000106067824 */ /* 0x000fc600008e0603 */
[----:B0-----:R-:W3:Y:S04]  /*36500*/  LDL.LU R8, [R1+0x200] ;  /* 0x0002000001087983 */ /* 0x001ee80000300800 */
[----:B------:R0:W-:Y:S01]  /*36510*/  STL [R1+0x3b78], R6 ;  /* 0x003b780601007387 */ /* 0x0001e20000100800 */
[----:B----4-:R-:W-:-:S03]  /*36520*/  IADD3 R15, P1, R14, R26, RZ ;  /* 0x0000001a0e0f7210 */ /* 0x010fc60007f3e0ff */
[----:B0-----:R-:W4:Y:S04]  /*36530*/  LDL.LU R6, [R1+0x28] ;  /* 0x0000280001067983 */ /* 0x001f280000300800 */
[----:B------:R0:W-:Y:S01]  /*36540*/  STL [R1+0x3b80], R15 ;  /* 0x003b800f01007387 */ /* 0x0001e20000100800 */
[----:B------:R-:W-:-:S05]  /*36550*/  IMAD.X R16, R5, 0x1, R2, P0 ;  /* 0x0000000105107824 */ /* 0x000fca00000e0602 */
[----:B------:R-:W-:Y:S01]  /*36560*/  STL [R1+0x3b7c], R16 ;  /* 0x003b7c1001007387 */ /* 0x000fe20000100800 */
[----:B0-----:R-:W-:Y:S01]  /*36570*/  IADD3 R15, P0, R14, R27, RZ ;  /* 0x0000001b0e0f7210 */ /* 0x001fe20007f1e0ff */
[----:B------:R-:W-:Y:S01]  /*36580*/  IMAD.X R14, R5, 0x1, R3, P4 ;  /* 0x00000001050e7824 */ /* 0x000fe200020e0603 */
[----:B------:R-:W-:-:S03]  /*36590*/  IADD3 R5, P4, R29, R26, RZ ;  /* 0x0000001a1d057210 */ /* 0x000fc60007f9e0ff */
[----:B------:R0:W-:Y:S04]  /*365a0*/  STL [R1+0x3b74], R15 ;  /* 0x003b740f01007387 */ /* 0x0001e80000100800 */
[----:B------:R-:W-:Y:S04]  /*365b0*/  STL [R1+0x3b68], R14 ;  /* 0x003b680e01007387 */ /* 0x000fe80000100800 */
[----:B------:R1:W-:Y:S01]  /*365c0*/  STL [R1+0x3b70], R5 ;  /* 0x003b700501007387 */ /* 0x0003e20000100800 */
[----:B0-----:R-:W-:-:S03]  /*365d0*/  IMAD.X R15, R13, 0x1, R2, P6 ;  /* 0x000000010d0f7824 */ /* 0x001fc600030e0602 */
[----:B-1----:R-:W4:Y:S01]  /*365e0*/  LDL.LU R5, [R1+0x210] ;  /* 0x0002100001057983 */ /* 0x002f220000300800 */
[----:B------:R-:W-:-:S03]  /*365f0*/  IADD3 R14, P6, R29, R27, RZ ;  /* 0x0000001b1d0e7210 */ /* 0x000fc60007fde0ff */
[----:B------:R-:W-:Y:S04]  /*36600*/  STL [R1+0x3b6c], R15 ;  /* 0x003b6c0f01007387 */ /* 0x000fe80000100800 */
[----:B------:R-:W4:Y:S04]  /*36610*/  LDL.LU R29, [R1+0x24] ;  /* 0x00002400011d7983 */ /* 0x000f280000300800 */
[----:B------:R0:W-:Y:S02]  /*36620*/  STL [R1+0x3b64], R14 ;  /* 0x003b640e01007387 */ /* 0x0001e40000100800 */
[----:B0-----:R-:W-:-:S05]  /*36630*/  IMAD.X R14, R13, 0x1, R3, P5 ;  /* 0x000000010d0e7824 */ /* 0x001fca00028e0603 */
[----:B------:R0:W-:Y:S01]  /*36640*/  STL [R1+0x3b58], R14 ;  /* 0x003b580e01007387 */ /* 0x0001e20000100800 */
[C---:B--2---:R-:W-:Y:S01]  /*36650*/  IADD3 R13, P5, R11.reuse, R26, RZ ;  /* 0x0000001a0b0d7210 */ /* 0x044fe20007fbe0ff */
[----:B-----5:R-:W-:Y:S01]  /*36660*/  IMAD.X R15, R4, 0x1, R2, P3 ;  /* 0x00000001040f7824 */ /* 0x020fe200018e0602 */
[----:B0-----:R-:W-:-:S03]  /*36670*/  IADD3 R14, P3, R11, R27, RZ ;  /* 0x0000001b0b0e7210 */ /* 0x001fc60007f7e0ff */
[----:B------:R0:W-:Y:S04]  /*36680*/  STL [R1+0x3b60], R13 ;  /* 0x003b600d01007387 */ /* 0x0001e80000100800 */
[----:B------:R-:W-:Y:S04]  /*36690*/  STL [R1+0x3b5c], R15 ;  /* 0x003b5c0f01007387 */ /* 0x000fe80000100800 */
[----:B------:R-:W-:Y:S01]  /*366a0*/  STL [R1+0x3b54], R14 ;  /* 0x003b540e01007387 */ /* 0x000fe20000100800 */
[----:B0-----:R-:W-:-:S03]  /*366b0*/  IMAD.X R13, R4, 0x1, R3, P2 ;  /* 0x00000001040d7824 */ /* 0x001fc600010e0603 */
[----:B------:R-:W2:Y:S04]  /*366c0*/  LDL.LU R4, [R1+0x218] ;  /* 0x0002180001047983 */ /* 0x000ea80000300800 */
[----:B------:R3:W-:Y:S04]  /*366d0*/  STL [R1+0x3b44], R13 ;  /* 0x003b440d01007387 */ /* 0x0007e80000100800 */
[----:B------:R-:W5:Y:S01]  /*366e0*/  LDL.LU R18, [R1+0x20] ;  /* 0x0000200001127983 */ /* 0x000f620000300800 */
[----:B------:R-:W-:-:S05]  /*366f0*/  IADD3 R11, P2, R12, R26, RZ ;  /* 0x0000001a0c0b7210 */ /* 0x000fca0007f5e0ff */
[----:B------:R0:W-:Y:S01]  /*36700*/  STL [R1+0x3b4c], R11 ;  /* 0x003b4c0b01007387 */ /* 0x0001e20000100800 */
[----:B---3--:R-:W-:Y:S01]  /*36710*/  IMAD.X R13, R10, 0x1, R2, P1 ;  /* 0x000000010a0d7824 */ /* 0x008fe200008e0602 */
[----:B0-----:R-:W-:-:S04]  /*36720*/  IADD3 R11, P1, R12, R27, RZ ;  /* 0x0000001b0c0b7210 */ /* 0x001fc80007f3e0ff */
[----:B------:R-:W-:Y:S04]  /*36730*/  STL [R1+0x3b48], R13 ;  /* 0x003b480d01007387 */ /* 0x000fe80000100800 */
[----:B------:R-:W3:Y:S04]  /*36740*/  LDL.LU R17, [R1+0x23c] ;  /* 0x00023c0001117983 */ /* 0x000ee80000300800 */
[----:B------:R0:W-:Y:S04]  /*36750*/  STL [R1+0x3b50], R11 ;  /* 0x003b500b01007387 */ /* 0x0001e80000100800 */
[----:B------:R-:W3:Y:S01]  /*36760*/  LDL.LU R16, [R1+0x1c] ;  /* 0x00001c0001107983 */ /* 0x000ee20000300800 */
[----:B------:R-:W-:-:S05]  /*36770*/  IMAD.X R10, R10, 0x1, R3, P0 ;  /* 0x000000010a0a7824 */ /* 0x000fca00000e0603 */
[----:B------:R1:W-:Y:S04]  /*36780*/  STL [R1+0x3b34], R10 ;  /* 0x003b340a01007387 */ /* 0x0003e80000100800 */
[----:B------:R-:W3:Y:S01]  /*36790*/  LDL.LU R15, [R1+0x244] ;  /* 0x00024400010f7983 */ /* 0x000ee20000300800 */
[----:B0-----:R-:W-:-:S05]  /*367a0*/  IADD3 R11, P0, R9, R26, RZ ;  /* 0x0000001a090b7210 */ /* 0x001fca0007f1e0ff */
[----:B------:R0:W-:Y:S04]  /*367b0*/  STL [R1+0x3b3c], R11 ;  /* 0x003b3c0b01007387 */ /* 0x0001e80000100800 */
[----:B------:R-:W3:Y:S01]  /*367c0*/  LDL.LU R14, [R1+0x18] ;  /* 0x00001800010e7983 */ /* 0x000ee20000300800 */
[----:B-1----:R-:W-:Y:S01]  /*367d0*/  IMAD.X R10, R7, 0x1, R2, P4 ;  /* 0x00000001070a7824 */ /* 0x002fe200020e0602 */
[----:B------:R-:W-:-:S04]  /*367e0*/  IADD3 R9, P4, R9, R27, RZ ;  /* 0x0000001b09097210 */ /* 0x000fc80007f9e0ff */
[----:B------:R-:W-:Y:S04]  /*367f0*/  STL [R1+0x3b38], R10 ;  /* 0x003b380a01007387 */ /* 0x000fe80000100800 */
[----:B------:R-:W3:Y:S04]  /*36800*/  LDL.LU R13, [R1+0x270] ;  /* 0x00027000010d7983 */ /* 0x000ee80000300800 */
[----:B------:R1:W-:Y:S04]  /*36810*/  STL [R1+0x3b40], R9 ;  /* 0x003b400901007387 */ /* 0x0003e80000100800 */
[----:B------:R-:W3:Y:S01]  /*36820*/  LDL.LU R12, [R1+0x14] ;  /* 0x00001400010c7983 */ /* 0x000ee20000300800 */
[----:B------:R-:W-:-:S05]  /*36830*/  IMAD.X R7, R7, 0x1, R3, P6 ;  /* 0x0000000107077824 */ /* 0x000fca00030e0603 */
[----:B------:R4:W-:Y:S04]  /*36840*/  STL [R1+0x3b24], R7 ;  /* 0x003b240701007387 */ /* 0x0009e80000100800 */
[----:B0-----:R-:W3:Y:S01]  /*36850*/  LDL.LU R11, [R1+0x470] ;  /* 0x00047000010b7983 */ /* 0x001ee20000300800 */
[----:B-1----:R-:W-:-:S05]  /*36860*/  IADD3 R9, P6, R8, R26, RZ ;  /* 0x0000001a08097210 */ /* 0x002fca0007fde0ff */
[----:B------:R0:W-:Y:S04]  /*36870*/  STL [R1+0x3b2c], R9 ;  /* 0x003b2c0901007387 */ /* 0x0001e80000100800 */
[----:B------:R-:W3:Y:S01]  /*36880*/  LDL.LU R10, [R1+0x10] ;  /* 0x00001000010a7983 */ /* 0x000ee20000300800 */
[----:B----4-:R-:W-:-:S05]  /*36890*/  IMAD.X R7, R6, 0x1, R2, P5 ;  /* 0x0000000106077824 */ /* 0x010fca00028e0602 */
[----:B------:R1:W-:Y:S04]  /*368a0*/  STL [R1+0x3b28], R7 ;  /* 0x003b280701007387 */ /* 0x0003e80000100800 */
[----:B0-----:R-:W4:Y:S01]  /*368b0*/  LDL.LU R9, [R1+0x4d8] ;  /* 0x0004d80001097983 */ /* 0x001f220000300800 */
[----:B-1----:R-:W-:-:S05]  /*368c0*/  IADD3 R7, P5, R8, R27, RZ ;  /* 0x0000001b08077210 */ /* 0x002fca0007fbe0ff */
[----:B------:R0:W-:Y:S04]  /*368d0*/  STL [R1+0x3b30], R7 ;  /* 0x003b300701007387 */ /* 0x0001e80000100800 */
[----:B------:R-:W4:Y:S01]  /*368e0*/  LDL.LU R8, [R1+0xc] ;  /* 0x00000c0001087983 */ /* 0x000f220000300800 */
[----:B------:R-:W-:-:S05]  /*368f0*/  IMAD.X R6, R6, 0x1, R3, P3 ;  /* 0x0000000106067824 */ /* 0x000fca00018e0603 */
[----:B------:R1:W-:Y:S04]  /*36900*/  STL [R1+0x3b14], R6 ;  /* 0x003b140601007387 */ /* 0x0003e80000100800 */
[----:B0-----:R-:W4:Y:S01]  /*36910*/  LDL.LU R7, [R1+0x4dc] ;  /* 0x0004dc0001077983 */ /* 0x001f220000300800 */
[----:B-1----:R-:W-:Y:S01]  /*36920*/  IADD3 R6, P3, R5, R26, RZ ;  /* 0x0000001a05067210 */ /* 0x002fe20007f7e0ff */
[----:B------:R-:W-:-:S04]  /*36930*/  IMAD.X R19, R29, 0x1, R2, P2 ;  /* 0x000000011d137824 */ /* 0x000fc800010e0602 */
[----:B------:R0:W-:Y:S04]  /*36940*/  STL [R1+0x3b1c], R6 ;  /* 0x003b1c0601007387 */ /* 0x0001e80000100800 */
[----:B0-----:R-:W4:Y:S04]  /*36950*/  LDL.LU R6, [R1+0x8] ;  /* 0x0000080001067983 */ /* 0x001f280000300800 */
[----:B------:R0:W-:Y:S01]  /*36960*/  STL [R1+0x3b18], R19 ;  /* 0x003b181301007387 */ /* 0x0001e20000100800 */
[----:B------:R-:W-:Y:S01]  /*36970*/  IADD3 R5, P2, R5, R27, RZ ;  /* 0x0000001b05057210 */ /* 0x000fe20007f5e0ff */
[----:B0-----:R-:W-:-:S02]  /*36980*/  IMAD.X R19, R29, 0x1, R3, P1 ;  /* 0x000000011d137824 */ /* 0x001fc400008e0603 */
[----:B------:R-:W4:Y:S04]  /*36990*/  LDL.LU R29, [R1+0x4ec] ;  /* 0x0004ec00011d7983 */ /* 0x000f280000300800 */
[----:B------:R0:W-:Y:S04]  /*369a0*/  STL [R1+0x3b20], R5 ;  /* 0x003b200501007387 */ /* 0x0001e80000100800 */
[----:B0-----:R-:W4:Y:S04]  /*369b0*/  LDL.LU R5, [R1+0x4] ;  /* 0x0000040001057983 */ /* 0x001f280000300800 */
[----:B------:R2:W-:Y:S02]  /*369c0*/  STL [R1+0x3b04], R19 ;  /* 0x003b041301007387 */ /* 0x0005e40000100800 */
[----:B--2---:R-:W-:-:S05]  /*369d0*/  IADD3 R19, P1, R4, R26, RZ ;  /* 0x0000001a04137210 */ /* 0x004fca0007f3e0ff */
[----:B------:R5:W-:Y:S02]  /*369e0*/  STL [R1+0x3b0c], R19 ;  /* 0x003b0c1301007387 */ /* 0x000be40000100800 */
[----:B-----5:R-:W-:Y:S01]  /*369f0*/  IMAD.X R19, R18, 0x1, R2, P0 ;  /* 0x0000000112137824 */ /* 0x020fe200000e0602 */
[----:B------:R-:W-:Y:S01]  /*36a00*/  IADD3 R4, P0, R4, R27, RZ ;  /* 0x0000001b04047210 */ /* 0x000fe20007f1e0ff */
[----:B------:R-:W-:-:S03]  /*36a10*/  IMAD.X R18, R18, 0x1, R3, P4 ;  /* 0x0000000112127824 */ /* 0x000fc600020e0603 */
[----:B------:R0:W-:Y:S04]  /*36a20*/  STL [R1+0x3b08], R19 ;  /* 0x003b081301007387 */ /* 0x0001e80000100800 */
[----:B0-----:R-:W2:Y:S04]  /*36a30*/  LDL.LU R19, [R1+0x403c] ;  /* 0x00403c0001137983 */ /* 0x001ea80000300800 */
[----:B------:R0:W-:Y:S04]  /*36a40*/  STL [R1+0x3b10], R4 ;  /* 0x003b100401007387 */ /* 0x0001e80000100800 */
[----:B0-----:R-:W5:Y:S04]  /*36a50*/  LDL.LU R4, [R1] ;  /* 0x0000000001047983 */ /* 0x001f680000300800 */
[----:B------:R3:W-:Y:S02]  /*36a60*/  STL [R1+0x3af4], R18 ;  /* 0x003af41201007387 */ /* 0x0007e40000100800 */
[----:B---3--:R-:W-:-:S05]  /*36a70*/  IADD3 R18, P4, R17, R26, RZ ;  /* 0x0000001a11127210 */ /* 0x008fca0007f9e0ff */
[----:B------:R0:W-:Y:S02]  /*36a80*/  STL [R1+0x3afc], R18 ;  /* 0x003afc1201007387 */ /* 0x0001e40000100800 */
[C---:B0-----:R-:W-:Y:S01]  /*36a90*/  IMAD.X R18, R16.reuse, 0x1, R2, P6 ;  /* 0x0000000110127824 */ /* 0x041fe200030e0602 */
[----:B------:R-:W-:Y:S01]  /*36aa0*/  IADD3 R17, P6, R17, R27, RZ ;  /* 0x0000001b11117210 */ /* 0x000fe20007fde0ff */
[----:B------:R-:W-:-:S03]  /*36ab0*/  IMAD.X R16, R16, 0x1, R3, P5 ;  /* 0x0000000110107824 */ /* 0x000fc600028e0603 */
[----:B------:R0:W-:Y:S04]  /*36ac0*/  STL [R1+0x3af8], R18 ;  /* 0x003af81201007387 */ /* 0x0001e80000100800 */
[----:B0-----:R-:W3:Y:S04]  /*36ad0*/  LDL.LU R18, [R1+0x4038] ;  /* 0x0040380001127983 */ /* 0x001ee80000300800 */
[----:B------:R0:W-:Y:S04]  /*36ae0*/  STL [R1+0x3b00], R17 ;  /* 0x003b001101007387 */ /* 0x0001e80000100800 */
[----:B0-----:R-:W2:Y:S04]  /*36af0*/  LDL.LU R17, [R1+0x4034] ;  /* 0x0040340001117983 */ /* 0x001ea80000300800 */
[----:B------:R0:W-:Y:S02]  /*36b00*/  STL [R1+0x3ae4], R16 ;  /* 0x003ae41001007387 */ /* 0x0001e40000100800 */
[----:B0-----:R-:W-:-:S05]  /*36b10*/  IADD3 R16, P5, R15, R26, RZ ;  /* 0x0000001a0f107210 */ /* 0x001fca0007fbe0ff */
        /* <DEDUP_REMOVED lines=29> */
[----:B----4-:R-:W-:-:S05]  /*36cf0*/  IADD3 R10, P6, R9, R26, RZ ;  /* 0x0000001a090a7210 */ /* 0x010fca0007fde0ff */
[----:B------:R0:W-:Y:S02]  /*36d00*/  STL [R1+0x3abc], R10 ;  /* 0x003abc0a01007387 */ /* 0x0001e40000100800 */
[C---:B0-----:R-:W-:Y:S01]  /*36d10*/  IMAD.X R10, R8.reuse, 0x1, R2, P5 ;  /* 0x00000001080a7824 */ /* 0x041fe200028e0602 */
[----:B------:R-:W-:Y:S01]  /*36d20*/  IADD3 R9, P5, R9, R27, RZ ;  /* 0x0000001b09097210 */ /* 0x000fe20007fbe0ff */
[----:B------:R-:W-:-:S03]  /*36d30*/  IMAD.X R8, R8, 0x1, R3, P3 ;  /* 0x0000000108087824 */ /* 0x000fc600018e0603 */
[----:B------:R0:W-:Y:S04]  /*36d40*/  STL [R1+0x3ab8], R10 ;  /* 0x003ab80a01007387 */ /* 0x0001e80000100800 */
[----:B0-----:R-:W4:Y:S04]  /*36d50*/  LDL.LU R10, [R1+0x4018] ;  /* 0x00401800010a7983 */ /* 0x001f280000300800 */
[----:B------:R0:W-:Y:S04]  /*36d60*/  STL [R1+0x3ac0], R9 ;  /* 0x003ac00901007387 */ /* 0x0001e80000100800 */
[----:B0-----:R-:W3:Y:S04]  /*36d70*/  LDL.LU R9, [R1+0x4014] ;  /* 0x0040140001097983 */ /* 0x001ee80000300800 */
[----:B------:R0:W-:Y:S02]  /*36d80*/  STL [R1+0x3aa4], R8 ;  /* 0x003aa40801007387 */ /* 0x0001e40000100800 */
[----:B0-----:R-:W-:-:S05]  /*36d90*/  IADD3 R8, P3, R7, R26, RZ ;  /* 0x0000001a07087210 */ /* 0x001fca0007f7e0ff */
[----:B------:R0:W-:Y:S02]  /*36da0*/  STL [R1+0x3aac], R8 ;  /* 0x003aac0801007387 */ /* 0x0001e40000100800 */
[C---:B0-----:R-:W-:Y:S01]  /*36db0*/  IMAD.X R8, R6.reuse, 0x1, R2, P2 ;  /* 0x0000000106087824 */ /* 0x041fe200010e0602 */
[----:B------:R-:W-:Y:S01]  /*36dc0*/  IADD3 R7, P2, R7, R27, RZ ;  /* 0x0000001b07077210 */ /* 0x000fe20007f5e0ff */
[----:B------:R-:W-:-:S03]  /*36dd0*/  IMAD.X R6, R6, 0x1, R3, P1 ;  /* 0x0000000106067824 */ /* 0x000fc600008e0603 */
[----:B------:R0:W-:Y:S04]  /*36de0*/  STL [R1+0x3aa8], R8 ;  /* 0x003aa80801007387 */ /* 0x0001e80000100800 */
[----:B0-----:R-:W2:Y:S04]  /*36df0*/  LDL.LU R8, [R1+0x4010] ;  /* 0x0040100001087983 */ /* 0x001ea80000300800 */
[----:B------:R0:W-:Y:S04]  /*36e00*/  STL [R1+0x3ab0], R7 ;  /* 0x003ab00701007387 */ /* 0x0001e80000100800 */
[----:B0-----:R-:W4:Y:S04]  /*36e10*/  LDL.LU R7, [R1+0x400c] ;  /* 0x00400c0001077983 */ /* 0x001f280000300800 */
[----:B------:R0:W-:Y:S02]  /*36e20*/  STL [R1+0x3a94], R6 ;  /* 0x003a940601007387 */ /* 0x0001e40000100800 */
[----:B0-----:R-:W-:-:S05]  /*36e30*/  IADD3 R6, P1, R29, R26, RZ ;  /* 0x0000001a1d067210 */ /* 0x001fca0007f3e0ff */
[----:B------:R0:W-:Y:S02]  /*36e40*/  STL [R1+0x3a9c], R6 ;  /* 0x003a9c0601007387 */ /* 0x0001e40000100800 */
[----:B0-----:R-:W-:Y:S01]  /*36e50*/  IMAD.X R6, R5, 0x1, R2, P0 ;  /* 0x0000000105067824 */ /* 0x001fe200000e0602 */
[----:B------:R-:W-:-:S04]  /*36e60*/  IADD3 R29, P0, R29, R27, RZ ;  /* 0x0000001b1d1d7210 */ /* 0x000fc80007f1e0ff */
[----:B------:R0:W-:Y:S04]  /*36e70*/  STL [R1+0x3a98], R6 ;  /* 0x003a980601007387 */ /* 0x0001e80000100800 */
[----:B0-----:R-:W3:Y:S04]  /*36e80*/  LDL.LU R6, [R1+0x4008] ;  /* 0x0040080001067983 */ /* 0x001ee80000300800 */
[----:B------:R0:W-:Y:S04]  /*36e90*/  STL [R1+0x3aa0], R29 ;  /* 0x003aa01d01007387 */ /* 0x0001e80000100800 */
[----:B0-----:R-:W5:Y:S01]  /*36ea0*/  LDL.LU R29, [R1+0x4004] ;  /* 0x00400400011d7983 */ /* 0x001f620000300800 */
[----:B------:R-:W-:-:S05]  /*36eb0*/  IMAD.X R5, R5, 0x1, R3, P4 ;  /* 0x0000000105057824 */ /* 0x000fca00020e0603 */
[----:B------:R5:W-:Y:S02]  /*36ec0*/  STL [R1+0x3a84], R5 ;  /* 0x003a840501007387 */ /* 0x000be40000100800 */
[----:B-----5:R-:W-:-:S05]  /*36ed0*/  IADD3 R5, P4, R29, R26, RZ ;  /* 0x0000001a1d057210 */ /* 0x020fca0007f9e0ff */
[----:B------:R0:W-:Y:S02]  /*36ee0*/  STL [R1+0x3a8c], R5 ;  /* 0x003a8c0501007387 */ /* 0x0001e40000100800 */
[----:B0-----:R-:W-:Y:S01]  /*36ef0*/  IMAD.X R5, R4, 0x1, R2, P6 ;  /* 0x0000000104057824 */ /* 0x001fe200030e0602 */
[----:B------:R-:W-:-:S04]  /*36f00*/  IADD3 R29, P6, R29, R27, RZ ;  /* 0x0000001b1d1d7210 */ /* 0x000fc80007fde0ff */
[----:B------:R0:W-:Y:S04]  /*36f10*/  STL [R1+0x3a88], R5 ;  /* 0x003a880501007387 */ /* 0x0001e80000100800 */
[----:B0-----:R-:W5:Y:S04]  /*36f20*/  LDL.LU R5, [R1+0x4000] ;  /* 0x0040000001057983 */ /* 0x001f680000300800 */
[----:B------:R0:W-:Y:S04]  /*36f30*/  STL [R1+0x3a90], R29 ;  /* 0x003a901d01007387 */ /* 0x0001e80000100800 */
[----:B0-----:R-:W2:Y:S01]  /*36f40*/  LDL.LU R29, [R1+0x3ffc] ;  /* 0x003ffc00011d7983 */ /* 0x001ea20000300800 */
[----:B------:R-:W-:-:S05]  /*36f50*/  IMAD.X R4, R4, 0x1, R3, P5 ;  /* 0x0000000104047824 */ /* 0x000fca00028e0603 */
[----:B------:R5:W-:Y:S02]  /*36f60*/  STL [R1+0x3a74], R4 ;  /* 0x003a740401007387 */ /* 0x000be40000100800 */
[----:B-----5:R-:W-:-:S05]  /*36f70*/  IADD3 R4, P5, R5, R26, RZ ;  /* 0x0000001a05047210 */ /* 0x020fca0007fbe0ff */
[----:B------:R2:W-:Y:S02]  /*36f80*/  STL [R1+0x3a7c], R4 ;  /* 0x003a7c0401007387 */ /* 0x0005e40000100800 */
[----:B--2---:R-:W-:-:S05]  /*36f90*/  IMAD.X R4, R29, 0x1, R2, P3 ;  /* 0x000000011d047824 */ /* 0x004fca00018e0602 */
[----:B------:R0:W-:Y:S04]  /*36fa0*/  STL [R1+0x3a78], R4 ;  /* 0x003a780401007387 */ /* 0x0001e80000100800 */
[----:B0-----:R-:W2:Y:S01]  /*36fb0*/  LDL.LU R4, [R1+0x3ff8] ;  /* 0x003ff80001047983 */ /* 0x001ea20000300800 */
[----:B------:R-:W-:-:S05]  /*36fc0*/  IADD3 R5, P3, R5, R27, RZ ;  /* 0x0000001b05057210 */ /* 0x000fca0007f7e0ff */
[----:B------:R0:W-:Y:S02]  /*36fd0*/  STL [R1+0x3a80], R5 ;  /* 0x003a800501007387 */ /* 0x0001e40000100800 */
[----:B0-----:R-:W-:Y:S02]  /*36fe0*/  IMAD.X R5, R29, 0x1, R3, P2 ;  /* 0x000000011d057824 */ /* 0x001fe400010e0603 */
[----:B------:R-:W5:Y:S04]  /*36ff0*/  LDL.LU R29, [R1+0x58c] ;  /* 0x00058c00011d7983 */ /* 0x000f680000300800 */
[----:B------:R3:W-:Y:S02]  /*37000*/  STL [R1+0x3a64], R5 ;  /* 0x003a640501007387 */ /* 0x0007e40000100800 */
[----:B---3--:R-:W-:-:S05]  /*37010*/  IADD3 R5, P2, R6, R26, RZ ;  /* 0x0000001a06057210 */ /* 0x008fca0007f5e0ff */
[----:B------:R2:W-:Y:S02]  /*37020*/  STL [R1+0x3a6c], R5 ;  /* 0x003a6c0501007387 */ /* 0x0005e40000100800 */
[----:B--2---:R-:W-:-:S05]  /*37030*/  IMAD.X R5, R4, 0x1, R2, P1 ;  /* 0x0000000104057824 */ /* 0x004fca00008e0602 */
[----:B------:R0:W-:Y:S04]  /*37040*/  STL [R1+0x3a68], R5 ;  /* 0x003a680501007387 */ /* 0x0001e80000100800 */
[----:B0-----:R-:W2:Y:S01]  /*37050*/  LDL.LU R5, [R1+0x3ff4] ;  /* 0x003ff40001057983 */ /* 0x001ea20000300800 */
[----:B------:R-:W-:-:S05]  /*37060*/  IADD3 R6, P1, R6, R27, RZ ;  /* 0x0000001b06067210 */ /* 0x000fca0007f3e0ff */
[----:B------:R0:W-:Y:S02]  /*37070*/  STL [R1+0x3a70], R6 ;  /* 0x003a700601007387 */ /* 0x0001e40000100800 */
[----:B0-----:R-:W-:Y:S02]  /*37080*/  IMAD.X R6, R4, 0x1, R3, P0 ;  /* 0x0000000104067824 */ /* 0x001fe400000e0603 */
[----:B------:R-:W3:Y:S04]  /*37090*/  LDL.LU R4, [R1+0x588] ;  /* 0x0005880001047983 */ /* 0x000ee80000300800 */
[----:B------:R4:W-:Y:S02]  /*370a0*/  STL [R1+0x3a54], R6 ;  /* 0x003a540601007387 */ /* 0x0009e40000100800 */
[----:B----4-:R-:W-:-:S05]  /*370b0*/  IADD3 R6, P0, R7, R26, RZ ;  /* 0x0000001a07067210 */ /* 0x010fca0007f1e0ff */
[----:B------:R2:W-:Y:S02]  /*370c0*/  STL [R1+0x3a5c], R6 ;  /* 0x003a5c0601007387 */ /* 0x0005e40000100800 */
[----:B--2---:R-:W-:Y:S01]  /*370d0*/  IMAD.X R6, R5, 0x1, R2, P4 ;  /* 0x0000000105067824 */ /* 0x004fe200020e0602 */
[----:B------:R-:W-:-:S04]  /*370e0*/  IADD3 R7, P4, R7, R27, RZ ;  /* 0x0000001b07077210 */ /* 0x000fc80007f9e0ff */
[----:B------:R0:W-:Y:S04]  /*370f0*/  STL [R1+0x3a58], R6 ;  /* 0x003a580601007387 */ /* 0x0001e80000100800 */
[----:B0-----:R-:W2:Y:S04]  /*37100*/  LDL.LU R6, [R1+0x3ff0] ;  /* 0x003ff00001067983 */ /* 0x001ea80000300800 */
[----:B------:R0:W-:Y:S02]  /*37110*/  STL [R1+0x3a60], R7 ;  /* 0x003a600701007387 */ /* 0x0001e40000100800 */
[----:B0-----:R-:W-:-:S02]  /*37120*/  IMAD.X R7, R5, 0x1, R3, P6 ;  /* 0x0000000105077824 */ /* 0x001fc400030e0603 */
[----:B------:R-:W4:Y:S04]  /*37130*/  LDL.LU R5, [R1+0x574] ;  /* 0x0005740001057983 */ /* 0x000f280000300800 */
[----:B------:R4:W-:Y:S02]  /*37140*/  STL [R1+0x3a44], R7 ;  /* 0x003a440701007387 */ /* 0x0009e40000100800 */
[----:B----4-:R-:W-:-:S05]  /*37150*/  IADD3 R7, P6, R5, R26, RZ ;  /* 0x0000001a05077210 */ /* 0x010fca0007fde0ff */
[----:B------:R2:W-:Y:S02]  /*37160*/  STL [R1+0x3a4c], R7 ;  /* 0x003a4c0701007387 */ /* 0x0005e40000100800 */
[----:B--2---:R-:W-:-:S05]  /*37170*/  IMAD.X R7, R6, 0x1, R2, P5 ;  /* 0x0000000106077824 */ /* 0x004fca00028e0602 */
[----:B------:R0:W-:Y:S04]  /*37180*/  STL [R1+0x3a48], R7 ;  /* 0x003a480701007387 */ /* 0x0001e80000100800 */
[----:B0-----:R-:W2:Y:S01]  /*37190*/  LDL.LU R7, [R1+0x3fec] ;  /* 0x003fec0001077983 */ /* 0x001ea20000300800 */
[----:B------:R-:W-:-:S05]  /*371a0*/  IADD3 R5, P5, R5, R27, RZ ;  /* 0x0000001b05057210 */ /* 0x000fca0007fbe0ff */
[----:B------:R0:W-:Y:S02]  /*371b0*/  STL [R1+0x3a50], R5 ;  /* 0x003a500501007387 */ /* 0x0001e40000100800 */
[----:B0-----:R-:W-:Y:S02]  /*371c0*/  IMAD.X R5, R6, 0x1, R3, P3 ;  /* 0x0000000106057824 */ /* 0x001fe400018e0603 */
[----:B------:R-:W4:Y:S04]  /*371d0*/  LDL.LU R6, [R1+0x5a8] ;  /* 0x0005a80001067983 */ /* 0x000f280000300800 */
[----:B------:R3:W-:Y:S02]  /*371e0*/  STL [R1+0x3a34], R5 ;  /* 0x003a340501007387 */ /* 0x0007e40000100800 */
[----:B---3--:R-:W-:-:S05]  /*371f0*/  IADD3 R5, P3, R4, R26, RZ ;  /* 0x0000001a04057210 */ /* 0x008fca0007f7e0ff */
[----:B------:R2:W-:Y:S02]  /*37200*/  STL [R1+0x3a3c], R5 ;  /* 0x003a3c0501007387 */ /* 0x0005e40000100800 */
[----:B--2---:R-:W-:-:S05]  /*37210*/  IMAD.X R5, R7, 0x1, R2, P2 ;  /* 0x0000000107057824 */ /* 0x004fca00010e0602 */
[----:B------:R0:W-:Y:S02]  /*37220*/  STL [R1+0x3a38], R5 ;  /* 0x003a380501007387 */ /* 0x0001e40000100800 */
[----:B0-----:R-:W-:Y:S01]  /*37230*/  IADD3 R5, P2, R4, R27, RZ ;  /* 0x0000001b04057210 */ /* 0x001fe20007f5e0ff */
[----:B------:R-:W-:Y:S02]  /*37240*/  IMAD.X R4, R7, 0x1, R3, P1 ;  /* 0x0000000107047824 */ /* 0x000fe400008e0603 */
[----:B------:R-:W2:Y:S04]  /*37250*/  LDL.LU R7, [R1+0x5a4] ;  /* 0x0005a40001077983 */ /* 0x000ea80000300800 */
[----:B------:R0:W-:Y:S04]  /*37260*/  STL [R1+0x3a40], R5 ;  /* 0x003a400501007387 */ /* 0x0001e80000100800 */
[----:B0-----:R-:W3:Y:S04]  /*37270*/  LDL.LU R5, [R1+0x5ac] ;  /* 0x0005ac0001057983 */ /* 0x001ee80000300800 */
[----:B------:R5:W-:Y:S02]  /*37280*/  STL [R1+0x3a24], R4 ;  /* 0x003a240401007387 */ /* 0x000be40000100800 */
[----:B-----5:R-:W-:-:S05]  /*37290*/  IADD3 R4, P1, R29, R26, RZ ;  /* 0x0000001a1d047210 */ /* 0x020fca0007f3e0ff */
[----:B------:R0:W-:Y:S02]  /*372a0*/  STL [R1+0x3a2c], R4 ;  /* 0x003a2c0401007387 */ /* 0x0001e40000100800 */
[----:B0-----:R-:W-:-:S05]  /*372b0*/  IMAD.X R4, R8, 0x1, R2, P0 ;  /* 0x0000000108047824 */ /* 0x001fca00000e0602 */
[----:B------:R0:W-:Y:S02]  /*372c0*/  STL [R1+0x3a28], R4 ;  /* 0x003a280401007387 */ /* 0x0001e40000100800 */
[----:B0-----:R-:W-:Y:S01]  /*372d0*/  IADD3 R4, P0, R29, R27, RZ ;  /* 0x0000001b1d047210 */ /* 0x001fe20007f1e0ff */
[----:B------:R-:W-:Y:S02]  /*372e0*/  IMAD.X R29, R8, 0x1, R3, P4 ;  /* 0x00000001081d7824 */ /* 0x000fe400020e0603 */
[----:B------:R-:W5:Y:S04]  /*372f0*/  LDL.LU R8, [R1+0x59c] ;  /* 0x00059c0001087983 */ /* 0x000f680000300800 */
[----:B------:R0:W-:Y:S04]  /*37300*/  STL [R1+0x3a30], R4 ;  /* 0x003a300401007387 */ /* 0x0001e80000100800 */
[----:B0-----:R-:W3:Y:S04]  /*37310*/  LDL.LU R4, [R1+0x5b0] ;  /* 0x0005b00001047983 */ /* 0x001ee80000300800 */
[----:B------:R0:W-:Y:S02]  /*37320*/  STL [R1+0x3a14], R29 ;  /* 0x003a141d01007387 */ /* 0x0001e40000100800 */
[----:B0-----:R-:W-:-:S05]  /*37330*/  IADD3 R29, P4, R11, R26, RZ ;  /* 0x0000001a0b1d7210 */ /* 0x001fca0007f9e0ff */
[----:B------:R0:W-:Y:S02]  /*37340*/  STL [R1+0x3a1c], R29 ;  /* 0x003a1c1d01007387 */ /* 0x0001e40000100800 */
[----:B0-----:R-:W-:-:S05]  /*37350*/  IMAD.X R29, R9, 0x1, R2, P6 ;  /* 0x00000001091d7824 */ /* 0x001fca00030e0602 */
[----:B------:R0:W-:Y:S02]  /*37360*/  STL [R1+0x3a18], R29 ;  /* 0x003a181d01007387 */ /* 0x0001e40000100800 */
[----:B0-----:R-:W-:Y:S01]  /*37370*/  IADD3 R29, P6, R11, R27, RZ ;  /* 0x0000001b0b1d7210 */ /* 0x001fe20007fde0ff */
[----:B------:R-:W-:Y:S02]  /*37380*/  IMAD.X R11, R9, 0x1, R3, P5 ;  /* 0x00000001090b7824 */ /* 0x000fe400028e0603 */
[----:B------:R-:W4:Y:S04]  /*37390*/  LDL.LU R9, [R1+0x598] ;  /* 0x0005980001097983 */ /* 0x000f280000300800 */
[----:B------:R0:W-:Y:S04]  /*373a0*/  STL [R1+0x3a20], R29 ;  /* 0x003a201d01007387 */ /* 0x0001e80000100800 */
[----:B0-----:R-:W3:Y:S04]  /*373b0*/  LDL.LU R29, [R1+0x5b8] ;  /* 0x0005b800011d7983 */ /* 0x001ee80000300800 */
[----:B------:R4:W-:Y:S02]  /*373c0*/  STL [R1+0x3a04], R11 ;  /* 0x003a040b01007387 */ /* 0x0009e40000100800 */
[----:B----4-:R-:W-:-:S05]  /*373d0*/  IADD3 R11, P5, R9, R26, RZ ;  /* 0x0000001a090b7210 */ /* 0x010fca0007fbe0ff */
[----:B------:R0:W-:Y:S02]  /*373e0*/  STL [R1+0x3a0c], R11 ;  /* 0x003a0c0b01007387 */ /* 0x0001e40000100800 */
[----:B0-----:R-:W-:-:S05]  /*373f0*/  IMAD.X R11, R10, 0x1, R2, P3 ;  /* 0x000000010a0b7824 */ /* 0x001fca00018e0602 */
[----:B------:R0:W-:Y:S04]  /*37400*/  STL [R1+0x3a08], R11 ;  /* 0x003a080b01007387 */ /* 0x0001e80000100800 */
[----:B0-----:R-:W4:Y:S01]  /*37410*/  LDL.LU R11, [R1+0x3fe8] ;  /* 0x003fe800010b7983 */ /* 0x001f220000300800 */
[----:B------:R-:W-:Y:S01]  /*37420*/  IADD3 R9, P3, R9, R27, RZ ;  /* 0x0000001b09097210 */ /* 0x000fe20007f7e0ff */
[----:B------:R-:W-:-:S04]  /*37430*/  IMAD.X R10, R10, 0x1, R3, P2 ;  /* 0x000000010a0a7824 */ /* 0x000fc800010e0603 */
[----:B------:R0:W-:Y:S04]  /*37440*/  STL [R1+0x3a10], R9 ;  /* 0x003a100901007387 */ /* 0x0001e80000100800 */
[----:B0-----:R-:W3:Y:S04]  /*37450*/  LDL.LU R9, [R1+0x5bc] ;  /* 0x0005bc0001097983 */ /* 0x001ee80000300800 */
[----:B------:R5:W-:Y:S02]  /*37460*/  STL [R1+0x39f4], R10 ;  /* 0x0039f40a01007387 */ /* 0x000be40000100800 */
[----:B-----5:R-:W-:-:S05]  /*37470*/  IADD3 R10, P2, R8, R26, RZ ;  /* 0x0000001a080a7210 */ /* 0x020fca0007f5e0ff */
[----:B------:R4:W-:Y:S02]  /*37480*/  STL [R1+0x39fc], R10 ;  /* 0x0039fc0a01007387 */ /* 0x0009e40000100800 */
[C---:B----4-:R-:W-:Y:S02]  /*37490*/  IMAD.X R10, R11.reuse, 0x1, R2, P1 ;  /* 0x000000010b0a7824 */ /* 0x050fe400008e0602 */
[----:B------:R-:W-:-:S03]  /*374a0*/  IMAD.X R11, R11, 0x1, R3, P0 ;  /* 0x000000010b0b7824 */ /* 0x000fc600000e0603 */
[----:B------:R0:W-:Y:S02]  /*374b0*/  STL [R1+0x39f8], R10 ;  /* 0x0039f80a01007387 */ /* 0x0001e40000100800 */
[----:B0-----:R-:W-:Y:S02]  /*374c0*/  IADD3 R10, P1, R8, R27, RZ ;  /* 0x0000001b080a7210 */ /* 0x001fe40007f3e0ff */
[----:B------:R-:W4:Y:S04]  /*374d0*/  LDL.LU R8, [R1+0x5c0] ;  /* 0x0005c00001087983 */ /* 0x000f280000300800 */
[----:B------:R2:W-:Y:S04]  /*374e0*/  STL [R1+0x3a00], R10 ;  /* 0x003a000a01007387 */ /* 0x0005e80000100800 */
[----:B------:R0:W-:Y:S01]  /*374f0*/  STL [R1+0x39e4], R11 ;  /* 0x0039e40b01007387 */ /* 0x0001e20000100800 */
[----:B--2---:R-:W-:Y:S01]  /*37500*/  IADD3 R10, P0, R7, R26, RZ ;  /* 0x0000001a070a7210 */ /* 0x004fe20007f1e0ff */
[----:B0-----:R-:W-:-:S04]  /*37510*/  IMAD.X R11, R12, 0x1, R2, P4 ;  /* 0x000000010c0b7824 */ /* 0x001fc800020e0602 */
[----:B------:R0:W-:Y:S02]  /*37520*/  STL [R1+0x39ec], R10 ;  /* 0x0039ec0a01007387 */ /* 0x0001e40000100800 */
[----:B0-----:R-:W-:Y:S02]  /*37530*/  IADD3 R10, P4, R7, R27, RZ ;  /* 0x0000001b070a7210 */ /* 0x001fe40007f9e0ff */
[----:B------:R-:W2:Y:S04]  /*37540*/  LDL.LU R7, [R1+0x5c8] ;  /* 0x0005c80001077983 */ /* 0x000ea80000300800 */
[----:B------:R0:W-:Y:S04]  /*37550*/  STL [R1+0x39e8], R11 ;  /* 0x0039e80b01007387 */ /* 0x0001e80000100800 */
[----:B------:R1:W-:Y:S01]  /*37560*/  STL [R1+0x39f0], R10 ;  /* 0x0039f00a01007387 */ /* 0x0003e20000100800 */
[----:B0-----:R-:W-:Y:S01]  /*37570*/  IMAD.X R11, R12, 0x1, R3, P6 ;  /* 0x000000010c0b7824 */ /* 0x001fe200030e0603 */
[----:B------:R-:W-:Y:S01]  /*37580*/  IADD3 R12, P6, R6, R26, RZ ;  /* 0x0000001a060c7210 */ /* 0x000fe20007fde0ff */
[----:B-1----:R-:W-:-:S03]  /*37590*/  IMAD.X R10, R13, 0x1, R2, P5 ;  /* 0x000000010d0a7824 */ /* 0x002fc600028e0602 */
[----:B------:R0:W-:Y:S04]  /*375a0*/  STL [R1+0x39d4], R11 ;  /* 0x0039d40b01007387 */ /* 0x0001e80000100800 */
[----:B------:R-:W-:Y:S01]  /*375b0*/  STL [R1+0x39dc], R12 ;  /* 0x0039dc0c01007387 */ /* 0x000fe20000100800 */
[----:B0-----:R-:W-:-:S03]  /*375c0*/  IADD3 R11, P5, R6, R27, RZ ;  /* 0x0000001b060b7210 */ /* 0x001fc60007fbe0ff */
[----:B------:R-:W5:Y:S04]  /*375d0*/  LDL.LU R6, [R1+0x5cc] ;  /* 0x0005cc0001067983 */ /* 0x000f680000300800 */
[----:B------:R0:W-:Y:S04]  /*375e0*/  STL [R1+0x39d8], R10 ;  /* 0x0039d80a01007387 */ /* 0x0001e80000100800 */
[----:B------:R1:W-:Y:S01]  /*375f0*/  STL [R1+0x39e0], R11 ;  /* 0x0039e00b01007387 */ /* 0x0003e20000100800 */
[----:B0-----:R-:W-:Y:S01]  /*37600*/  IMAD.X R10, R13, 0x1, R3, P3 ;  /* 0x000000010d0a7824 */ /* 0x001fe200018e0603 */
[----:B---3--:R-:W-:Y:S01]  /*37610*/  IADD3 R12, P3, R5, R26, RZ ;  /* 0x0000001a050c7210 */ /* 0x008fe20007f7e0ff */
[----:B-1----:R-:W-:-:S03]  /*37620*/  IMAD.X R11, R14, 0x1, R2, P2 ;  /* 0x000000010e0b7824 */ /* 0x002fc600010e0602 */
[----:B------:R0:W-:Y:S04]  /*37630*/  STL [R1+0x39c4], R10 ;  /* 0x0039c40a01007387 */ /* 0x0001e80000100800 */
[----:B------:R-:W-:Y:S01]  /*37640*/  STL [R1+0x39cc], R12 ;  /* 0x0039cc0c01007387 */ /* 0x000fe20000100800 */
[----:B0-----:R-:W-:-:S03]  /*37650*/  IADD3 R10, P2, R5, R27, RZ ;  /* 0x0000001b050a7210 */ /* 0x001fc60007f5e0ff */
[----:B------:R-:W3:Y:S04]  /*37660*/  LDL.LU R5, [R1+0x5d4] ;  /* 0x0005d40001057983 */ /* 0x000ee80000300800 */
[----:B------:R0:W-:Y:S04]  /*37670*/  STL [R1+0x39c8], R11 ;  /* 0x0039c80b01007387 */ /* 0x0001e80000100800 */
[----:B------:R1:W-:Y:S01]  /*37680*/  STL [R1+0x39d0], R10 ;  /* 0x0039d00a01007387 */ /* 0x0003e20000100800 */
[----:B0-----:R-:W-:Y:S01]  /*37690*/  IMAD.X R11, R14, 0x1, R3, P1 ;  /* 0x000000010e0b7824 */ /* 0x001fe200008e0603 */
[----:B------:R-:W-:Y:S01]  /*376a0*/  IADD3 R12, P1, R4, R26, RZ ;  /* 0x0000001a040c7210 */ /* 0x000fe20007f3e0ff */
[----:B-1----:R-:W-:-:S03]  /*376b0*/  IMAD.X R10, R15, 0x1, R2, P0 ;  /* 0x000000010f0a7824 */ /* 0x002fc600000e0602 */
[----:B------:R0:W-:Y:S04]  /*376c0*/  STL [R1+0x39b4], R11 ;  /* 0x0039b40b01007387 */ /* 0x0001e80000100800 */
[----:B------:R1:W-:Y:S01]  /*376d0*/  STL [R1+0x39bc], R12 ;  /* 0x0039bc0c01007387 */ /* 0x0003e20000100800 */
[----:B0-----:R-:W-:-:S03]  /*376e0*/  IADD3 R11, P0, R4, R27, RZ ;  /* 0x0000001b040b7210 */ /* 0x001fc60007f1e0ff */
[----:B------:R-:W3:Y:S04]  /*376f0*/  LDL.LU R4, [R1+0x5d8] ;  /* 0x0005d80001047983 */ /* 0x000ee80000300800 */
[----:B------:R0:W-:Y:S04]  /*37700*/  STL [R1+0x39b8], R10 ;  /* 0x0039b80a01007387 */ /* 0x0001e80000100800 */
[----:B------:R0:W-:Y:S01]  /*37710*/  STL [R1+0x39c0], R11 ;  /* 0x0039c00b01007387 */ /* 0x0001e20000100800 */
[----:B-1----:R-:W-:Y:S02]  /*37720*/  IMAD.X R12, R16, 0x1, R2, P6 ;  /* 0x00000001100c7824 */ /* 0x002fe400030e0602 */
[----:B0-----:R-:W-:Y:S01]  /*37730*/  IMAD.X R10, R15, 0x1, R3, P4 ;  /* 0x000000010f0a7824 */ /* 0x001fe200020e0603 */
[----:B------:R-:W-:-:S04]  /*37740*/  IADD3 R11, P4, R29, R26, RZ ;  /* 0x0000001a1d0b7210 */ /* 0x000fc80007f9e0ff */
[----:B------:R0:W-:Y:S04]  /*37750*/  STL [R1+0x39a4], R10 ;  /* 0x0039a40a01007387 */ /* 0x0001e80000100800 */
[----:B------:R1:W-:Y:S04]  /*37760*/  STL [R1+0x39ac], R11 ;  /* 0x0039ac0b01007387 */ /* 0x0003e80000100800 */
[----:B------:R-:W-:Y:S01]  /*37770*/  STL [R1+0x39a8], R12 ;  /* 0x0039a80c01007387 */ /* 0x000fe20000100800 */
[----:B0-----:R-:W-:Y:S01]  /*37780*/  IADD3 R10, P6, R29, R27, RZ ;  /* 0x0000001b1d0a7210 */ /* 0x001fe20007fde0ff */
[----:B-1----:R-:W-:-:S02]  /*37790*/  IMAD.X R11, R16, 0x1, R3, P5 ;  /* 0x00000001100b7824 */ /* 0x002fc400028e0603 */
[----:B------:R-:W3:Y:S04]  /*377a0*/  LDL.LU R29, [R1+0x5dc] ;  /* 0x0005dc00011d7983 */ /* 0x000ee80000300800 */
[----:B------:R0:W-:Y:S04]  /*377b0*/  STL [R1+0x39b0], R10 ;  /* 0x0039b00a01007387 */ /* 0x0001e80000100800 */
[----:B------:R1:W-:Y:S01]  /*377c0*/  STL [R1+0x3994], R11 ;  /* 0x0039940b01007387 */ /* 0x0003e20000100800 */
[----:B0-----:R-:W-:Y:S01]  /*377d0*/  IADD3 R10, P5, R9, R26, RZ ;  /* 0x0000001a090a7210 */ /* 0x001fe20007fbe0ff */
[----:B-1----:R-:W-:Y:S01]  /*377e0*/  IMAD.X R11, R17, 0x1, R2, P3 ;  /* 0x00000001110b7824 */ /* 0x002fe200018e0602 */
[----:B------:R-:W-:-:S03]  /*377f0*/  IADD3 R9, P3, R9, R27, RZ ;  /* 0x0000001b09097210 */ /* 0x000fc60007f7e0ff */
[----:B------:R0:W-:Y:S04]  /*37800*/  STL [R1+0x399c], R10 ;  /* 0x00399c0a01007387 */ /* 0x0001e80000100800 */
[----:B------:R-:W-:Y:S04]  /*37810*/  STL [R1+0x3998], R11 ;  /* 0x0039980b01007387 */ /* 0x000fe80000100800 */
[----:B------:R1:W-:Y:S01]  /*37820*/  STL [R1+0x39a0], R9 ;  /* 0x0039a00901007387 */ /* 0x0003e20000100800 */
[----:B0-----:R-:W-:-:S03]  /*37830*/  IMAD.X R10, R17, 0x1, R3, P2 ;  /* 0x00000001110a7824 */ /* 0x001fc600010e0603 */
[----:B-1----:R-:W3:Y:S04]  /*37840*/  LDL.LU R9, [R1+0x5e4] ;  /* 0x0005e40001097983 */ /* 0x002ee80000300800 */
[----:B------:R0:W-:Y:S02]  /*37850*/  STL [R1+0x3984], R10 ;  /* 0x0039840a01007387 */ /* 0x0001e40000100800 */
[----:B0-----:R-:W-:Y:S01]  /*37860*/  IMAD.X R10, R18, 0x1, R2, P1 ;  /* 0x00000001120a7824 */ /* 0x001fe200008e0602 */
[----:B------:R-:W-:Y:S02]  /*37870*/  SHF.R.S32.HI R21, RZ, 0x1f, R21 ;  /* 0x0000001fff157819 */ /* 0x000fe40000011415 */
[----:B----4-:R-:W-:-:S05]  /*37880*/  IADD3 R11, P2, R8, R26, RZ ;  /* 0x0000001a080b7210 */ /* 0x010fca0007f5e0ff */
[----:B------:R0:W-:Y:S04]  /*37890*/  STL [R1+0x398c], R11 ;  /* 0x00398c0b01007387 */ /* 0x0001e80000100800 */
[----:B------:R2:W-:Y:S01]  /*378a0*/  STL [R1+0x3988], R10 ;  /* 0x0039880a01007387 */ /* 0x0005e20000100800 */
[----:B0-----:R-:W-:Y:S01]  /*378b0*/  IADD3 R11, P1, R8, R27, RZ ;  /* 0x0000001b080b7210 */ /* 0x001fe20007f3e0ff */
[----:B------:R-:W-:-:S04]  /*378c0*/  IMAD.X R8, R18, 0x1, R3, P0 ;  /* 0x0000000112087824 */ /* 0x000fc800000e0603 */
[----:B------:R0:W-:Y:S04]  /*378d0*/  STL [R1+0x3990], R11 ;  /* 0x0039900b01007387 */ /* 0x0001e80000100800 */
[----:B------:R1:W-:Y:S01]  /*378e0*/  STL [R1+0x3974], R8 ;  /* 0x0039740801007387 */ /* 0x0003e20000100800 */
[----:B--2---:R-:W-:Y:S01]  /*378f0*/  IADD3 R10, P0, R7, R26, RZ ;  /* 0x0000001a070a7210 */ /* 0x004fe20007f1e0ff */
[----:B0-----:R-:W-:Y:S02]  /*37900*/  IMAD.X R11, R19, 0x1, R2, P4 ;  /* 0x00000001130b7824 */ /* 0x001fe400020e0602 */
[----:B-1----:R-:W2:Y:S04]  /*37910*/  LDL.LU R8, [R1+0x5e8] ;  /* 0x0005e80001087983 */ /* 0x002ea80000300800 */
[----:B------:R0:W-:Y:S04]  /*37920*/  STL [R1+0x397c], R10 ;  /* 0x00397c0a01007387 */ /* 0x0001e80000100800 */
[----:B------:R1:W-:Y:S01]  /*37930*/  STL [R1+0x3978], R11 ;  /* 0x0039780b01007387 */ /* 0x0003e20000100800 */
[----:B0-----:R-:W-:Y:S01]  /*37940*/  IADD3 R10, P4, R7, R27, RZ ;  /* 0x0000001b070a7210 */ /* 0x001fe20007f9e0ff */
[----:B-1----:R-:W-:-:S04]  /*37950*/  IMAD.X R11, R19, 0x1, R3, P6 ;  /* 0x00000001130b7824 */ /* 0x002fc800030e0603 */
[----:B------:R0:W-:Y:S04]  /*37960*/  STL [R1+0x3980], R10 ;  /* 0x0039800a01007387 */ /* 0x0001e80000100800 */
[----:B------:R-:W-:Y:S01]  /*37970*/  STL [R1+0x3964], R11 ;  /* 0x0039640b01007387 */ /* 0x000fe20000100800 */
[----:B-----5:R-:W-:Y:S01]  /*37980*/  IADD3 R7, P6, R6, R26, RZ ;  /* 0x0000001a06077210 */ /* 0x020fe20007fde0ff */
[----:B0-----:R-:W-:Y:S01]  /*37990*/  IMAD.X R10, R20, 0x1, R2, P5 ;  /* 0x00000001140a7824 */ /* 0x001fe200028e0602 */
[----:B------:R-:W-:-:S03]  /*379a0*/  IADD3 R6, P5, R6, R27, RZ ;  /* 0x0000001b06067210 */ /* 0x000fc60007fbe0ff */
[----:B------:R0:W-:Y:S04]  /*379b0*/  STL [R1+0x396c], R7 ;  /* 0x00396c0701007387 */ /* 0x0001e80000100800 */
[----:B0-----:R-:W4:Y:S04]  /*379c0*/  LDL.LU R7, [R1+0x5f0] ;  /* 0x0005f00001077983 */ /* 0x001f280000300800 */
[----:B------:R0:W-:Y:S04]  /*379d0*/  STL [R1+0x3968], R10 ;  /* 0x0039680a01007387 */ /* 0x0001e80000100800 */
[----:B------:R1:W-:Y:S01]  /*379e0*/  STL [R1+0x3970], R6 ;  /* 0x0039700601007387 */ /* 0x0003e20000100800 */
[----:B0-----:R-:W-:-:S02]  /*379f0*/  IMAD.X R10, R20, 0x1, R3, P3 ;  /* 0x00000001140a7824 */ /* 0x001fc400018e0603 */
[----:B-1----:R-:W-:Y:S01]  /*37a00*/  IMAD.X R6, R21, 0x1, R2, P2 ;  /* 0x0000000115067824 */ /* 0x002fe200010e0602 */
[C---:B---3--:R-:W-:Y:S02]  /*37a10*/  IADD3 R11, P3, R5.reuse, R26, RZ ;  /* 0x0000001a050b7210 */ /* 0x048fe40007f7e0ff */
[----:B------:R0:W-:Y:S04]  /*37a20*/  STL [R1+0x3954], R10 ;  /* 0x0039540a01007387 */ /* 0x0001e80000100800 */
[----:B------:R-:W-:Y:S04]  /*37a30*/  STL [R1+0x395c], R11 ;  /* 0x00395c0b01007387 */ /* 0x000fe80000100800 */
[----:B------:R1:W-:Y:S01]  /*37a40*/  STL [R1+0x3958], R6 ;  /* 0x0039580601007387 */ /* 0x0003e20000100800 */
[----:B0-----:R-:W-:Y:S01]  /*37a50*/  IADD3 R10, P2, R5, R27, RZ ;  /* 0x0000001b050a7210 */ /* 0x001fe20007f5e0ff */
[----:B------:R-:W-:-:S02]  /*37a60*/  IMAD.X R5, R21, 0x1, R3, P1 ;  /* 0x0000000115057824 */ /* 0x000fc400008e0603 */
[----:B-1----:R-:W3:Y:S04]  /*37a70*/  LDL.LU R6, [R1+0x5f4] ;  /* 0x0005f40001067983 */ /* 0x002ee80000300800 */
[----:B------:R0:W-:Y:S04]  /*37a80*/  STL [R1+0x3960], R10 ;  /* 0x0039600a01007387 */ /* 0x0001e80000100800 */
[----:B------:R1:W-:Y:S01]  /*37a90*/  STL [R1+0x3944], R5 ;  /* 0x0039440501007387 */ /* 0x0003e20000100800 */
[----:B------:R-:W-:Y:S01]  /*37aa0*/  IMAD.X R11, R22, 0x1, R2, P0 ;  /* 0x00000001160b7824 */ /* 0x000fe200000e0602 */
[----:B0-----:R-:W-:-:S02]  /*37ab0*/  IADD3 R10, P1, R4, R26, RZ ;  /* 0x0000001a040a7210 */ /* 0x001fc40007f3e0ff */
[----:B-1----:R-:W5:Y:S04]  /*37ac0*/  LDL.LU R5, [R1+0x18c] ;  /* 0x00018c0001057983 */ /* 0x002f680000300800 */
[----:B------:R0:W-:Y:S04]  /*37ad0*/  STL [R1+0x394c], R10 ;  /* 0x00394c0a01007387 */ /* 0x0001e80000100800 */
[----:B------:R-:W-:Y:S04]  /*37ae0*/  STL [R1+0x3948], R11 ;  /* 0x0039480b01007387 */ /* 0x000fe80000100800 */
[----:B------:R-:W5:Y:S01]  /*37af0*/  LDL.LU R13, [R1+0x5fc] ;  /* 0x0005fc00010d7983 */ /* 0x000f620000300800 */
[----:B0-----:R-:W-:Y:S01]  /*37b00*/  IADD3 R10, P0, R4, R27, RZ ;  /* 0x0000001b040a7210 */ /* 0x001fe20007f1e0ff */
[----:B------:R-:W-:-:S04]  /*37b10*/  IMAD.X R4, R22, 0x1, R3, P4 ;  /* 0x0000000116047824 */ /* 0x000fc800020e0603 */
[----:B------:R-:W-:Y:S04]  /*37b20*/  STL [R1+0x3950], R10 ;  /* 0x0039500a01007387 */ /* 0x000fe80000100800 */
[----:B------:R0:W-:Y:S04]  /*37b30*/  STL [R1+0x3934], R4 ;  /* 0x0039340401007387 */ /* 0x0001e80000100800 */
[----:B0-----:R-:W5:Y:S01]  /*37b40*/  LDL.LU R4, [R1+0x19c] ;  /* 0x00019c0001047983 */ /* 0x001f620000300800 */
[----:B------:R-:W-:Y:S01]  /*37b50*/  IADD3 R10, P4, R29, R26, RZ ;  /* 0x0000001a1d0a7210 */ /* 0x000fe20007f9e0ff */
[----:B------:R-:W-:-:S02]  /*37b60*/  IMAD.X R12, R23, 0x1, R2, P6 ;  /* 0x00000001170c7824 */ /* 0x000fc400030e0602 */
[----:B------:R-:W-:Y:S02]  /*37b70*/  IMAD.X R11, R23, 0x1, R3, P5 ;  /* 0x00000001170b7824 */ /* 0x000fe400028e0603 */
[----:B------:R0:W-:Y:S04]  /*37b80*/  STL [R1+0x393c], R10 ;  /* 0x00393c0a01007387 */ /* 0x0001e80000100800 */
[----:B------:R1:W-:Y:S01]  /*37b90*/  STL [R1+0x3938], R12 ;  /* 0x0039380c01007387 */ /* 0x0003e20000100800 */
[----:B------:R-:W-:Y:S02]  /*37ba0*/  SHF.R.S32.HI R24, RZ, 0x1f, R24 ;  /* 0x0000001fff187819 */ /* 0x000fe40000011418 */
[-C--:B0-----:R-:W-:Y:S01]  /*37bb0*/  IADD3 R10, P6, R29, R27.reuse, RZ ;  /* 0x0000001b1d0a7210 */ /* 0x081fe20007fde0ff */
[----:B-1----:R-:W5:Y:S04]  /*37bc0*/  LDL.LU R12, [R1+0x604] ;  /* 0x00060400010c7983 */ /* 0x002f680000300800 */
[----:B------:R0:W-:Y:S04]  /*37bd0*/  STL [R1+0x3940], R10 ;  /* 0x0039400a01007387 */ /* 0x0001e80000100800 */
[----:B------:R1:W-:Y:S04]  /*37be0*/  STL [R1+0x3924], R11 ;  /* 0x0039240b01007387 */ /* 0x0003e80000100800 */
[----:B------:R-:W5:Y:S01]  /*37bf0*/  LDL.LU R29, [R1+0x1a0] ;  /* 0x0001a000011d7983 */ /* 0x000f620000300800 */
[C---:B0-----:R-:W-:Y:S01]  /*37c00*/  IADD3 R10, P5, R9.reuse, R26, RZ ;  /* 0x0000001a090a7210 */ /* 0x041fe20007fbe0ff */
[----:B-1----:R-:W-:Y:S01]  /*37c10*/  IMAD.X R11, R24, 0x1, R2, P3 ;  /* 0x00000001180b7824 */ /* 0x002fe200018e0602 */
[----:B------:R-:W-:-:S03]  /*37c20*/  IADD3 R9, P3, R9, R27, RZ ;  /* 0x0000001b09097210 */ /* 0x000fc60007f7e0ff */
[----:B------:R0:W-:Y:S04]  /*37c30*/  STL [R1+0x392c], R10 ;  /* 0x00392c0a01007387 */ /* 0x0001e80000100800 */
[----:B------:R1:W-:Y:S01]  /*37c40*/  STL [R1+0x3928], R11 ;  /* 0x0039280b01007387 */ /* 0x0003e20000100800 */
[----:B------:R-:W-:Y:S01]  /*37c50*/  SHF.R.S32.HI R25, RZ, 0x1f, R25 ;  /* 0x0000001fff197819 */ /* 0x000fe20000011419 */
[----:B0-----:R-:W-:Y:S02]  /*37c60*/  IMAD.X R10, R24, 0x1, R3, P2 ;  /* 0x00000001180a7824 */ /* 0x001fe400010e0603 */
[----:B-1----:R-:W5:Y:S04]  /*37c70*/  LDL.LU R11, [R1+0x608] ;  /* 0x00060800010b7983 */ /* 0x002f680000300800 */
[----:B------:R-:W-:Y:S04]  /*37c80*/  STL [R1+0x3930], R9 ;  /* 0x0039300901007387 */ /* 0x000fe80000100800 */
[----:B------:R0:W-:Y:S01]  /*37c90*/  STL [R1+0x3914], R10 ;  /* 0x0039140a01007387 */ /* 0x0001e20000100800 */
[----:B------:R-:W-:-:S03]  /*37ca0*/  IMAD.X R14, R25, 0x1, R2, P1 ;  /* 0x00000001190e7824 */ /* 0x000fc600008e0602 */
[----:B0-----:R-:W5:Y:S01]  /*37cb0*/  LDL.LU R10, [R1+0x1a8] ;  /* 0x0001a800010a7983 */ /* 0x001f620000300800 */
[----:B------:R-:W-:Y:S02]  /*37cc0*/  SHF.R.S32.HI R28, RZ, 0x1f, R28 ;  /* 0x0000001fff1c7819 */ /* 0x000fe4000001141c */
[----:B--2---:R-:W-:-:S05]  /*37cd0*/  IADD3 R9, P2, R8, R26, RZ ;  /* 0x0000001a08097210 */ /* 0x004fca0007f5e0ff */
[----:B------:R0:W-:Y:S04]  /*37ce0*/  STL [R1+0x391c], R9 ;  /* 0x00391c0901007387 */ /* 0x0001e80000100800 */
[----:B------:R1:W-:Y:S01]  /*37cf0*/  STL [R1+0x3918], R14 ;  /* 0x0039180e01007387 */ /* 0x0003e20000100800 */
[----:B0-----:R-:W-:Y:S01]  /*37d00*/  IADD3 R9, P1, R8, R27, RZ ;  /* 0x0000001b08097210 */ /* 0x001fe20007f3e0ff */
[----:B------:R-:W-:Y:S02]  /*37d10*/  IMAD.X R8, R25, 0x1, R3, P0 ;  /* 0x0000000119087824 */ /* 0x000fe400000e0603 */
[----:B-1----:R-:W2:Y:S04]  /*37d20*/  LDL.LU R14, [R1+0x60c] ;  /* 0x00060c00010e7983 */ /* 0x002ea80000300800 */
[----:B------:R0:W-:Y:S04]  /*37d30*/  STL [R1+0x3920], R9 ;  /* 0x0039200901007387 */ /* 0x0001e80000100800 */
[----:B------:R1:W-:Y:S04]  /*37d40*/  STL [R1+0x3904], R8 ;  /* 0x0039040801007387 */ /* 0x0003e80000100800 */
[----:B0-----:R-:W2:Y:S01]  /*37d50*/  LDL.LU R9, [R1+0x1ac] ;  /* 0x0001ac0001097983 */ /* 0x001ea20000300800 */
[----:B-1----:R-:W-:Y:S01]  /*37d60*/  IMAD.X R8, R28, 0x1, R2, P4 ;  /* 0x000000011c087824 */ /* 0x002fe200020e0602 */
[----:B----4-:R-:W-:-:S05]  /*37d70*/  IADD3 R15, P0, R7, R26, RZ ;  /* 0x0000001a070f7210 */ /* 0x010fca0007f1e0ff */
[----:B------:R0:W-:Y:S04]  /*37d80*/  STL [R1+0x390c], R15 ;  /* 0x00390c0f01007387 */ /* 0x0001e80000100800 */
[----:B------:R1:W-:Y:S01]  /*37d90*/  STL [R1+0x3908], R8 ;  /* 0x0039080801007387 */ /* 0x0003e20000100800 */
[----:B0-----:R-:W-:Y:S01]  /*37da0*/  IADD3 R15, P4, R7, R27, RZ ;  /* 0x0000001b070f7210 */ /* 0x001fe20007f9e0ff */
[----:B------:R-:W-:Y:S02]  /*37db0*/  IMAD.X R7, R28, 0x1, R3, P6 ;  /* 0x000000011c077824 */ /* 0x000fe400030e0603 */
[----:B-1----:R-:W4:Y:S04]  /*37dc0*/  LDL.LU R8, [R1+0x610] ;  /* 0x0006100001087983 */ /* 0x002f280000300800 */
[----:B------:R3:W-:Y:S04]  /*37dd0*/  STL [R1+0x3910], R15 ;  /* 0x0039100f01007387 */ /* 0x0007e80000100800 */
[----:B------:R0:W-:Y:S01]  /*37de0*/  STL [R1+0x1e40], R7 ;  /* 0x001e400701007387 */ /* 0x0001e20000100800 */
[----:B---3--:R-:W-:-:S03]  /*37df0*/  IADD3 R15, P6, R6, R26, RZ ;  /* 0x0000001a060f7210 */ /* 0x008fc60007fde0ff */
[----:B0-----:R-:W3:Y:S04]  /*37e00*/  LDL.LU R7, [R1+0x1b0] ;  /* 0x0001b00001077983 */ /* 0x001ee80000300800 */
[----:B------:R0:W-:Y:S01]  /*37e10*/  STL [R1+0x1e60], R15 ;  /* 0x001e600f01007387 */ /* 0x0001e20000100800 */
[C---:B-----5:R-:W-:Y:S01]  /*37e20*/  IMAD.X R16, R5.reuse, 0x1, R2, P5 ;  /* 0x0000000105107824 */ /* 0x060fe200028e0602 */
[----:B0-----:R-:W-:Y:S01]  /*37e30*/  IADD3 R15, P5, R6, R27, RZ ;  /* 0x0000001b060f7210 */ /* 0x001fe20007fbe0ff */
[----:B------:R-:W-:-:S03]  /*37e40*/  IMAD.X R5, R5, 0x1, R3, P3 ;  /* 0x0000000105057824 */ /* 0x000fc600018e0603 */
[----:B------:R-:W-:Y:S04]  /*37e50*/  STL [R1+0x1e44], R16 ;  /* 0x001e441001007387 */ /* 0x000fe80000100800 */
[----:B------:R-:W5:Y:S04]  /*37e60*/  LDL.LU R6, [R1+0x618] ;  /* 0x0006180001067983 */ /* 0x000f680000300800 */
[----:B------:R0:W-:Y:S04]  /*37e70*/  STL [R1+0x1e68], R15 ;  /* 0x001e680f01007387 */ /* 0x0001e80000100800 */
[----:B------:R1:W-:Y:S01]  /*37e80*/  STL [R1+0x1e48], R5 ;  /* 0x001e480501007387 */ /* 0x0003e20000100800 */
[----:B0-----:R-:W-:-:S03]  /*37e90*/  IADD3 R15, P3, R13, R26, RZ ;  /* 0x0000001a0d0f7210 */ /* 0x001fc60007f7e0ff */
[----:B-1----:R-:W5:Y:S04]  /*37ea0*/  LDL.LU R5, [R1+0x1b4] ;  /* 0x0001b40001057983 */ /* 0x002f680000300800 */
[----:B------:R0:W-:Y:S01]  /*37eb0*/  STL [R1+0x1e70], R15 ;  /* 0x001e700f01007387 */ /* 0x0001e20000100800 */
[C-C-:B------:R-:W-:Y:S02]  /*37ec0*/  IMAD.X R16, R4.reuse, 0x1, R2.reuse, P2 ;  /* 0x0000000104107824 */ /* 0x140fe400010e0602 */
[----:B------:R-:W-:Y:S01]  /*37ed0*/  IMAD.X R4, R4, 0x1, R3, P1 ;  /* 0x0000000104047824 */ /* 0x000fe200008e0603 */
[----:B0-----:R-:W-:Y:S02]  /*37ee0*/  IADD3 R15, P2, R13, R27, RZ ;  /* 0x0000001b0d0f7210 */ /* 0x001fe40007f5e0ff */
[----:B------:R-:W-:Y:S04]  /*37ef0*/  STL [R1+0x1e4c], R16 ;  /* 0x001e4c1001007387 */ /* 0x000fe80000100800 */
[----:B------:R-:W5:Y:S04]  /*37f00*/  LDL.LU R13, [R1+0x61c] ;  /* 0x00061c00010d7983 */ /* 0x000f680000300800 */
[----:B------:R-:W-:Y:S04]  /*37f10*/  STL [R1+0x1e78], R15 ;  /* 0x001e780f01007387 */ /* 0x000fe80000100800 */
[----:B------:R0:W-:Y:S04]  /*37f20*/  STL [R1+0x1e50], R4 ;  /* 0x001e500401007387 */ /* 0x0001e80000100800 */
[----:B0-----:R-:W5:Y:S01]  /*37f30*/  LDL.LU R4, [R1+0x1b8] ;  /* 0x0001b80001047983 */ /* 0x001f620000300800 */
[----:B------:R-:W-:Y:S01]  /*37f40*/  IADD3 R15, P1, R12, R26, RZ ;  /* 0x0000001a0c0f7210 */ /* 0x000fe20007f3e0ff */
[----:B------:R-:W-:-:S04]  /*37f50*/  IMAD.X R17, R29, 0x1, R2, P0 ;  /* 0x000000011d117824 */ /* 0x000fc800000e0602 */
[----:B------:R0:W-:Y:S01]  /*37f60*/  STL [R1+0x1e80], R15 ;  /* 0x001e800f01007387 */ /* 0x0001e20000100800 */
[----:B------:R-:W-:-:S03]  /*37f70*/  IMAD.X R16, R29, 0x1, R3, P4 ;  /* 0x000000011d107824 */ /* 0x000fc600020e0603 */
[----:B------:R-:W-:Y:S01]  /*37f80*/  STL [R1+0x1e54], R17 ;  /* 0x001e541101007387 */ /* 0x000fe20000100800 */
[----:B0-----:R-:W-:-:S03]  /*37f90*/  IADD3 R15, P0, R12, R27, RZ ;  /* 0x0000001b0c0f7210 */ /* 0x001fc60007f1e0ff */
[----:B------:R-:W5:Y:S04]  /*37fa0*/  LDL.LU R12, [R1+0x620] ;  /* 0x00062000010c7983 */ /* 0x000f680000300800 */
[----:B------:R0:W-:Y:S04]  /*37fb0*/  STL [R1+0x1e88], R15 ;  /* 0x001e880f01007387 */ /* 0x0001e80000100800 */
[----:B------:R1:W-:Y:S04]  /*37fc0*/  STL [R1+0x1e58], R16 ;  /* 0x001e581001007387 */ /* 0x0003e80000100800 */
[----:B------:R-:W5:Y:S01]  /*37fd0*/  LDL.LU R29, [R1+0x1bc] ;  /* 0x0001bc00011d7983 */ /* 0x000f620000300800 */
[----:B0-----:R-:W-:-:S05]  /*37fe0*/  IADD3 R15, P4, R11, R26, RZ ;  /* 0x0000001a0b0f7210 */ /* 0x001fca0007f9e0ff */
[----:B------:R0:W-:Y:S01]  /*37ff0*/  STL [R1+0x1e90], R15 ;  /* 0x001e900f01007387 */ /* 0x0001e20000100800 */
[C---:B-1----:R-:W-:Y:S01]  /*38000*/  IMAD.X R16, R10.reuse, 0x1, R2, P6 ;  /* 0x000000010a107824 */ /* 0x042fe200030e0602 */
[----:B0-----:R-:W-:Y:S01]  /*38010*/  IADD3 R15, P6, R11, R27, RZ ;  /* 0x0000001b0b0f7210 */ /* 0x001fe20007fde0ff */
[----:B------:R-:W-:-:S03]  /*38020*/  IMAD.X R10, R10, 0x1, R3, P5 ;  /* 0x000000010a0a7824 */ /* 0x000fc600028e0603 */
[----:B------:R-:W-:Y:S04]  /*38030*/  STL [R1+0x1e5c], R16 ;  /* 0x001e5c1001007387 */ /* 0x000fe80000100800 */
[----:B------:R-:W5:Y:S04]  /*38040*/  LDL.LU R11, [R1+0x628] ;  /* 0x00062800010b7983 */ /* 0x000f680000300800 */
[----:B------:R-:W-:Y:S04]  /*38050*/  STL [R1+0x1e98], R15 ;  /* 0x001e980f01007387 */ /* 0x000fe80000100800 */
[----:B------:R0:W-:Y:S04]  /*38060*/  STL [R1+0x1e64], R10 ;  /* 0x001e640a01007387 */ /* 0x0001e80000100800 */
[----:B0-----:R-:W5:Y:S01]  /*38070*/  LDL.LU R10, [R1+0x1c0] ;  /* 0x0001c000010a7983 */ /* 0x001f620000300800 */
[----:B--2---:R-:W-:-:S05]  /*38080*/  IADD3 R15, P5, R14, R26, RZ ;  /* 0x0000001a0e0f7210 */ /* 0x004fca0007fbe0ff */
[----:B------:R0:W-:Y:S01]  /*38090*/  STL [R1+0x1ea0], R15 ;  /* 0x001ea00f01007387 */ /* 0x0001e20000100800 */
[C---:B------:R-:W-:Y:S02]  /*380a0*/  IMAD.X R16, R9.reuse, 0x1, R2, P3 ;  /* 0x0000000109107824 */ /* 0x040fe400018e0602 */
[----:B------:R-:W-:Y:S01]  /*380b0*/  IMAD.X R9, R9, 0x1, R3, P2 ;  /* 0x0000000109097824 */ /* 0x000fe200010e0603 */
[----:B0-----:R-:W-:Y:S02]  /*380c0*/  IADD3 R15, P3, R14, R27, RZ ;  /* 0x0000001b0e0f7210 */ /* 0x001fe40007f7e0ff */
[----:B------:R-:W-:Y:S04]  /*380d0*/  STL [R1+0x1e6c], R16 ;  /* 0x001e6c1001007387 */ /* 0x000fe80000100800 */
[----:B------:R-:W2:Y:S04]  /*380e0*/  LDL.LU R14, [R1+0x62c] ;  /* 0x00062c00010e7983 */ /* 0x000ea80000300800 */
[----:B------:R-:W-:Y:S04]  /*380f0*/  STL [R1+0x1ea8], R15 ;  /* 0x001ea80f01007387 */ /* 0x000fe80000100800 */
[----:B------:R0:W-:Y:S04]  /*38100*/  STL [R1+0x1e74], R9 ;  /* 0x001e740901007387 */ /* 0x0001e80000100800 */
[----:B0-----:R-:W2:Y:S01]  /*38110*/  LDL.LU R9, [R1+0x1c4] ;  /* 0x0001c40001097983 */ /* 0x001ea20000300800 */
[----:B----4-:R-:W-:-:S05]  /*38120*/  IADD3 R15, P2, R8, R26, RZ ;  /* 0x0000001a080f7210 */ /* 0x010fca0007f5e0ff */
[----:B------:R0:W-:Y:S01]  /*38130*/  STL [R1+0x1eb0], R15 ;  /* 0x001eb00f01007387 */ /* 0x0001e20000100800 */
[C---:B---3--:R-:W-:Y:S01]  /*38140*/  IMAD.X R16, R7.reuse, 0x1, R2, P1 ;  /* 0x0000000107107824 */ /* 0x048fe200008e0602 */
[----:B0-----:R-:W-:Y:S01]  /*38150*/  IADD3 R15, P1, R8, R27, RZ ;  /* 0x0000001b080f7210 */ /* 0x001fe20007f3e0ff */
[----:B------:R-:W-:-:S03]  /*38160*/  IMAD.X R7, R7, 0x1, R3, P0 ;  /* 0x0000000107077824 */ /* 0x000fc600000e0603 */
[----:B------:R-:W-:Y:S04]  /*38170*/  STL [R1+0x1e7c], R16 ;  /* 0x001e7c1001007387 */ /* 0x000fe80000100800 */
[----:B------:R-:W3:Y:S04]  /*38180*/  LDL.LU R8, [R1+0x630] ;  /* 0x0006300001087983 */ /* 0x000ee80000300800 */
[----:B------:R5:W-:Y:S04]  /*38190*/  STL [R1+0x1eb8], R15 ;  /* 0x001eb80f01007387 */ /* 0x000be80000100800 */
[----:B------:R0:W-:Y:S01]  /*381a0*/  STL [R1+0x1e84], R7 ;  /* 0x001e840701007387 */ /* 0x0001e20000100800 */
[----:B-----5:R-:W-:-:S03]  /*381b0*/  IADD3 R15, P0, R6, R26, RZ ;  /* 0x0000001a060f7210 */ /* 0x020fc60007f1e0ff */
[----:B0-----:R-:W4:Y:S04]  /*381c0*/  LDL.LU R7, [R1+0x1c8] ;  /* 0x0001c80001077983 */ /* 0x001f280000300800 */
[----:B------:R0:W-:Y:S01]  /*381d0*/  STL [R1+0x1ec0], R15 ;  /* 0x001ec00f01007387 */ /* 0x0001e20000100800 */
[C---:B------:R-:W-:Y:S02]  /*381e0*/  IMAD.X R16, R5.reuse, 0x1, R2, P4 ;  /* 0x0000000105107824 */ /* 0x040fe400020e0602 */
[----:B------:R-:W-:Y:S01]  /*381f0*/  IMAD.X R5, R5, 0x1, R3, P6 ;  /* 0x0000000105057824 */ /* 0x000fe200030e0603 */
[----:B0-----:R-:W-:Y:S02]  /*38200*/  IADD3 R15, P4, R6, R27, RZ ;  /* 0x0000001b060f7210 */ /* 0x001fe40007f9e0ff */
        /* <DEDUP_REMOVED lines=16> */
[----:B------:R-:W-:-:S02]  /*38310*/  IMAD.X R17, R29, 0x1, R2, P2 ;  /* 0x000000011d117824 */ /* 0x000fc400010e0602 */
[----:B------:R-:W-:Y:S02]  /*38320*/  IMAD.X R16, R29, 0x1, R3, P1 ;  /* 0x000000011d107824 */ /* 0x000fe400008e0603 */
[----:B------:R0:W-:Y:S04]  /*38330*/  STL [R1+0x1ee0], R15 ;  /* 0x001ee00f01007387 */ /* 0x0001e80000100800 */
        /* <DEDUP_REMOVED lines=8> */
[C---:B-1----:R-:W-:Y:S02]  /*383c0*/  IMAD.X R16, R10.reuse, 0x1, R2, P0 ;  /* 0x000000010a107824 */ /* 0x042fe400000e0602 */
[----:B------:R-:W-:Y:S01]  /*383d0*/  IMAD.X R10, R10, 0x1, R3, P4 ;  /* 0x000000010a0a7824 */ /* 0x000fe200020e0603 */
[----:B0-----:R-:W-:Y:S02]  /*383e0*/  IADD3 R15, P0, R11, R27, RZ ;  /* 0x0000001b0b0f7210 */ /* 0x001fe40007f1e0ff */
[----:B------:R-:W-:Y:S04]  /*383f0*/  STL [R1+0x1ebc], R16 ;  /* 0x001ebc1001007387 */ /* 0x000fe80000100800 */
[----:B------:R-:W5:Y:S04]  /*38400*/  LDL.LU R11, [R1+0x69c] ;  /* 0x00069c00010b7983 */ /* 0x000f680000300800 */
[----:B------:R-:W-:Y:S04]  /*38410*/  STL [R1+0x1ef8], R15 ;  /* 0x001ef80f01007387 */ /* 0x000fe80000100800 */
[----:B------:R0:W-:Y:S04]  /*38420*/  STL [R1+0x1ec4], R10 ;  /* 0x001ec40a01007387 */ /* 0x0001e80000100800 */
[----:B0-----:R-:W5:Y:S01]  /*38430*/  LDL.LU R10, [R1+0x1d8] ;  /* 0x0001d800010a7983 */ /* 0x001f620000300800 */
[----:B--2---:R-:W-:-:S05]  /*38440*/  IADD3 R15, P4, R14, R26, RZ ;  /* 0x0000001a0e0f7210 */ /* 0x004fca0007f9e0ff */
[----:B------:R0:W-:Y:S01]  /*38450*/  STL [R1+0x1f00], R15 ;  /* 0x001f000f01007387 */ /* 0x0001e20000100800 */
[C---:B------:R-:W-:Y:S01]  /*38460*/  IMAD.X R16, R9.reuse, 0x1, R2, P6 ;  /* 0x0000000109107824 */ /* 0x040fe200030e0602 */
[----:B0-----:R-:W-:Y:S01]  /*38470*/  IADD3 R15, P6, R14, R27, RZ ;  /* 0x0000001b0e0f7210 */ /* 0x001fe20007fde0ff */
[----:B------:R-:W-:-:S03]  /*38480*/  IMAD.X R9, R9, 0x1, R3, P5 ;  /* 0x0000000109097824 */ /* 0x000fc600028e0603 */
[----:B------:R-:W-:Y:S04]  /*38490*/  STL [R1+0x1ecc], R16 ;  /* 0x001ecc1001007387 */ /* 0x000fe80000100800 */
[----:B------:R-:W2:Y:S04]  /*384a0*/  LDL.LU R14, [R1+0x6b4] ;  /* 0x0006b400010e7983 */ /* 0x000ea80000300800 */
[----:B------:R-:W-:Y:S04]  /*384b0*/  STL [R1+0x1f08], R15 ;  /* 0x001f080f01007387 */ /* 0x000fe80000100800 */
[----:B------:R0:W-:Y:S04]  /*384c0*/  STL [R1+0x1ed4], R9 ;  /* 0x001ed40901007387 */ /* 0x0001e80000100800 */
[----:B0-----:R-:W2:Y:S01]  /*384d0*/  LDL.LU R9, [R1+0x1e0] ;  /* 0x0001e00001097983 */ /* 0x001ea20000300800 */
[----:B---3--:R-:W-:-:S05]  /*384e0*/  IADD3 R15, P5, R8, R26, RZ ;  /* 0x0000001a080f7210 */ /* 0x008fca0007fbe0ff */
[----:B------:R0:W-:Y:S01]  /*384f0*/  STL [R1+0x1f10], R15 ;  /* 0x001f100f01007387 */ /* 0x0001e20000100800 */
[C---:B----4-:R-:W-:Y:S02]  /*38500*/  IMAD.X R16, R7.reuse, 0x1, R2, P3 ;  /* 0x0000000107107824 */ /* 0x050fe400018e0602 */
[----:B------:R-:W-:Y:S01]  /*38510*/  IMAD.X R7, R7, 0x1, R3, P2 ;  /* 0x0000000107077824 */ /* 0x000fe200010e0603 */
[----:B0-----:R-:W-:Y:S02]  /*38520*/  IADD3 R15, P3, R8, R27, RZ ;  /* 0x0000001b080f7210 */ /* 0x001fe40007f7e0ff */
        /* <DEDUP_REMOVED lines=3878> */
[----:B0-----:R-:W-:Y:S02]  /*47790*/  IADD3 R15, P5, R11, R27, RZ ;  /* 0x0000001b0b0f7210 */ /* 0x001fe40007fbe0ff */
[----:B------:R-:W5:Y:S04]  /*477a0*/  LDL.LU R11, [R1+0xd68] ;  /* 0x000d6800010b7983 */ /* 0x000f680000300800 */
[----:B------:R0:W-:Y:S04]  /*477b0*/  STL [R1+0x370c], R16 ;  /* 0x00370c1001007387 */ /* 0x0001e80000100800 */
[----:B------:R2:W-:Y:S01]  /*477c0*/  STL [R1+0x3748], R15 ;  /* 0x0037480f01007387 */ /* 0x0005e20000100800 */
[----:B0-----:R-:W-:-:S03]  /*477d0*/  IMAD.X R16, R10, 0x1, R3, P3 ;  /* 0x000000010a107824 */ /* 0x001fc600018e0603 */
[----:B------:R-:W5:Y:S04]  /*477e0*/  LDL.LU R10, [R1+0xf40] ;  /* 0x000f4000010a7983 */ /* 0x000f680000300800 */
[----:B------:R0:W-:Y:S01]  /*477f0*/  STL [R1+0x3714], R16 ;  /* 0x0037141001007387 */ /* 0x0001e20000100800 */
[----:B--2---:R-:W-:-:S05]  /*47800*/  IADD3 R15, P3, R14, R26, RZ ;  /* 0x0000001a0e0f7210 */ /* 0x004fca0007f7e0ff */
[----:B------:R1:W-:Y:S01]  /*47810*/  STL [R1+0x3750], R15 ;  /* 0x0037500f01007387 */ /* 0x0003e20000100800 */
[C---:B0-----:R-:W-:Y:S01]  /*47820*/  IMAD.X R16, R9.reuse, 0x1, R2, P2 ;  /* 0x0000000109107824 */ /* 0x041fe200010e0602 */
[----:B-1----:R-:W-:Y:S02]  /*47830*/  IADD3 R15, P2, R14, R27, RZ ;  /* 0x0000001b0e0f7210 */ /* 0x002fe40007f5e0ff */
[----:B------:R-:W2:Y:S04]  /*47840*/  LDL.LU R14, [R1+0xd6c] ;  /* 0x000d6c00010e7983 */ /* 0x000ea80000300800 */
[----:B------:R0:W-:Y:S04]  /*47850*/  STL [R1+0x371c], R16 ;  /* 0x00371c1001007387 */ /* 0x0001e80000100800 */
[----:B------:R3:W-:Y:S01]  /*47860*/  STL [R1+0x3758], R15 ;  /* 0x0037580f01007387 */ /* 0x0007e20000100800 */
[----:B0-----:R-:W-:-:S03]  /*47870*/  IMAD.X R16, R9, 0x1, R3, P1 ;  /* 0x0000000109107824 */ /* 0x001fc600008e0603 */
[----:B------:R-:W2:Y:S04]  /*47880*/  LDL.LU R9, [R1+0xf44] ;  /* 0x000f440001097983 */ /* 0x000ea80000300800 */
[----:B------:R4:W-:Y:S01]  /*47890*/  STL [R1+0x3724], R16 ;  /* 0x0037241001007387 */ /* 0x0009e20000100800 */
[----:B---3--:R-:W-:-:S05]  /*478a0*/  IADD3 R15, P1, R8, R26, RZ ;  /* 0x0000001a080f7210 */ /* 0x008fca0007f3e0ff */
[----:B------:R0:W-:Y:S01]  /*478b0*/  STL [R1+0x3760], R15 ;  /* 0x0037600f01007387 */ /* 0x0001e20000100800 */
[C---:B----4-:R-:W-:Y:S01]  /*478c0*/  IMAD.X R16, R7.reuse, 0x1, R2, P0 ;  /* 0x0000000107107824 */ /* 0x050fe200000e0602 */
[----:B0-----:R-:W-:Y:S02]  /*478d0*/  IADD3 R15, P0, R8, R27, RZ ;  /* 0x0000001b080f7210 */ /* 0x001fe40007f1e0ff */
[----:B------:R-:W3:Y:S04]  /*478e0*/  LDL.LU R8, [R1+0xd74] ;  /* 0x000d740001087983 */ /* 0x000ee80000300800 */
[----:B------:R0:W-:Y:S04]  /*478f0*/  STL [R1+0x372c], R16 ;  /* 0x00372c1001007387 */ /* 0x0001e80000100800 */
[----:B------:R5:W-:Y:S01]  /*47900*/  STL [R1+0x3768], R15 ;  /* 0x0037680f01007387 */ /* 0x000be20000100800 */
[----:B0-----:R-:W-:Y:S01]  /*47910*/  IMAD.X R16, R7, 0x1, R3, P4 ;  /* 0x0000000107107824 */ /* 0x001fe200020e0603 */
[----:B-----5:R-:W-:-:S02]  /*47920*/  IADD3 R15, P4, R6, R26, RZ ;  /* 0x0000001a060f7210 */ /* 0x020fc40007f9e0ff */
[----:B------:R-:W4:Y:S04]  /*47930*/  LDL.LU R7, [R1+0xf48] ;  /* 0x000f480001077983 */ /* 0x000f280000300800 */
[----:B------:R0:W-:Y:S04]  /*47940*/  STL [R1+0x3734], R16 ;  /* 0x0037341001007387 */ /* 0x0001e80000100800 */
[----:B------:R1:W-:Y:S01]  /*47950*/  STL [R1+0x3770], R15 ;  /* 0x0037700f01007387 */ /* 0x0003e20000100800 */
[----:B0-----:R-:W-:Y:S01]  /*47960*/  IMAD.X R16, R5, 0x1, R2, P6 ;  /* 0x0000000105107824 */ /* 0x001fe200030e0602 */
[----:B-1----:R-:W-:-:S02]  /*47970*/  IADD3 R15, P6, R6, R27, RZ ;  /* 0x0000001b060f7210 */ /* 0x002fc40007fde0ff */
[----:B------:R-:W5:Y:S04]  /*47980*/  LDL.LU R6, [R1+0xd7c] ;  /* 0x000d7c0001067983 */ /* 0x000f680000300800 */
[----:B------:R0:W-:Y:S04]  /*47990*/  STL [R1+0x373c], R16 ;  /* 0x00373c1001007387 */ /* 0x0001e80000100800 */
[----:B------:R1:W-:Y:S01]  /*479a0*/  STL [R1+0x3778], R15 ;  /* 0x0037780f01007387 */ /* 0x0003e20000100800 */
[----:B0-----:R-:W-:Y:S01]  /*479b0*/  IMAD.X R16, R5, 0x1, R3, P5 ;  /* 0x0000000105107824 */ /* 0x001fe200028e0603 */
[----:B-1----:R-:W-:-:S02]  /*479c0*/  IADD3 R15, P5, R13, R26, RZ ;  /* 0x0000001a0d0f7210 */ /* 0x002fc40007fbe0ff */
[----:B------:R-:W5:Y:S04]  /*479d0*/  LDL.LU R5, [R1+0xf4c] ;  /* 0x000f4c0001057983 */ /* 0x000f680000300800 */
[----:B------:R0:W-:Y:S04]  /*479e0*/  STL [R1+0x3744], R16 ;  /* 0x0037441001007387 */ /* 0x0001e80000100800 */
[----:B------:R1:W-:Y:S01]  /*479f0*/  STL [R1+0x3780], R15 ;  /* 0x0037800f01007387 */ /* 0x0003e20000100800 */
[C---:B0-----:R-:W-:Y:S01]  /*47a00*/  IMAD.X R16, R4.reuse, 0x1, R2, P3 ;  /* 0x0000000104107824 */ /* 0x041fe200018e0602 */
[----:B-1----:R-:W-:Y:S01]  /*47a10*/  IADD3 R15, P3, R13, R27, RZ ;  /* 0x0000001b0d0f7210 */ /* 0x002fe20007f7e0ff */
[----:B------:R-:W-:-:S03]  /*47a20*/  IMAD.X R13, R4, 0x1, R3, P2 ;  /* 0x00000001040d7824 */ /* 0x000fc600010e0603 */
[----:B------:R-:W-:Y:S04]  /*47a30*/  STL [R1+0x374c], R16 ;  /* 0x00374c1001007387 */ /* 0x000fe80000100800 */
[----:B------:R-:W5:Y:S04]  /*47a40*/  LDL.LU R4, [R1+0xd80] ;  /* 0x000d800001047983 */ /* 0x000f680000300800 */
[----:B------:R-:W-:Y:S04]  /*47a50*/  STL [R1+0x3788], R15 ;  /* 0x0037880f01007387 */ /* 0x000fe80000100800 */
[----:B------:R0:W-:Y:S04]  /*47a60*/  STL [R1+0x3754], R13 ;  /* 0x0037540d01007387 */ /* 0x0001e80000100800 */
[----:B0-----:R-:W5:Y:S01]  /*47a70*/  LDL.LU R13, [R1+0xf50] ;  /* 0x000f5000010d7983 */ /* 0x001f620000300800 */
[----:B------:R-:W-:Y:S01]  /*47a80*/  IADD3 R16, P2, R12, R26, RZ ;  /* 0x0000001a0c107210 */ /* 0x000fe20007f5e0ff */
[----:B------:R-:W-:-:S04]  /*47a90*/  IMAD.X R15, R29, 0x1, R2, P1 ;  /* 0x000000011d0f7824 */ /* 0x000fc800008e0602 */
[----:B------:R0:W-:Y:S04]  /*47aa0*/  STL [R1+0x3790], R16 ;  /* 0x0037901001007387 */ /* 0x0001e80000100800 */
[----:B------:R1:W-:Y:S01]  /*47ab0*/  STL [R1+0x375c], R15 ;  /* 0x00375c0f01007387 */ /* 0x0003e20000100800 */
[----:B0-----:R-:W-:Y:S01]  /*47ac0*/  IADD3 R16, P1, R12, R27, RZ ;  /* 0x0000001b0c107210 */ /* 0x001fe20007f3e0ff */
[----:B------:R-:W-:-:S04]  /*47ad0*/  IMAD.X R12, R29, 0x1, R3, P0 ;  /* 0x000000011d0c7824 */ /* 0x000fc800000e0603 */
[----:B------:R-:W-:Y:S04]  /*47ae0*/  STL [R1+0x3798], R16 ;  /* 0x0037981001007387 */ /* 0x000fe80000100800 */
[----:B------:R-:W5:Y:S04]  /*47af0*/  LDL.LU R29, [R1+0xd88] ;  /* 0x000d8800011d7983 */ /* 0x000f680000300800 */
[----:B------:R0:W-:Y:S01]  /*47b00*/  STL [R1+0x3764], R12 ;  /* 0x0037640c01007387 */ /* 0x0001e20000100800 */
[----:B-1----:R-:W-:-:S03]  /*47b10*/  IADD3 R15, P0, R11, R26, RZ ;  /* 0x0000001a0b0f7210 */ /* 0x002fc60007f1e0ff */
[----:B0-----:R-:W5:Y:S04]  /*47b20*/  LDL.LU R12, [R1+0xf54] ;  /* 0x000f5400010c7983 */ /* 0x001f680000300800 */
[----:B------:R0:W-:Y:S02]  /*47b30*/  STL [R1+0x37a0], R15 ;  /* 0x0037a00f01007387 */ /* 0x0001e40000100800 */
[C---:B0-----:R-:W-:Y:S01]  /*47b40*/  IMAD.X R15, R10.reuse, 0x1, R2, P4 ;  /* 0x000000010a0f7824 */ /* 0x041fe200020e0602 */
[----:B------:R-:W-:Y:S01]  /*47b50*/  IADD3 R11, P4, R11, R27, RZ ;  /* 0x0000001b0b0b7210 */ /* 0x000fe20007f9e0ff */
[----:B------:R-:W-:-:S03]  /*47b60*/  IMAD.X R10, R10, 0x1, R3, P6 ;  /* 0x000000010a0a7824 */ /* 0x000fc600030e0603 */
[----:B------:R-:W-:Y:S04]  /*47b70*/  STL [R1+0x376c], R15 ;  /* 0x00376c0f01007387 */ /* 0x000fe80000100800 */
[----:B------:R0:W-:Y:S04]  /*47b80*/  STL [R1+0x37a8], R11 ;  /* 0x0037a80b01007387 */ /* 0x0001e80000100800 */
[----:B0-----:R-:W5:Y:S04]  /*47b90*/  LDL.LU R11, [R1+0xd8c] ;  /* 0x000d8c00010b7983 */ /* 0x001f680000300800 */
[----:B------:R0:W-:Y:S04]  /*47ba0*/  STL [R1+0x3774], R10 ;  /* 0x0037740a01007387 */ /* 0x0001e80000100800 */
[----:B0-----:R-:W5:Y:S01]  /*47bb0*/  LDL.LU R10, [R1+0xf58] ;  /* 0x000f5800010a7983 */ /* 0x001f620000300800 */
[----:B--2---:R-:W-:-:S05]  /*47bc0*/  IADD3 R15, P6, R14, R26, RZ ;  /* 0x0000001a0e0f7210 */ /* 0x004fca0007fde0ff */
[----:B------:R0:W-:Y:S01]  /*47bd0*/  STL [R1+0x37b0], R15 ;  /* 0x0037b00f01007387 */ /* 0x0001e20000100800 */
[C---:B------:R-:W-:Y:S01]  /*47be0*/  IMAD.X R17, R9.reuse, 0x1, R2, P5 ;  /* 0x0000000109117824 */ /* 0x040fe200028e0602 */
[----:B------:R-:W-:Y:S01]  /*47bf0*/  IADD3 R16, P5, R14, R27, RZ ;  /* 0x0000001b0e107210 */ /* 0x000fe20007fbe0ff */
[----:B0-----:R-:W-:-:S03]  /*47c00*/  IMAD.X R15, R9, 0x1, R3, P3 ;  /* 0x00000001090f7824 */ /* 0x001fc600018e0603 */
[----:B------:R-:W-:Y:S04]  /*47c10*/  STL [R1+0x377c], R17 ;  /* 0x00377c1101007387 */ /* 0x000fe80000100800 */
[----:B------:R-:W-:Y:S04]  /*47c20*/  STL [R1+0x37b8], R16 ;  /* 0x0037b81001007387 */ /* 0x000fe80000100800 */
[----:B------:R-:W2:Y:S04]  /*47c30*/  LDL.LU R9, [R1+0xd94] ;  /* 0x000d940001097983 */ /* 0x000ea80000300800 */
[----:B------:R0:W-:Y:S04]  /*47c40*/  STL [R1+0x3784], R15 ;  /* 0x0037840f01007387 */ /* 0x0001e80000100800 */
[----:B0-----:R-:W2:Y:S01]  /*47c50*/  LDL.LU R15, [R1+0xf5c] ;  /* 0x000f5c00010f7983 */ /* 0x001ea20000300800 */
[----:B---3--:R-:W-:-:S05]  /*47c60*/  IADD3 R14, P3, R8, R26, RZ ;  /* 0x0000001a080e7210 */ /* 0x008fca0007f7e0ff */
[----:B------:R4:W-:Y:S02]  /*47c70*/  STL [R1+0x37c0], R14 ;  /* 0x0037c00e01007387 */ /* 0x0009e40000100800 */
[C---:B----4-:R-:W-:Y:S01]  /*47c80*/  IMAD.X R14, R7.reuse, 0x1, R2, P2 ;  /* 0x00000001070e7824 */ /* 0x050fe200010e0602 */
[----:B------:R-:W-:Y:S01]  /*47c90*/  IADD3 R8, P2, R8, R27, RZ ;  /* 0x0000001b08087210 */ /* 0x000fe20007f5e0ff */
[----:B------:R-:W-:-:S03]  /*47ca0*/  IMAD.X R7, R7, 0x1, R3, P1 ;  /* 0x0000000107077824 */ /* 0x000fc600008e0603 */
[----:B------:R-:W-:Y:S04]  /*47cb0*/  STL [R1+0x378c], R14 ;  /* 0x00378c0e01007387 */ /* 0x000fe80000100800 */
[----:B------:R0:W-:Y:S04]  /*47cc0*/  STL [R1+0x37c8], R8 ;  /* 0x0037c80801007387 */ /* 0x0001e80000100800 */
[----:B0-----:R-:W3:Y:S04]  /*47cd0*/  LDL.LU R8, [R1+0xd9c] ;  /* 0x000d9c0001087983 */ /* 0x001ee80000300800 */
[----:B------:R0:W-:Y:S01]  /*47ce0*/  STL [R1+0x3794], R7 ;  /* 0x0037940701007387 */ /* 0x0001e20000100800 */
[----:B-----5:R-:W-:-:S03]  /*47cf0*/  IADD3 R14, P1, R6, R26, RZ ;  /* 0x0000001a060e7210 */ /* 0x020fc60007f3e0ff */
[----:B0-----:R-:W4:Y:S01]  /*47d00*/  LDL.LU R7, [R1+0xf60] ;  /* 0x000f600001077983 */ /* 0x001f220000300800 */
[----:B------:R-:W-:-:S03]  /*47d10*/  IMAD.X R16, R5, 0x1, R2, P0 ;  /* 0x0000000105107824 */ /* 0x000fc600000e0602 */
[----:B------:R0:W-:Y:S01]  /*47d20*/  STL [R1+0x37d0], R14 ;  /* 0x0037d00e01007387 */ /* 0x0001e20000100800 */
[----:B------:R-:W-:Y:S01]  /*47d30*/  IADD3 R6, P0, R6, R27, RZ ;  /* 0x0000001b06067210 */ /* 0x000fe20007f1e0ff */
[----:B------:R-:W-:Y:S02]  /*47d40*/  IMAD.X R5, R5, 0x1, R3, P4 ;  /* 0x0000000105057824 */ /* 0x000fe400020e0603 */
[----:B0-----:R-:W5:Y:S04]  /*47d50*/  LDL.LU R14, [R1+0xda0] ;  /* 0x000da000010e7983 */ /* 0x001f680000300800 */
[----:B------:R0:W-:Y:S04]  /*47d60*/  STL [R1+0x379c], R16 ;  /* 0x00379c1001007387 */ /* 0x0001e80000100800 */
[----:B------:R1:W-:Y:S01]  /*47d70*/  STL [R1+0x37d8], R6 ;  /* 0x0037d80601007387 */ /* 0x0003e20000100800 */
[----:B0-----:R-:W-:-:S03]  /*47d80*/  IADD3 R16, P4, R4, R26, RZ ;  /* 0x0000001a04107210 */ /* 0x001fc60007f9e0ff */
[----:B-1----:R-:W5:Y:S04]  /*47d90*/  LDL.LU R6, [R1+0xf64] ;  /* 0x000f640001067983 */ /* 0x002f680000300800 */
[----:B------:R0:W-:Y:S04]  /*47da0*/  STL [R1+0x37a4], R5 ;  /* 0x0037a40501007387 */ /* 0x0001e80000100800 */
[----:B------:R1:W-:Y:S01]  /*47db0*/  STL [R1+0x37e0], R16 ;  /* 0x0037e01001007387 */ /* 0x0003e20000100800 */
[----:B0-----:R-:W-:Y:S01]  /*47dc0*/  IMAD.X R5, R13, 0x1, R2, P6 ;  /* 0x000000010d057824 */ /* 0x001fe200030e0602 */
[----:B-1----:R-:W-:-:S02]  /*47dd0*/  IADD3 R16, P6, R4, R27, RZ ;  /* 0x0000001b04107210 */ /* 0x002fc40007fde0ff */
[----:B------:R-:W5:Y:S04]  /*47de0*/  LDL.LU R4, [R1+0xda8] ;  /* 0x000da80001047983 */ /* 0x000f680000300800 */
[----:B------:R0:W-:Y:S04]  /*47df0*/  STL [R1+0x37ac], R5 ;  /* 0x0037ac0501007387 */ /* 0x0001e80000100800 */
[----:B0-----:R-:W5:Y:S04]  /*47e00*/  LDL.LU R5, [R1+0xf68] ;  /* 0x000f680001057983 */ /* 0x001f680000300800 */
[----:B------:R0:W-:Y:S02]  /*47e10*/  STL [R1+0x37e8], R16 ;  /* 0x0037e81001007387 */ /* 0x0001e40000100800 */
[----:B0-----:R-:W-:Y:S01]  /*47e20*/  IMAD.X R16, R13, 0x1, R3, P5 ;  /* 0x000000010d107824 */ /* 0x001fe200028e0603 */
[----:B------:R-:W-:Y:S01]  /*47e30*/  IADD3 R13, P5, R29, R26, RZ ;  /* 0x0000001a1d0d7210 */ /* 0x000fe20007fbe0ff */
[----:B------:R-:W-:-:S03]  /*47e40*/  IMAD.X R17, R12, 0x1, R2, P3 ;  /* 0x000000010c117824 */ /* 0x000fc600018e0602 */
[----:B------:R0:W-:Y:S04]  /*47e50*/  STL [R1+0x37b4], R16 ;  /* 0x0037b41001007387 */ /* 0x0001e80000100800 */
[----:B------:R1:W-:Y:S01]  /*47e60*/  STL [R1+0x37f0], R13 ;  /* 0x0037f00d01007387 */ /* 0x0003e20000100800 */
[----:B0-----:R-:W-:-:S03]  /*47e70*/  IADD3 R16, P3, R29, R27, RZ ;  /* 0x0000001b1d107210 */ /* 0x001fc60007f7e0ff */
[----:B-1----:R-:W5:Y:S04]  /*47e80*/  LDL.LU R13, [R1+0xdac] ;  /* 0x000dac00010d7983 */ /* 0x002f680000300800 */
[----:B------:R-:W-:Y:S04]  /*47e90*/  STL [R1+0x37bc], R17 ;  /* 0x0037bc1101007387 */ /* 0x000fe80000100800 */
[----:B------:R-:W5:Y:S04]  /*47ea0*/  LDL.LU R29, [R1+0xf6c] ;  /* 0x000f6c00011d7983 */ /* 0x000f680000300800 */
[----:B------:R0:W-:Y:S02]  /*47eb0*/  STL [R1+0x37f8], R16 ;  /* 0x0037f81001007387 */ /* 0x0001e40000100800 */
[----:B0-----:R-:W-:Y:S01]  /*47ec0*/  IMAD.X R16, R12, 0x1, R3, P2 ;  /* 0x000000010c107824 */ /* 0x001fe200010e0603 */
[----:B------:R-:W-:-:S04]  /*47ed0*/  IADD3 R12, P2, R11, R26, RZ ;  /* 0x0000001a0b0c7210 */ /* 0x000fc80007f5e0ff */
[----:B------:R0:W-:Y:S04]  /*47ee0*/  STL [R1+0x37c4], R16 ;  /* 0x0037c41001007387 */ /* 0x0001e80000100800 */
[----:B------:R1:W-:Y:S01]  /*47ef0*/  STL [R1+0x3800], R12 ;  /* 0x0038000c01007387 */ /* 0x0003e20000100800 */
[C---:B------:R-:W-:Y:S01]  /*47f00*/  IMAD.X R17, R10.reuse, 0x1, R2, P1 ;  /* 0x000000010a117824 */ /* 0x040fe200008e0602 */
[----:B0-----:R-:W-:Y:S02]  /*47f10*/  IADD3 R16, P1, R11, R27, RZ ;  /* 0x0000001b0b107210 */ /* 0x001fe40007f3e0ff */
[----:B-1----:R-:W5:Y:S04]  /*47f20*/  LDL.LU R12, [R1+0xdb4] ;  /* 0x000db400010c7983 */ /* 0x002f680000300800 */
[----:B------:R-:W-:Y:S04]  /*47f30*/  STL [R1+0x37cc], R17 ;  /* 0x0037cc1101007387 */ /* 0x000fe80000100800 */
[----:B------:R-:W5:Y:S04]  /*47f40*/  LDL.LU R11, [R1+0xf70] ;  /* 0x000f7000010b7983 */ /* 0x000f680000300800 */
[----:B------:R0:W-:Y:S02]  /*47f50*/  STL [R1+0x3808], R16 ;  /* 0x0038081001007387 */ /* 0x0001e40000100800 */
[----:B0-----:R-:W-:-:S05]  /*47f60*/  IMAD.X R16, R10, 0x1, R3, P0 ;  /* 0x000000010a107824 */ /* 0x001fca00000e0603 */
[----:B------:R0:W-:Y:S01]  /*47f70*/  STL [R1+0x37d4], R16 ;  /* 0x0037d41001007387 */ /* 0x0001e20000100800 */
[----:B--2---:R-:W-:-:S05]  /*47f80*/  IADD3 R10, P0, R9, R26, RZ ;  /* 0x0000001a090a7210 */ /* 0x004fca0007f1e0ff */
[----:B------:R1:W-:Y:S01]  /*47f90*/  STL [R1+0x3810], R10 ;  /* 0x0038100a01007387 */ /* 0x0003e20000100800 */
[----:B------:R-:W-:Y:S01]  /*47fa0*/  IMAD.X R17, R15, 0x1, R2, P4 ;  /* 0x000000010f117824 */ /* 0x000fe200020e0602 */
[----:B0-----:R-:W-:Y:S02]  /*47fb0*/  IADD3 R16, P4, R9, R27, RZ ;  /* 0x0000001b09107210 */ /* 0x001fe40007f9e0ff */
[----:B-1----:R-:W2:Y:S04]  /*47fc0*/  LDL.LU R10, [R1+0xdb8] ;  /* 0x000db800010a7983 */ /* 0x002ea80000300800 */
[----:B------:R0:W-:Y:S04]  /*47fd0*/  STL [R1+0x37dc], R17 ;  /* 0x0037dc1101007387 */ /* 0x0001e80000100800 */
[----:B------:R-:W2:Y:S04]  /*47fe0*/  LDL.LU R9, [R1+0xf74] ;  /* 0x000f740001097983 */ /* 0x000ea80000300800 */
[----:B------:R3:W-:Y:S01]  /*47ff0*/  STL [R1+0x3818], R16 ;  /* 0x0038181001007387 */ /* 0x0007e20000100800 */
[----:B0-----:R-:W-:-:S05]  /*48000*/  IMAD.X R17, R15, 0x1, R3, P6 ;  /* 0x000000010f117824 */ /* 0x001fca00030e0603 */
[----:B------:R-:W-:Y:S01]  /*48010*/  STL [R1+0x37e4], R17 ;  /* 0x0037e41101007387 */ /* 0x000fe20000100800 */
[----:B---3--:R-:W-:-:S05]  /*48020*/  IADD3 R16, P6, R8, R26, RZ ;  /* 0x0000001a08107210 */ /* 0x008fca0007fde0ff */
[----:B------:R-:W-:Y:S01]  /*48030*/  STL [R1+0x3820], R16 ;  /* 0x0038201001007387 */ /* 0x000fe20000100800 */
[C---:B----4-:R-:W-:Y:S01]  /*48040*/  IMAD.X R15, R7.reuse, 0x1, R2, P5 ;  /* 0x00000001070f7824 */ /* 0x050fe200028e0602 */
[----:B------:R-:W-:Y:S01]  /*48050*/  IADD3 R8, P5, R8, R27, RZ ;  /* 0x0000001b08087210 */ /* 0x000fe20007fbe0ff */
[----:B------:R-:W-:-:S03]  /*48060*/  IMAD.X R7, R7, 0x1, R3, P3 ;  /* 0x0000000107077824 */ /* 0x000fc600018e0603 */
[----:B------:R5:W-:Y:S04]  /*48070*/  STL [R1+0x37ec], R15 ;  /* 0x0037ec0f01007387 */ /* 0x000be80000100800 */
[----:B------:R0:W-:Y:S01]  /*48080*/  STL [R1+0x3828], R8 ;  /* 0x0038280801007387 */ /* 0x0001e20000100800 */
[----:B-----5:R-:W-:-:S03]  /*48090*/  IADD3 R15, P3, R14, R26, RZ ;  /* 0x0000001a0e0f7210 */ /* 0x020fc60007f7e0ff */
[----:B0-----:R-:W3:Y:S04]  /*480a0*/  LDL.LU R8, [R1+0xdc0] ;  /* 0x000dc00001087983 */ /* 0x001ee80000300800 */
[----:B------:R0:W-:Y:S01]  /*480b0*/  STL [R1+0x37f4], R7 ;  /* 0x0037f40701007387 */ /* 0x0001e20000100800 */
[----:B------:R-:W-:-:S03]  /*480c0*/  IMAD.X R16, R6, 0x1, R2, P2 ;  /* 0x0000000106107824 */ /* 0x000fc600010e0602 */
[----:B0-----:R-:W4:Y:S04]  /*480d0*/  LDL.LU R7, [R1+0xf78] ;  /* 0x000f780001077983 */ /* 0x001f280000300800 */
[----:B------:R0:W-:Y:S04]  /*480e0*/  STL [R1+0x3830], R15 ;  /* 0x0038300f01007387 */ /* 0x0001e80000100800 */
[----:B------:R-:W-:Y:S01]  /*480f0*/  STL [R1+0x37fc], R16 ;  /* 0x0037fc1001007387 */ /* 0x000fe20000100800 */
[----:B0-----:R-:W-:Y:S01]  /*48100*/  IADD3 R15, P2, R14, R27, RZ ;  /* 0x0000001b0e0f7210 */ /* 0x001fe20007f5e0ff */
[----:B------:R-:W-:Y:S01]  /*48110*/  IMAD.X R14, R6, 0x1, R3, P1 ;  /* 0x00000001060e7824 */ /* 0x000fe200008e0603 */
[----:B------:R-:W-:-:S03]  /*48120*/  IADD3 R6, P1, R4, R26, RZ ;  /* 0x0000001a04067210 */ /* 0x000fc60007f3e0ff */
[----:B------:R-:W-:Y:S04]  /*48130*/  STL [R1+0x3838], R15 ;  /* 0x0038380f01007387 */ /* 0x000fe80000100800 */
[----:B------:R-:W-:Y:S04]  /*48140*/  STL [R1+0x3804], R14 ;  /* 0x0038040e01007387 */ /* 0x000fe80000100800 */
[----:B------:R0:W-:Y:S04]  /*48150*/  STL [R1+0x3840], R6 ;  /* 0x0038400601007387 */ /* 0x0001e80000100800 */
[----:B0-----:R-:W5:Y:S01]  /*48160*/  LDL.LU R6, [R1+0xdc4] ;  /* 0x000dc40001067983 */ /* 0x001f620000300800 */
[C---:B------:R-:W-:Y:S01]  /*48170*/  IMAD.X R15, R5.reuse, 0x1, R2, P0 ;  /* 0x00000001050f7824 */ /* 0x040fe200000e0602 */
[----:B------:R-:W-:Y:S01]  /*48180*/  IADD3 R14, P0, R4, R27, RZ ;  /* 0x0000001b040e7210 */ /* 0x000fe20007f1e0ff */
        /* <DEDUP_REMOVED lines=9> */
[----:B------:R-:W-:Y:S01]  /*48220*/  STL [R1+0x381c], R15 ;  /* 0x00381c0f01007387 */ /* 0x000fe20000100800 */
[-C--:B0-----:R-:W-:Y:S01]  /*48230*/  IADD3 R14, P6, R13, R27.reuse, RZ ;  /* 0x0000001b0d0e7210 */ /* 0x081fe20007fde0ff */
[----:B------:R-:W-:Y:S02]  /*48240*/  IMAD.X R13, R29, 0x1, R3, P5 ;  /* 0x000000011d0d7824 */ /* 0x000fe400028e0603 */
[----:B------:R-:W5:Y:S04]  /*48250*/  LDL.LU R29, [R1+0xf80] ;  /* 0x000f8000011d7983 */ /* 0x000f680000300800 */
[----:B------:R0:W-:Y:S04]  /*48260*/  STL [R1+0x3858], R14 ;  /* 0x0038580e01007387 */ /* 0x0001e80000100800 */
[----:B------:R1:W-:Y:S04]  /*48270*/  STL [R1+0x3824], R13 ;  /* 0x0038240d01007387 */ /* 0x0003e80000100800 */
[----:B------:R-:W5:Y:S01]  /*48280*/  LDL.LU R17, [R1+0xdd4] ;  /* 0x000dd40001117983 */ /* 0x000f620000300800 */
[C---:B0-----:R-:W-:Y:S01]  /*48290*/  IADD3 R14, P5, R12.reuse, R26, RZ ;  /* 0x0000001a0c0e7210 */ /* 0x041fe20007fbe0ff */
[----:B-1----:R-:W-:Y:S01]  /*482a0*/  IMAD.X R13, R11, 0x1, R2, P3 ;  /* 0x000000010b0d7824 */ /* 0x002fe200018e0602 */
[----:B------:R-:W-:-:S03]  /*482b0*/  IADD3 R12, P3, R12, R27, RZ ;  /* 0x0000001b0c0c7210 */ /* 0x000fc60007f7e0ff */
[----:B------:R-:W-:Y:S04]  /*482c0*/  STL [R1+0x3860], R14 ;  /* 0x0038600e01007387 */ /* 0x000fe80000100800 */
[----:B------:R0:W-:Y:S04]  /*482d0*/  STL [R1+0x382c], R13 ;  /* 0x00382c0d01007387 */ /* 0x0001e80000100800 */
[----:B------:R-:W5:Y:S04]  /*482e0*/  LDL.LU R16, [R1+0xf84] ;  /* 0x000f840001107983 */ /* 0x000f680000300800 */
[----:B------:R2:W-:Y:S01]  /*482f0*/  STL [R1+0x3868], R12 ;  /* 0x0038680c01007387 */ /* 0x0005e20000100800 */
[----:B0-----:R-:W-:-:S05]  /*48300*/  IMAD.X R13, R11, 0x1, R3, P2 ;  /* 0x000000010b0d7824 */ /* 0x001fca00010e0603 */
[----:B------:R0:W-:Y:S04]  /*48310*/  STL [R1+0x3834], R13 ;  /* 0x0038340d01007387 */ /* 0x0001e80000100800 */
[----:B------:R-:W5:Y:S01]  /*48320*/  LDL.LU R15, [R1+0xdd8] ;  /* 0x000dd800010f7983 */ /* 0x000f620000300800 */
[C---:B--2---:R-:W-:Y:S01]  /*48330*/  IADD3 R12, P2, R10.reuse, R26, RZ ;  /* 0x0000001a0a0c7210 */ /* 0x044fe20007f5e0ff */
[----:B------:R-:W-:Y:S01]  /*48340*/  IMAD.X R11, R9, 0x1, R2, P1 ;  /* 0x00000001090b7824 */ /* 0x000fe200008e0602 */
[----:B------:R-:W-:-:S03]  /*48350*/  IADD3 R10, P1, R10, R27, RZ ;  /* 0x0000001b0a0a7210 */ /* 0x000fc60007f3e0ff */
[----:B------:R1:W-:Y:S04]  /*48360*/  STL [R1+0x3870], R12 ;  /* 0x0038700c01007387 */ /* 0x0003e80000100800 */
[----:B------:R-:W2:Y:S04]  /*48370*/  LDL.LU R14, [R1+0xf88] ;  /* 0x000f8800010e7983 */ /* 0x000ea80000300800 */
[----:B------:R1:W-:Y:S01]  /*48380*/  STL [R1+0x383c], R11 ;  /* 0x00383c0b01007387 */ /* 0x0003e20000100800 */
[----:B------:R-:W-:-:S03]  /*48390*/  IMAD.X R9, R9, 0x1, R3, P0 ;  /* 0x0000000109097824 */ /* 0x000fc600000e0603 */
[----:B0-----:R-:W2:Y:S04]  /*483a0*/  LDL.LU R13, [R1+0xde0] ;  /* 0x000de000010d7983 */ /* 0x001ea80000300800 */
[----:B------:R3:W-:Y:S04]  /*483b0*/  STL [R1+0x3878], R10 ;  /* 0x0038780a01007387 */ /* 0x0007e80000100800 */
[----:B-1----:R-:W2:Y:S04]  /*483c0*/  LDL.LU R12, [R1+0xf8c] ;  /* 0x000f8c00010c7983 */ /* 0x002ea80000300800 */
[----:B------:R4:W-:Y:S04]  /*483d0*/  STL [R1+0x3844], R9 ;  /* 0x0038440901007387 */ /* 0x0009e80000100800 */
[----:B------:R-:W2:Y:S01]  /*483e0*/  LDL.LU R11, [R1+0xde8] ;  /* 0x000de800010b7983 */ /* 0x000ea20000300800 */
[----:B---3--:R-:W-:-:S05]  /*483f0*/  IADD3 R10, P0, R8, R26, RZ ;  /* 0x0000001a080a7210 */ /* 0x008fca0007f1e0ff */
[----:B------:R0:W-:Y:S01]  /*48400*/  STL [R1+0x3880], R10 ;  /* 0x0038800a01007387 */ /* 0x0001e20000100800 */
[C---:B----4-:R-:W-:Y:S01]  /*48410*/  IMAD.X R9, R7.reuse, 0x1, R2, P4 ;  /* 0x0000000107097824 */ /* 0x050fe200020e0602 */
[----:B------:R-:W-:Y:S01]  /*48420*/  IADD3 R8, P4, R8, R27, RZ ;  /* 0x0000001b08087210 */ /* 0x000fe20007f9e0ff */
[----:B------:R-:W-:Y:S01]  /*48430*/  IMAD.X R7, R7, 0x1, R3, P6 ;  /* 0x0000000107077824 */ /* 0x000fe200030e0603 */
[----:B0-----:R-:W3:Y:S04]  /*48440*/  LDL.LU R10, [R1+0xf90] ;  /* 0x000f9000010a7983 */ /* 0x001ee80000300800 */
[----:B------:R0:W-:Y:S04]  /*48450*/  STL [R1+0x384c], R9 ;  /* 0x00384c0901007387 */ /* 0x0001e80000100800 */
[----:B0-----:R-:W4:Y:S04]  /*48460*/  LDL.LU R9, [R1+0xdec] ;  /* 0x000dec0001097983 */ /* 0x001f280000300800 */
[----:B------:R0:W-:Y:S04]  /*48470*/  STL [R1+0x3888], R8 ;  /* 0x0038880801007387 */ /* 0x0001e80000100800 */
[----:B0-----:R-:W4:Y:S04]  /*48480*/  LDL.LU R8, [R1+0xf94] ;  /* 0x000f940001087983 */ /* 0x001f280000300800 */
[----:B------:R5:W-:Y:S02]  /*48490*/  STL [R1+0x3854], R7 ;  /* 0x0038540701007387 */ /* 0x000be40000100800 */
[----:B-----5:R-:W-:-:S05]  /*484a0*/  IADD3 R7, P6, R6, R26, RZ ;  /* 0x0000001a06077210 */ /* 0x020fca0007fde0ff */
[----:B------:R0:W-:Y:S04]  /*484b0*/  STL [R1+0x3890], R7 ;  /* 0x0038900701007387 */ /* 0x0001e80000100800 */
[----:B0-----:R-:W5:Y:S01]  /*484c0*/  LDL.LU R7, [R1+0xf98] ;  /* 0x000f980001077983 */ /* 0x001f620000300800 */
[----:B------:R-:W-:Y:S01]  /*484d0*/  IMAD.X R19, R4, 0x1, R2, P5 ;  /* 0x0000000104137824 */ /* 0x000fe200028e0602 */
[----:B------:R-:W-:Y:S01]  /*484e0*/  IADD3 R18, P5, R6, R27, RZ ;  /* 0x0000001b06127210 */ /* 0x000fe20007fbe0ff */
[----:B------:R-:W-:-:S03]  /*484f0*/  IMAD.X R6, R4, 0x1, R3, P3 ;  /* 0x0000000104067824 */ /* 0x000fc600018e0603 */
[----:B------:R-:W-:Y:S04]  /*48500*/  STL [R1+0x385c], R19 ;  /* 0x00385c1301007387 */ /* 0x000fe80000100800 */
[----:B------:R0:W-:Y:S04]  /*48510*/  STL [R1+0x3898], R18 ;  /* 0x0038981201007387 */ /* 0x0001e80000100800 */
[----:B------:R-:W5:Y:S04]  /*48520*/  LDL.LU R4, [R1+0xe04] ;  /* 0x000e040001047983 */ /* 0x000f680000300800 */
[----:B------:R1:W-:Y:S01]  /*48530*/  STL [R1+0x3864], R6 ;  /* 0x0038640601007387 */ /* 0x0003e20000100800 */
[----:B0-----:R-:W-:Y:S01]  /*48540*/  IADD3 R18, P3, R5, R26, RZ ;  /* 0x0000001a05127210 */ /* 0x001fe20007f7e0ff */
[----:B------:R-:W-:-:S02]  /*48550*/  IMAD.X R19, R29, 0x1, R2, P2 ;  /* 0x000000011d137824 */ /* 0x000fc400010e0602 */
[----:B-1----:R-:W5:Y:S01]  /*48560*/  LDL.LU R6, [R1+0xf9c] ;  /* 0x000f9c0001067983 */ /* 0x002f620000300800 */
[----:B------:R-:W-:-:S03]  /*48570*/  IADD3 R5, P2, R5, R27, RZ ;  /* 0x0000001b05057210 */ /* 0x000fc60007f5e0ff */
[----:B------:R0:W-:Y:S04]  /*48580*/  STL [R1+0x38a0], R18 ;  /* 0x0038a01201007387 */ /* 0x0001e80000100800 */
[----:B------:R1:W-:Y:S04]  /*48590*/  STL [R1+0x386c], R19 ;  /* 0x00386c1301007387 */ /* 0x0003e80000100800 */
[----:B------:R1:W-:Y:S01]  /*485a0*/  STL [R1+0x38a8], R5 ;  /* 0x0038a80501007387 */ /* 0x0003e20000100800 */
[----:B0-----:R-:W-:Y:S01]  /*485b0*/  IMAD.X R18, R29, 0x1, R3, P1 ;  /* 0x000000011d127824 */ /* 0x001fe200008e0603 */
[----:B-1----:R-:W-:-:S02]  /*485c0*/  IADD3 R19, P1, R17, R26, RZ ;  /* 0x0000001a11137210 */ /* 0x002fc40007f3e0ff */
[----:B------:R-:W5:Y:S04]  /*485d0*/  LDL.LU R5, [R1+0xfa0] ;  /* 0x000fa00001057983 */ /* 0x000f680000300800 */
[----:B------:R0:W-:Y:S04]  /*485e0*/  STL [R1+0x3874], R18 ;  /* 0x0038741201007387 */ /* 0x0001e80000100800 */
[----:B------:R1:W-:Y:S04]  /*485f0*/  STL [R1+0x38b0], R19 ;  /* 0x0038b01301007387 */ /* 0x0003e80000100800 */
[----:B------:R-:W5:Y:S01]  /*48600*/  LDL.LU R29, [R1+0xfa4] ;  /* 0x000fa400011d7983 */ /* 0x000f620000300800 */
[----:B0-----:R-:W-:Y:S01]  /*48610*/  IMAD.X R18, R16, 0x1, R2, P0 ;  /* 0x0000000110127824 */ /* 0x001fe200000e0602 */
[----:B-1----:R-:W-:-:S04]  /*48620*/  IADD3 R19, P0, R17, R27, RZ ;  /* 0x0000001b11137210 */ /* 0x002fc80007f1e0ff */
[----:B------:R0:W-:Y:S04]  /*48630*/  STL [R1+0x387c], R18 ;  /* 0x00387c1201007387 */ /* 0x0001e80000100800 */
[----:B------:R-:W-:Y:S01]  /*48640*/  STL [R1+0x38b8], R19 ;  /* 0x0038b81301007387 */ /* 0x000fe20000100800 */
[----:B0-----:R-:W-:Y:S01]  /*48650*/  IMAD.X R18, R16, 0x1, R3, P4 ;  /* 0x0000000110127824 */ /* 0x001fe200020e0603 */
[----:B------:R-:W-:-:S04]  /*48660*/  IADD3 R17, P4, R15, R26, RZ ;  /* 0x0000001a0f117210 */ /* 0x000fc80007f9e0ff */
[----:B------:R-:W-:Y:S04]  /*48670*/  STL [R1+0x3884], R18 ;  /* 0x0038841201007387 */ /* 0x000fe80000100800 */
[----:B------:R-:W-:Y:S01]  /*48680*/  STL [R1+0x38c0], R17 ;  /* 0x0038c01101007387 */ /* 0x000fe20000100800 */
[C---:B--2---:R-:W-:Y:S01]  /*48690*/  IMAD.X R16, R14.reuse, 0x1, R2, P6 ;  /* 0x000000010e107824 */ /* 0x044fe200030e0602 */
[----:B------:R-:W-:Y:S01]  /*486a0*/  IADD3 R15, P6, R15, R27, RZ ;  /* 0x0000001b0f0f7210 */ /* 0x000fe20007fde0ff */
[----:B------:R-:W-:-:S03]  /*486b0*/  IMAD.X R14, R14, 0x1, R3, P5 ;  /* 0x000000010e0e7824 */ /* 0x000fc600028e0603 */
[----:B------:R0:W-:Y:S04]  /*486c0*/  STL [R1+0x388c], R16 ;  /* 0x00388c1001007387 */ /* 0x0001e80000100800 */
[----:B------:R1:W-:Y:S04]  /*486d0*/  STL [R1+0x38c8], R15 ;  /* 0x0038c80f01007387 */ /* 0x0003e80000100800 */
[----:B------:R2:W-:Y:S01]  /*486e0*/  STL [R1+0x3894], R14 ;  /* 0x0038940e01007387 */ /* 0x0005e20000100800 */
[CC--:B0-----:R-:W-:Y:S01]  /*486f0*/  IADD3 R16, P5, R13.reuse, R26.reuse, RZ ;  /* 0x0000001a0d107210 */ /* 0x0c1fe20007fbe0ff */
[C-C-:B-1----:R-:W-:Y:S01]  /*48700*/  IMAD.X R15, R12.reuse, 0x1, R2.reuse, P3 ;  /* 0x000000010c0f7824 */ /* 0x142fe200018e0602 */
[-C--:B--2---:R-:W-:Y:S01]  /*48710*/  IADD3 R14, P3, R13, R27.reuse, RZ ;  /* 0x0000001b0d0e7210 */ /* 0x084fe20007f7e0ff */
[--C-:B------:R-:W-:Y:S01]  /*48720*/  IMAD.X R13, R12, 0x1, R3.reuse, P2 ;  /* 0x000000010c0d7824 */ /* 0x100fe200010e0603 */
[C---:B------:R-:W-:Y:S01]  /*48730*/  IADD3 R12, P2, R11.reuse, R26, RZ ;  /* 0x0000001a0b0c7210 */ /* 0x040fe20007f5e0ff */
[----:B------:R-:W-:Y:S04]  /*48740*/  STL [R1+0x38d0], R16 ;  /* 0x0038d01001007387 */ /* 0x000fe80000100800 */
[----:B------:R-:W-:Y:S04]  /*48750*/  STL [R1+0x389c], R15 ;  /* 0x00389c0f01007387 */ /* 0x000fe80000100800 */
[----:B------:R3:W-:Y:S04]  /*48760*/  STL [R1+0x38d8], R14 ;  /* 0x0038d80e01007387 */ /* 0x0007e80000100800 */
[----:B------:R0:W-:Y:S04]  /*48770*/  STL [R1+0x38a4], R13 ;  /* 0x0038a40d01007387 */ /* 0x0001e80000100800 */
[----:B------:R1:W-:Y:S01]  /*48780*/  STL [R1+0x38dc], R12 ;  /* 0x0038dc0c01007387 */ /* 0x0003e20000100800 */
[C---:B---3--:R-:W-:Y:S01]  /*48790*/  IMAD.X R14, R10.reuse, 0x1, R2, P1 ;  /* 0x000000010a0e7824 */ /* 0x048fe200008e0602 */
[----:B0-----:R-:W-:Y:S01]  /*487a0*/  IADD3 R13, P1, R11, R27, RZ ;  /* 0x0000001b0b0d7210 */ /* 0x001fe20007f3e0ff */
[----:B-1----:R-:W-:-:S03]  /*487b0*/  IMAD.X R12, R10, 0x1, R3, P0 ;  /* 0x000000010a0c7824 */ /* 0x002fc600000e0603 */
[----:B------:R-:W-:Y:S04]  /*487c0*/  STL [R1+0x38ac], R14 ;  /* 0x0038ac0e01007387 */ /* 0x000fe80000100800 */
[----:B------:R-:W-:Y:S04]  /*487d0*/  STL [R1+0x38e0], R13 ;  /* 0x0038e00d01007387 */ /* 0x000fe80000100800 */
[----:B------:R-:W-:Y:S01]  /*487e0*/  STL [R1+0x38b4], R12 ;  /* 0x0038b40c01007387 */ /* 0x000fe20000100800 */
[----:B----4-:R-:W-:-:S05]  /*487f0*/  IADD3 R11, P0, R9, R26, RZ ;  /* 0x0000001a090b7210 */ /* 0x010fca0007f1e0ff */
[----:B------:R-:W-:Y:S01]  /*48800*/  STL [R1+0x38e4], R11 ;  /* 0x0038e40b01007387 */ /* 0x000fe20000100800 */
[C---:B------:R-:W-:Y:S01]  /*48810*/  IMAD.X R10, R8.reuse, 0x1, R2, P4 ;  /* 0x00000001080a7824 */ /* 0x040fe200020e0602 */
[----:B------:R-:W-:Y:S01]  /*48820*/  IADD3 R9, P4, R9, R27, RZ ;  /* 0x0000001b09097210 */ /* 0x000fe20007f9e0ff */
[----:B------:R-:W-:-:S03]  /*48830*/  IMAD.X R8, R8, 0x1, R3, P6 ;  /* 0x0000000108087824 */ /* 0x000fc600030e0603 */
[----:B------:R0:W-:Y:S04]  /*48840*/  STL [R1+0x38bc], R10 ;  /* 0x0038bc0a01007387 */ /* 0x0001e80000100800 */
[----:B------:R5:W-:Y:S04]  /*48850*/  STL [R1+0x38e8], R9 ;  /* 0x0038e80901007387 */ /* 0x000be80000100800 */
[----:B------:R1:W-:Y:S01]  /*48860*/  STL [R1+0x38c4], R8 ;  /* 0x0038c40801007387 */ /* 0x0003e20000100800 */
[----:B0-----:R-:W-:-:S05]  /*48870*/  IADD3 R10, P6, R0, R26, RZ ;  /* 0x0000001a000a7210 */ /* 0x001fca0007fde0ff */
[----:B------:R-:W-:Y:S01]  /*48880*/  STL [R1+0x38ec], R10 ;  /* 0x0038ec0a01007387 */ /* 0x000fe20000100800 */
[C---:B-----5:R-:W-:Y:S01]  /*48890*/  IMAD.X R9, R7.reuse, 0x1, R2, P5 ;  /* 0x0000000107097824 */ /* 0x060fe200028e0602 */
[----:B-1----:R-:W-:Y:S02]  /*488a0*/  IADD3 R8, P5, R0, R27, RZ ;  /* 0x0000001b00087210 */ /* 0x002fe40007fbe0ff */
[----:B------:R-:W2:Y:S01]  /*488b0*/  LDL.LU R0, [R1+0x3fe4] ;  /* 0x003fe40001007983 */ /* 0x000ea20000300800 */
[----:B------:R-:W-:-:S03]  /*488c0*/  IMAD.X R7, R7, 0x1, R3, P3 ;  /* 0x0000000107077824 */ /* 0x000fc600018e0603 */
[----:B------:R0:W-:Y:S04]  /*488d0*/  STL [R1+0x38cc], R9 ;  /* 0x0038cc0901007387 */ /* 0x0001e80000100800 */
[----:B------:R1:W-:Y:S04]  /*488e0*/  STL [R1+0x38f0], R8 ;  /* 0x0038f00801007387 */ /* 0x0003e80000100800 */
[----:B------:R3:W-:Y:S01]  /*488f0*/  STL [R1+0x38d4], R7 ;  /* 0x0038d40701007387 */ /* 0x0007e20000100800 */
[----:B0-----:R-:W-:Y:S01]  /*48900*/  IADD3 R9, P3, R4, R26, RZ ;  /* 0x0000001a04097210 */ /* 0x001fe20007f7e0ff */
[----:B-1----:R-:W-:Y:S01]  /*48910*/  IMAD.X R8, R6, 0x1, R2, P2 ;  /* 0x0000000106087824 */ /* 0x002fe200010e0602 */
[----:B---3--:R-:W-:-:S03]  /*48920*/  IADD3 R7, P2, R4, R27, RZ ;  /* 0x0000001b04077210 */ /* 0x008fc60007f5e0ff */
[----:B------:R-:W-:Y:S04]  /*48930*/  STL [R1+0x1e38], R9 ;  /* 0x001e380901007387 */ /* 0x000fe80000100800 */
[----:B------:R0:W-:Y:S04]  /*48940*/  STL [R1+0x1e3c], R8 ;  /* 0x001e3c0801007387 */ /* 0x0001e80000100800 */
[----:B------:R2:W-:Y:S01]  /*48950*/  STL [R1+0x1e34], R7 ;  /* 0x001e340701007387 */ /* 0x0005e20000100800 */
[----:B------:R-:W-:Y:S01]  /*48960*/  SHF.R.S32.HI R4, RZ, 0x1f, R4 ;  /* 0x0000001fff047819 */ /* 0x000fe20000011404 */
[----:B0-----:R-:W-:-:S02]  /*48970*/  IMAD.X R8, R6, 0x1, R3, P1 ;  /* 0x0000000106087824 */ /* 0x001fc400008e0603 */
[C---:B------:R-:W-:Y:S02]  /*48980*/  IMAD.X R6, R5.reuse, 0x1, R2, P0 ;  /* 0x0000000105067824 */ /* 0x040fe400000e0602 */
[----:B------:R-:W-:Y:S01]  /*48990*/  IMAD.X R5, R5, 0x1, R3, P4 ;  /* 0x0000000105057824 */ /* 0x000fe200020e0603 */
[----:B------:R-:W-:Y:S01]  /*489a0*/  STL [R1+0x1e20], R8 ;  /* 0x001e200801007387 */ /* 0x000fe20000100800 */
[----:B--2---:R-:W-:-:S05]  /*489b0*/  IADD3 R7, P1, R0, UR6, RZ ;  /* 0x0000000600077c10 */ /* 0x004fca000ff3e0ff */
[----:B------:R0:W-:Y:S04]  /*489c0*/  STL [R1+0x10a0], R7 ;  /* 0x0010a00701007387 */ /* 0x0001e80000100800 */
[----:B------:R1:W-:Y:S04]  /*489d0*/  STL [R1+0x1e24], R6 ;  /* 0x001e240601007387 */ /* 0x0003e80000100800 */
[----:B------:R2:W-:Y:S01]  /*489e0*/  STL [R1+0x1e28], R5 ;  /* 0x001e280501007387 */ /* 0x0005e20000100800 */
[C---:B0-----:R-:W-:Y:S02]  /*489f0*/  IMAD.X R7, R29.reuse, 0x1, R2, P6 ;  /* 0x000000011d077824 */ /* 0x041fe400030e0602 */
[----:B-1----:R-:W-:-:S02]  /*48a00*/  IMAD.X R6, R29, 0x1, R3, P5 ;  /* 0x000000011d067824 */ /* 0x002fc400028e0603 */
[C---:B--2---:R-:W-:Y:S02]  /*48a10*/  IMAD.X R5, R4.reuse, 0x1, R2, P3 ;  /* 0x0000000104057824 */ /* 0x044fe400018e0602 */
[----:B------:R-:W-:Y:S01]  /*48a20*/  IMAD.X R3, R4, 0x1, R3, P2 ;  /* 0x0000000104037824 */ /* 0x000fe200010e0603 */
[----:B------:R-:W-:Y:S01]  /*48a30*/  LEA.HI.X.SX32 R2, R0, UR7, 0x1, P1 ;  /* 0x0000000700027c11 */ /* 0x000fe200088f0eff */
[----:B------:R-:W-:Y:S04]  /*48a40*/  STL [R1+0x1e2c], R7 ;  /* 0x001e2c0701007387 */ /* 0x000fe80000100800 */
[----:B------:R-:W-:Y:S04]  /*48a50*/  STL [R1+0x1e30], R6 ;  /* 0x001e300601007387 */ /* 0x000fe80000100800 */
[----:B------:R-:W-:Y:S04]  /*48a60*/  STL [R1+0x1e1c], R5 ;  /* 0x001e1c0501007387 */ /* 0x000fe80000100800 */
[----:B------:R-:W2:Y:S04]  /*48a70*/  LDL.LU R0, [R1+0x3fe0] ;  /* 0x003fe00001007983 */ /* 0x000ea80000300800 */
[----:B------:R-:W-:Y:S04]  /*48a80*/  STL [R1+0x1e18], R3 ;  /* 0x001e180301007387 */ /* 0x000fe80000100800 */
[----:B------:R0:W-:Y:S04]  /*48a90*/  STL [R1+0x109c], R2 ;  /* 0x00109c0201007387 */ /* 0x0001e80000100800 */
[----:B------:R-:W-:Y:S04]  /*48aa0*/  STL [R1+0x19bc], RZ ;  /* 0x0019bcff01007387 */ /* 0x000fe80000100800 */
        /* <DEDUP_REMOVED lines=331> */
[----:B------:R-:W-:Y:S01]  /*49f60*/  STL [R1+0x68c], RZ ;  /* 0x00068cff01007387 */ /* 0x000fe20000100800 */
[----:B------:R-:W1:Y:S03]  /*49f70*/  S2R R29, SR_TID.X ;  /* 0x00000000001d7919 */ /* 0x000e660000002100 */
        /* <DEDUP_REMOVED lines=12> */
[----:B0-----:R-:W0:Y:S03]  /*4a040*/  LDC R2, c[0x0][0x238] ;  /* 0x00008e00ff027b82 */ /* 0x001e260000000800 */
[----:B------:R-:W-:Y:S01]  /*4a050*/  STL [R1+0x6d0], RZ ;  /* 0x0006d0ff01007387 */ /* 0x000fe20000100800 */
[----:B-1----:R-:W-:-:S04]  /*4a060*/  IMAD.SHL.U32 R3, R29, 0x20, RZ ;  /* 0x000000201d037824 */ /* 0x002fc800078e00ff */
[----:B------:R-:W1:Y:S01]  /*4a070*/  LDC R8, c[0x0][0x230] ;  /* 0x00008c00ff087b82 */ /* 0x000e620000000800 */
[----:B------:R-:W-:Y:S01]  /*4a080*/  LOP3.LUT R5, R3, 0x400, RZ, 0xc0, !PT ;  /* 0x0000040003057812 */ /* 0x000fe200078ec0ff */
[----:B------:R-:W-:Y:S01]  /*4a090*/  USHF.L.U32 UR5, UR5, 0x7, URZ ;  /* 0x0000000705057899 */ /* 0x000fe2000800063f */
[C---:B0-----:R-:W-:Y:S02]  /*4a0a0*/  IMAD R3, R2.reuse, 0x7f, RZ ;  /* 0x0000007f02037824 */ /* 0x041fe400078e02ff */
[C---:B------:R-:W-:Y:S01]  /*4a0b0*/  IMAD R4, R2.reuse, 0x7e, RZ ;  /* 0x0000007e02047824 */ /* 0x040fe200078e02ff */
[----:B------:R0:W-:Y:S01]  /*4a0c0*/  STL [R1+0x3fd8], R5 ;  /* 0x003fd80501007387 */ /* 0x0001e20000100800 */
[C---:B------:R-:W-:Y:S01]  /*4a0d0*/  IMAD R6, R2.reuse, 0x7c, RZ ;  /* 0x0000007c02067824 */ /* 0x040fe200078e02ff */
[----:B------:R-:W-:Y:S01]  /*4a0e0*/  USHF.R.S32.HI UR6, URZ, 0x1f, UR5 ;  /* 0x0000001f3f067899 */ /* 0x000fe20008011405 */
[C---:B------:R-:W-:Y:S02]  /*4a0f0*/  IMAD R9, R2.reuse, 0x79, RZ ;  /* 0x0000007902097824 */ /* 0x040fe400078e02ff */
[----:B------:R-:W-:-:S02]  /*4a100*/  IMAD R10, R2, 0x78, RZ ;  /* 0x00000078020a7824 */ /* 0x000fc400078e02ff */
[C---:B------:R-:W-:Y:S02]  /*4a110*/  IMAD R11, R2.reuse, 0x77, RZ ;  /* 0x00000077020b7824 */ /* 0x040fe400078e02ff */
[C---:B------:R-:W-:Y:S02]  /*4a120*/  IMAD R12, R2.reuse, 0x76, RZ ;  /* 0x00000076020c7824 */ /* 0x040fe400078e02ff */
[C---:B0-----:R-:W-:Y:S02]  /*4a130*/  IMAD R5, R2.reuse, 0x7d, RZ ;  /* 0x0000007d02057824 */ /* 0x041fe400078e02ff */
[C---:B------:R-:W-:Y:S02]  /*4a140*/  IMAD R13, R2.reuse, 0x75, RZ ;  /* 0x00000075020d7824 */ /* 0x040fe400078e02ff */
[C---:B------:R-:W-:Y:S02]  /*4a150*/  IMAD R14, R2.reuse, 0x74, RZ ;  /* 0x00000074020e7824 */ /* 0x040fe400078e02ff */
[----:B------:R-:W-:-:S02]  /*4a160*/  IMAD R15, R2, 0x73, RZ ;  /* 0x00000073020f7824 */ /* 0x000fc400078e02ff */
[----:B-1----:R-:W-:Y:S02]  /*4a170*/  VIADD R8, R8, 0x7f ;  /* 0x0000007f08087836 */ /* 0x002fe40000000000 */
[C---:B------:R-:W-:Y:S02]  /*4a180*/  IMAD R16, R2.reuse, 0x72, RZ ;  /* 0x0000007202107824 */ /* 0x040fe400078e02ff */
[C---:B------:R-:W-:Y:S01]  /*4a190*/  IMAD R17, R2.reuse, 0x71, RZ ;  /* 0x0000007102117824 */ /* 0x040fe200078e02ff */
[----:B------:R-:W-:Y:S01]  /*4a1a0*/  SHF.R.S32.HI R7, RZ, 0x1f, R8 ;  /* 0x0000001fff077819 */ /* 0x000fe20000011408 */
[C---:B------:R-:W-:Y:S02]  /*4a1b0*/  IMAD R18, R2.reuse, 0x70, RZ ;  /* 0x0000007002127824 */ /* 0x040fe400078e02ff */
[C---:B------:R-:W-:Y:S01]  /*4a1c0*/  IMAD R19, R2.reuse, 0x6f, RZ ;  /* 0x0000006f02137824 */ /* 0x040fe200078e02ff */
[----:B------:R-:W-:Y:S01]  /*4a1d0*/  LEA.HI R7, R7, R8, RZ, 0x7 ;  /* 0x0000000807077211 */ /* 0x000fe200078f38ff */
[----:B------:R-:W-:-:S02]  /*4a1e0*/  IMAD R20, R2, 0x6e, RZ ;  /* 0x0000006e02147824 */ /* 0x000fc400078e02ff */
[C---:B------:R-:W-:Y:S01]  /*4a1f0*/  IMAD R21, R2.reuse, 0x6d, RZ ;  /* 0x0000006d02157824 */ /* 0x040fe200078e02ff */
[----:B------:R-:W-:Y:S01]  /*4a200*/  SHF.R.S32.HI R7, RZ, 0x7, R7 ;  /* 0x00000007ff077819 */ /* 0x000fe20000011407 */
[C---:B------:R-:W-:Y:S02]  /*4a210*/  IMAD R22, R2.reuse, 0x6c, RZ ;  /* 0x0000006c02167824 */ /* 0x040fe400078e02ff */
[C---:B------:R-:W-:Y:S02]  /*4a220*/  IMAD R23, R2.reuse, 0x6b, RZ ;  /* 0x0000006b02177824 */ /* 0x040fe400078e02ff */
[C---:B------:R-:W-:Y:S02]  /*4a230*/  IMAD R24, R2.reuse, 0x6a, RZ ;  /* 0x0000006a02187824 */ /* 0x040fe400078e02ff */
[C---:B------:R-:W-:Y:S02]  /*4a240*/  IMAD R25, R2.reuse, 0x69, RZ ;  /* 0x0000006902197824 */ /* 0x040fe400078e02ff */
[----:B------:R-:W-:-:S02]  /*4a250*/  IMAD R26, R2, 0x68, RZ ;  /* 0x00000068021a7824 */ /* 0x000fc400078e02ff */
[C---:B------:R-:W-:Y:S02]  /*4a260*/  IMAD R27, R2.reuse, 0x67, RZ ;  /* 0x00000067021b7824 */ /* 0x040fe400078e02ff */
[C---:B------:R-:W-:Y:S02]  /*4a270*/  IMAD R28, R2.reuse, 0x66, RZ ;  /* 0x00000066021c7824 */ /* 0x040fe400078e02ff */
[C---:B------:R-:W-:Y:S02]  /*4a280*/  IMAD R29, R2.reuse, 0x65, RZ ;  /* 0x00000065021d7824 */ /* 0x040fe400078e02ff */
[C---:B------:R-:W-:Y:S02]  /*4a290*/  IMAD R8, R2.reuse, 0x7a, RZ ;  /* 0x0000007a02087824 */ /* 0x040fe400078e02ff */
[----:B------:R-:W-:-:S06]  /*4a2a0*/  IMAD R7, R2, 0x7b, RZ ;  /* 0x0000007b02077824 */ /* 0x000fcc00078e02ff */
[----:B------:R-:W0:Y:S02]  /*4a2b0*/  S2R R7, SR_TID.X ;  /* 0x0000000000077919 */ /* 0x000e240000002100 */
[C---:B0-----:R-:W-:Y:S01]  /*4a2c0*/  LOP3.LUT R10, R7.reuse, 0x7, RZ, 0xc0, !PT ;  /* 0x00000007070a7812 */ /* 0x041fe200078ec0ff */
[----:B------:R-:W-:Y:S02]  /*4a2d0*/  IMAD.SHL.U32 R2, R7, 0x2, RZ ;  /* 0x0000000207027824 */ /* 0x000fe400078e00ff */
[----:B------:R-:W3:Y:S02]  /*4a2e0*/  LDL R7, [R1+0x3fd8] ;  /* 0x003fd80001077983 */ /* 0x000ee40000100800 */
[----:B------:R-:W-:-:S05]  /*4a2f0*/  IMAD R10, R10, 0x90, RZ ;  /* 0x000000900a0a7824 */ /* 0x000fca00078e02ff */
[----:B------:R-:W-:Y:S02]  /*4a300*/  LOP3.LUT R10, R10, 0x30, R2, 0x78, !PT ;  /* 0x000000300a0a7812 */ /* 0x000fe400078e7802 */
[----:B------:R-:W4:Y:S04]  /*4a310*/  LDL R2, [R1+0x10a0] ;  /* 0x0010a00001027983 */ /* 0x000f280000100800 */
[----:B--2---:R0:W-:Y:S04]  /*4a320*/  STL [R1+0x3fe0], R0 ;  /* 0x003fe00001007387 */ /* 0x0041e80000100800 */
[----:B0-----:R-:W2:Y:S01]  /*4a330*/  LDL R0, [R1+0x109c] ;  /* 0x00109c0001007983 */ /* 0x001ea20000100800 */
[----:B---3--:R-:W-:-:S02]  /*4a340*/  LOP3.LUT R10, R10, R7, RZ, 0xfc, !PT ;  /* 0x000000070a0a7212 */ /* 0x008fc400078efcff */
[----:B------:R-:W0:Y:S03]  /*4a350*/  LDC R7, c[0x0][0x238] ;  /* 0x00008e00ff077b82 */ /* 0x000e260000000800 */
[----:B------:R4:W-:Y:S02]  /*4a360*/  STL [R1+0xf10], R10 ;  /* 0x000f100a01007387 */ /* 0x0009e40000100800 */
[----:B----4-:R-:W-:-:S05]  /*4a370*/  IADD3 R10, P3, R3, R2, RZ ;  /* 0x00000002030a7210 */ /* 0x010fca0007f7e0ff */
[----:B------:R1:W-:Y:S02]  /*4a380*/  STL [R1+0x1a24], R10 ;  /* 0x001a240a01007387 */ /* 0x0003e40000100800 */
[----:B-1----:R-:W-:-:S05]  /*4a390*/  IADD3 R10, P4, R4, R2, RZ ;  /* 0x00000002040a7210 */ /* 0x002fca0007f9e0ff */
[----:B------:R1:W-:Y:S01]  /*4a3a0*/  STL [R1+0x1a2c], R10 ;  /* 0x001a2c0a01007387 */ /* 0x0003e20000100800 */
[----:B0-----:R-:W-:Y:S01]  /*4a3b0*/  IMAD R7, R7, 0x7b, RZ ;  /* 0x0000007b07077824 */ /* 0x001fe200078e02ff */
[----:B-1----:R-:W-:-:S05]  /*4a3c0*/  IADD3 R10, P5, R5, R2, RZ ;  /* 0x00000002050a7210 */ /* 0x002fca0007fbe0ff */
[----:B------:R0:W-:Y:S02]  /*4a3d0*/  STL [R1+0x1a34], R10 ;  /* 0x001a340a01007387 */ /* 0x0001e40000100800 */
[----:B0-----:R-:W-:-:S05]  /*4a3e0*/  IADD3 R10, P6, R6, R2, RZ ;  /* 0x00000002060a7210 */ /* 0x001fca0007fde0ff */
[----:B------:R0:W-:Y:S02]  /*4a3f0*/  STL [R1+0x1a3c], R10 ;  /* 0x001a3c0a01007387 */ /* 0x0001e40000100800 */
[----:B0-----:R-:W-:-:S05]  /*4a400*/  IADD3 R10, P0, R7, R2, RZ ;  /* 0x00000002070a7210 */ /* 0x001fca0007f1e0ff */
[----:B------:R0:W-:Y:S02]  /*4a410*/  STL [R1+0x1a44], R10 ;  /* 0x001a440a01007387 */ /* 0x0001e40000100800 */
[----:B0-----:R-:W-:-:S05]  /*4a420*/  IADD3 R10, P1, R8, R2, RZ ;  /* 0x00000002080a7210 */ /* 0x001fca0007f3e0ff */
[----:B------:R0:W-:Y:S02]  /*4a430*/  STL [R1+0x1a4c], R10 ;  /* 0x001a4c0a01007387 */ /* 0x0001e40000100800 */
[----:B0-----:R-:W-:-:S05]  /*4a440*/  IADD3 R10, P2, R9, R2, RZ ;  /* 0x00000002090a7210 */ /* 0x001fca0007f5e0ff */
[----:B------:R0:W-:Y:S02]  /*4a450*/  STL [R1+0x1a54], R10 ;  /* 0x001a540a01007387 */ /* 0x0001e40000100800 */
[----:B0-----:R-:W0:Y:S01]  /*4a460*/  LDC R10, c[0x0][0x238] ;  /* 0x00008e00ff0a7b82 */ /* 0x001e220000000800 */
[----:B--2---:R-:W-:-:S05]  /*4a470*/  LEA.HI.X.SX32 R3, R3, R0, 0x1, P3 ;  /* 0x0000000003037211 */ /* 0x004fca00018f0eff */
[----:B------:R1:W-:Y:S01]  /*4a480*/  STL [R1+0x1a20], R3 ;  /* 0x001a200301007387 */ /* 0x0003e20000100800 */
[----:B0-----:R-:W-:-:S05]  /*4a490*/  IMAD R10, R10, 0x78, RZ ;  /* 0x000000780a0a7824 */ /* 0x001fca00078e02ff */
[----:B-1----:R-:W-:-:S05]  /*4a4a0*/  IADD3 R3, P3, R10, R2, RZ ;  /* 0x000000020a037210 */ /* 0x002fca0007f7e0ff */
[----:B------:R0:W-:Y:S02]  /*4a4b0*/  STL [R1+0x1a5c], R3 ;  /* 0x001a5c0301007387 */ /* 0x0001e40000100800 */
[----:B0-----:R-:W-:Y:S02]  /*4a4c0*/  LEA.HI.X.SX32 R3, R4, R0, 0x1, P4 ;  /* 0x0000000004037211 */ /* 0x001fe400020f0eff */
[----:B------:R-:W-:-:S03]  /*4a4d0*/  IADD3 R4, P4, R11, R2, RZ ;  /* 0x000000020b047210 */ /* 0x000fc60007f9e0ff */
[----:B------:R0:W-:Y:S04]  /*4a4e0*/  STL [R1+0x1a28], R3 ;  /* 0x001a280301007387 */ /* 0x0001e80000100800 */
[----:B------:R1:W-:Y:S01]  /*4a4f0*/  STL [R1+0x1a64], R4 ;  /* 0x001a640401007387 */ /* 0x0003e20000100800 */
[-C--:B0-----:R-:W-:Y:S02]  /*4a500*/  LEA.HI.X.SX32 R3, R5, R0.reuse, 0x1, P5 ;  /* 0x0000000005037211 */ /* 0x081fe400028f0eff */
[----:B------:R-:W-:Y:S02]  /*4a510*/  LEA.HI.X.SX32 R5, R6, R0, 0x1, P6 ;  /* 0x0000000006057211 */ /* 0x000fe400030f0eff */
[-C--:B-1----:R-:W-:Y:S01]  /*4a520*/  IADD3 R4, P5, R12, R2.reuse, RZ ;  /* 0x000000020c047210 */ /* 0x082fe20007fbe0ff */
[----:B------:R0:W-:Y:S04]  /*4a530*/  STL [R1+0x1a30], R3 ;  /* 0x001a300301007387 */ /* 0x0001e80000100800 */
[----:B------:R1:W-:Y:S01]  /*4a540*/  STL [R1+0x1a6c], R4 ;  /* 0x001a6c0401007387 */ /* 0x0003e20000100800 */
[----:B0-----:R-:W-:-:S03]  /*4a550*/  IADD3 R3, P6, R13, R2, RZ ;  /* 0x000000020d037210 */ /* 0x001fc60007fde0ff */
[----:B------:R0:W-:Y:S01]  /*4a560*/  STL [R1+0x1a38], R5 ;  /* 0x001a380501007387 */ /* 0x0001e20000100800 */
[----:B-1----:R-:W-:-:S03]  /*4a570*/  LEA.HI.X.SX32 R4, R7, R0, 0x1, P0 ;  /* 0x0000000007047211 */ /* 0x002fc600000f0eff */
[----:B------:R1:W-:Y:S01]  /*4a580*/  STL [R1+0x1a74], R3 ;  /* 0x001a740301007387 */ /* 0x0003e20000100800 */
[----:B0-----:R-:W-:-:S03]  /*4a590*/  IADD3 R5, P0, R14, R2, RZ ;  /* 0x000000020e057210 */ /* 0x001fc60007f1e0ff */
[----:B------:R-:W-:Y:S01]  /*4a5a0*/  STL [R1+0x1a40], R4 ;  /* 0x001a400401007387 */ /* 0x000fe20000100800 */
[----:B-1----:R-:W-:-:S03]  /*4a5b0*/  LEA.HI.X.SX32 R3, R8, R0, 0x1, P1 ;  /* 0x0000000008037211 */ /* 0x002fc600008f0eff */
[----:B------:R-:W-:Y:S04]  /*4a5c0*/  STL [R1+0x1a7c], R5 ;  /* 0x001a7c0501007387 */ /* 0x000fe80000100800 */
[----:B------:R0:W-:Y:S02]  /*4a5d0*/  STL [R1+0x1a48], R3 ;  /* 0x001a480301007387 */ /* 0x0001e40000100800 */
[----:B0-----:R-:W-:Y:S02]  /*4a5e0*/  LEA.HI.X.SX32 R3, R9, R0, 0x1, P2 ;  /* 0x0000000009037211 */ /* 0x001fe400010f0eff */
[----:B------:R-:W2:Y:S01]  /*4a5f0*/  LDL R9, [R1+0x10a0] ;  /* 0x0010a00001097983 */ /* 0x000ea20000100800 */
[----:B------:R-:W-:Y:S02]  /*4a600*/  IADD3 R4, P1, R15, R2, RZ ;  /* 0x000000020f047210 */ /* 0x000fe40007f3e0ff */
[----:B------:R-:W0:Y:S03]  /*4a610*/  LDC R2, c[0x0][0x238] ;  /* 0x00008e00ff027b82 */ /* 0x000e260000000800 */
[----:B------:R-:W-:Y:S04]  /*4a620*/  STL [R1+0x1a84], R4 ;  /* 0x001a840401007387 */ /* 0x000fe80000100800 */
[----:B------:R1:W-:Y:S02]  /*4a630*/  STL [R1+0x1a50], R3 ;  /* 0x001a500301007387 */ /* 0x0003e40000100800 */
[----:B-1----:R-:W-:Y:S01]  /*4a640*/  LEA.HI.X.SX32 R3, R10, R0, 0x1, P3 ;  /* 0x000000000a037211 */ /* 0x002fe200018f0eff */
[----:B0-----:R-:W-:-:S02]  /*4a650*/  IMAD R10, R2, 0x61, RZ ;  /* 0x00000061020a7824 */ /* 0x001fc400078e02ff */
[C---:B------:R-:W-:Y:S02]  /*4a660*/  IMAD R8, R2.reuse, 0x60, RZ ;  /* 0x0000006002087824 */ /* 0x040fe400078e02ff */
[----:B------:R-:W-:Y:S01]  /*4a670*/  IMAD R7, R2, 0x5f, RZ ;  /* 0x0000005f02077824 */ /* 0x000fe200078e02ff */
[-C--:B--2---:R-:W-:Y:S02]  /*4a680*/  IADD3 R5, P2, R16, R9.reuse, RZ ;  /* 0x0000000910057210 */ /* 0x084fe40007f5e0ff */
[----:B------:R-:W-:-:S03]  /*4a690*/  IADD3 R4, P3, R17, R9, RZ ;  /* 0x0000000911047210 */ /* 0x000fc60007f7e0ff */
[----:B------:R0:W-:Y:S04]  /*4a6a0*/  STL [R1+0x1a8c], R5 ;  /* 0x001a8c0501007387 */ /* 0x0001e80000100800 */
[----:B------:R1:W-:Y:S01]  /*4a6b0*/  STL [R1+0x1a58], R3 ;  /* 0x001a580301007387 */ /* 0x0003e20000100800 */
[----:B0-----:R-:W-:-:S03]  /*4a6c0*/  LEA.HI.X.SX32 R5, R11, R0, 0x1, P4 ;  /* 0x000000000b057211 */ /* 0x001fc600020f0eff */
[----:B------:R0:W-:Y:S01]  /*4a6d0*/  STL [R1+0x1a94], R4 ;  /* 0x001a940401007387 */ /* 0x0001e20000100800 */
[----:B-1----:R-:W-:-:S03]  /*4a6e0*/  IADD3 R3, P4, R18, R9, RZ ;  /* 0x0000000912037210 */ /* 0x002fc60007f9e0ff */
[----:B------:R1:W-:Y:S01]  /*4a6f0*/  STL [R1+0x1a60], R5 ;  /* 0x001a600501007387 */ /* 0x0003e20000100800 */
[----:B0-----:R-:W-:-:S03]  /*4a700*/  LEA.HI.X.SX32 R4, R12, R0, 0x1, P5 ;  /* 0x000000000c047211 */ /* 0x001fc600028f0eff */
[----:B------:R0:W-:Y:S01]  /*4a710*/  STL [R1+0x1a9c], R3 ;  /* 0x001a9c0301007387 */ /* 0x0001e20000100800 */
[----:B-1----:R-:W-:-:S03]  /*4a720*/  IADD3 R5, P5, R19, R9, RZ ;  /* 0x0000000913057210 */ /* 0x002fc60007fbe0ff */
[----:B------:R1:W-:Y:S04]  /*4a730*/  STL [R1+0x1a68], R4 ;  /* 0x001a680401007387 */ /* 0x0003e80000100800 */
[----:B------:R2:W-:Y:S01]  /*4a740*/  STL [R1+0x1aa4], R5 ;  /* 0x001aa40501007387 */ /* 0x0005e20000100800 */
[----:B0-----:R-:W-:Y:S02]  /*4a750*/  LEA.HI.X.SX32 R3, R13, R0, 0x1, P6 ;  /* 0x000000000d037211 */ /* 0x001fe400030f0eff */
[----:B-1----:R-:W-:-:S03]  /*4a760*/  IADD3 R4, P6, R20, R9, RZ ;  /* 0x0000000914047210 */ /* 0x002fc60007fde0ff */
[----:B------:R0:W-:Y:S01]  /*4a770*/  STL [R1+0x1a70], R3 ;  /* 0x001a700301007387 */ /* 0x0001e20000100800 */
[----:B--2---:R-:W-:-:S03]  /*4a780*/  LEA.HI.X.SX32 R5, R14, R0, 0x1, P0 ;  /* 0x000000000e057211 */ /* 0x004fc600000f0eff */
[----:B------:R1:W-:Y:S04]  /*4a790*/  STL [R1+0x1aac], R4 ;  /* 0x001aac0401007387 */ /* 0x0003e80000100800 */
[----:B------:R2:W-:Y:S01]  /*4a7a0*/  STL [R1+0x1a78], R5 ;  /* 0x001a780501007387 */ /* 0x0005e20000100800 */
[----:B0-----:R-:W-:Y:S02]  /*4a7b0*/  IADD3 R3, P0, R21, R9, RZ ;  /* 0x0000000915037210 */ /* 0x001fe40007f1e0ff */
[----:B-1----:R-:W-:-:S03]  /*4a7c0*/  LEA.HI.X.SX32 R4, R15, R0, 0x1, P1 ;  /* 0x000000000f047211 */ /* 0x002fc600008f0eff */
[----:B------:R0:W-:Y:S01]  /*4a7d0*/  STL [R1+0x1ab4], R3 ;  /* 0x001ab40301007387 */ /* 0x0001e20000100800 */
[----:B--2---:R-:W-:-:S03]  /*4a7e0*/  IADD3 R5, P1, R22, R9, RZ ;  /* 0x0000000916057210 */ /* 0x004fc60007f3e0ff */
        /* <DEDUP_REMOVED lines=26> */
[-C--:B0-----:R-:W-:Y:S02]  /*4a990*/  LEA.HI.X.SX32 R3, R22, R0.reuse, 0x1, P1 ;  /* 0x0000000016037211 */ /* 0x081fe400008f0eff */
[----:B------:R-:W-:Y:S01]  /*4a9a0*/  IADD3 R6, P1, R29, R9, RZ ;  /* 0x000000091d067210 */ /* 0x000fe20007f3e0ff */
[----:B-1----:R-:W-:Y:S02]  /*4a9b0*/  IMAD R4, R2, 0x64, RZ ;  /* 0x0000006402047824 */ /* 0x002fe400078e02ff */
[----:B------:R0:W-:Y:S01]  /*4a9c0*/  STL [R1+0x1ab8], R3 ;  /* 0x001ab80301007387 */ /* 0x0001e20000100800 */
[----:B--2---:R-:W-:-:S03]  /*4a9d0*/  LEA.HI.X.SX32 R5, R23, R0, 0x1, P2 ;  /* 0x0000000017057211 */ /* 0x004fc600010f0eff */
[----:B------:R1:W-:Y:S04]  /*4a9e0*/  STL [R1+0x1af4], R6 ;  /* 0x001af40601007387 */ /* 0x0003e80000100800 */
[----:B------:R2:W-:Y:S01]  /*4a9f0*/  STL [R1+0x1ac0], R5 ;  /* 0x001ac00501007387 */ /* 0x0005e20000100800 */
[----:B0-----:R-:W-:Y:S01]  /*4aa00*/  IMAD R3, R2, 0x63, RZ ;  /* 0x0000006302037824 */ /* 0x001fe200078e02ff */
[----:B-1----:R-:W-:Y:S02]  /*4aa10*/  IADD3 R6, P2, R4, R9, RZ ;  /* 0x0000000904067210 */ /* 0x002fe40007f5e0ff */
[----:B--2---:R-:W-:-:S03]  /*4aa20*/  LEA.HI.X.SX32 R5, R24, R0, 0x1, P3 ;  /* 0x0000000018057211 */ /* 0x004fc600018f0eff */
[----:B------:R0:W-:Y:S01]  /*4aa30*/  STL [R1+0x1afc], R6 ;  /* 0x001afc0601007387 */ /* 0x0001e20000100800 */
[----:B------:R-:W-:-:S03]  /*4aa40*/  IMAD R11, R2, 0x62, RZ ;  /* 0x00000062020b7824 */ /* 0x000fc600078e02ff */
[----:B------:R1:W-:Y:S01]  /*4aa50*/  STL [R1+0x1ac8], R5 ;  /* 0x001ac80501007387 */ /* 0x0003e20000100800 */
[----:B0-----:R-:W-:Y:S02]  /*4aa60*/  IADD3 R6, P3, R3, R9, RZ ;  /* 0x0000000903067210 */ /* 0x001fe40007f7e0ff */
[----:B-1----:R-:W-:-:S03]  /*4aa70*/  LEA.HI.X.SX32 R5, R25, R0, 0x1, P4 ;  /* 0x0000000019057211 */ /* 0x002fc600020f0eff */
[----:B------:R0:W-:Y:S04]  /*4aa80*/  STL [R1+0x1b04], R6 ;  /* 0x001b040601007387 */ /* 0x0001e80000100800 */
[----:B------:R1:W-:Y:S01]  /*4aa90*/  STL [R1+0x1ad0], R5 ;  /* 0x001ad00501007387 */ /* 0x0003e20000100800 */
[----:B0-----:R-:W-:Y:S02]  /*4aaa0*/  IADD3 R6, P4, R11, R9, RZ ;  /* 0x000000090b067210 */ /* 0x001fe40007f9e0ff */
[----:B-1----:R-:W-:-:S03]  /*4aab0*/  LEA.HI.X.SX32 R5, R26, R0, 0x1, P5 ;  /* 0x000000001a057211 */ /* 0x002fc600028f0eff */
[----:B------:R0:W-:Y:S04]  /*4aac0*/  STL [R1+0x1b0c], R6 ;  /* 0x001b0c0601007387 */ /* 0x0001e80000100800 */
[----:B------:R1:W-:Y:S01]  /*4aad0*/  STL [R1+0x1ad8], R5 ;  /* 0x001ad80501007387 */ /* 0x0003e20000100800 */
[----:B0-----:R-:W-:Y:S02]  /*4aae0*/  IADD3 R6, P5, R10, R9, RZ ;  /* 0x000000090a067210 */ /* 0x001fe40007fbe0ff */
[----:B-1----:R-:W-:-:S03]  /*4aaf0*/  LEA.HI.X.SX32 R5, R27, R0, 0x1, P6 ;  /* 0x000000001b057211 */ /* 0x002fc600030f0eff */
[----:B------:R0:W-:Y:S01]  /*4ab00*/  STL [R1+0x1b14], R6 ;  /* 0x001b140601007387 */ /* 0x0001e20000100800 */
[----:B------:R-:W-:-:S03]  /*4ab10*/  IADD3 R12, P6, R8, R9, RZ ;  /* 0x00000009080c7210 */ /* 0x000fc60007fde0ff */
[----:B------:R1:W-:Y:S04]  /*4ab20*/  STL [R1+0x1ae0], R5 ;  /* 0x001ae00501007387 */ /* 0x0003e80000100800 */
[----:B------:R2:W-:Y:S01]  /*4ab30*/  STL [R1+0x1b1c], R12 ;  /* 0x001b1c0c01007387 */ /* 0x0005e20000100800 */
[----:B0-----:R-:W-:Y:S01]  /*4ab40*/  IMAD R6, R2, 0x5e, RZ ;  /* 0x0000005e02067824 */ /* 0x001fe200078e02ff */
[-C--:B-1----:R-:W-:Y:S02]  /*4ab50*/  LEA.HI.X.SX32 R5, R28, R0.reuse, 0x1, P0 ;  /* 0x000000001c057211 */ /* 0x082fe400000f0eff */
[-C--:B------:R-:W-:Y:S02]  /*4ab60*/  IADD3 R13, P0, R7, R9.reuse, RZ ;  /* 0x00000009070d7210 */ /* 0x080fe40007f1e0ff */
[----:B--2---:R-:W-:Y:S01]  /*4ab70*/  LEA.HI.X.SX32 R12, R29, R0, 0x1, P1 ;  /* 0x000000001d0c7211 */ /* 0x004fe200008f0eff */
[----:B------:R0:W-:Y:S04]  /*4ab80*/  STL [R1+0x1ae8], R5 ;  /* 0x001ae80501007387 */ /* 0x0001e80000100800 */
[----:B------:R1:W-:Y:S01]  /*4ab90*/  STL [R1+0x1b24], R13 ;  /* 0x001b240d01007387 */ /* 0x0003e20000100800 */
[----:B0-----:R-:W-:Y:S01]  /*4aba0*/  IMAD R5, R2, 0x5d, RZ ;  /* 0x0000005d02057824 */ /* 0x001fe200078e02ff */
[----:B-1----:R-:W-:-:S02]  /*4abb0*/  IADD3 R13, P1, R6, R9, RZ ;  /* 0x00000009060d7210 */ /* 0x002fc40007f3e0ff */
[----:B------:R0:W-:Y:S04]  /*4abc0*/  STL [R1+0x1af0], R12 ;  /* 0x001af00c01007387 */ /* 0x0001e80000100800 */
[----:B------:R1:W-:Y:S01]  /*4abd0*/  STL [R1+0x1b2c], R13 ;  /* 0x001b2c0d01007387 */ /* 0x0003e20000100800 */
[----:B0-----:R-:W-:Y:S01]  /*4abe0*/  LEA.HI.X.SX32 R12, R4, R0, 0x1, P2 ;  /* 0x00000000040c7211 */ /* 0x001fe200010f0eff */
[----:B------:R-:W-:Y:S01]  /*4abf0*/  IMAD R4, R2, 0x5c, RZ ;  /* 0x0000005c02047824 */ /* 0x000fe200078e02ff */
[----:B-1----:R-:W-:-:S03]  /*4ac00*/  IADD3 R13, P2, R5, R9, RZ ;  /* 0x00000009050d7210 */ /* 0x002fc60007f5e0ff */
        /* <DEDUP_REMOVED lines=138> */
[----:B------:R-:W-:Y:S01]  /*4b4b0*/  IMAD.SHL.U32 R8, R2, 0x40, RZ ;  /* 0x0000004002087824 */ /* 0x000fe200078e00ff */
        /* <DEDUP_REMOVED lines=266> */
[----:B------:R0:W-:Y:S01]  /*4c560*/  STL [R1+0x1d80], R12 ;  /* 0x001d800c01007387 */ /* 0x0001e20000100800 */
[----:B------:R-:W-:-:S03]  /*4c570*/  LEA.HI.X.SX32 R11, R11, R0, 0x1, P0 ;  /* 0x000000000b0b7211 */ /* 0x000fc600000f0eff */
[----:B------:R1:W-:Y:S01]  /*4c580*/  STL [R1+0x1dbc], R13 ;  /* 0x001dbc0d01007387 */ /* 0x0003e20000100800 */
[-C--:B------:R-:W-:Y:S01]  /*4c590*/  LEA.HI.X.SX32 R10, R10, R0.reuse, 0x1, P1 ;  /* 0x000000000a0a7211 */ /* 0x080fe200008f0eff */
[----:B0-----:R-:W-:Y:S01]  /*4c5a0*/  IMAD R12, R2, 0xa, RZ ;  /* 0x0000000a020c7824 */ /* 0x001fe200078e02ff */
[-C--:B-1----:R-:W-:Y:S01]  /*4c5b0*/  IADD3 R13, P0, R3, R9.reuse, RZ ;  /* 0x00000009030d7210 */ /* 0x082fe20007f1e0ff */
[----:B------:R0:W-:Y:S04]  /*4c5c0*/  STL [R1+0x1d88], R11 ;  /* 0x001d880b01007387 */ /* 0x0001e80000100800 */
[----:B------:R1:W-:Y:S01]  /*4c5d0*/  STL [R1+0x1dc4], R13 ;  /* 0x001dc40d01007387 */ /* 0x0003e20000100800 */
[-C--:B------:R-:W-:Y:S01]  /*4c5e0*/  LEA.HI.X.SX32 R8, R8, R0.reuse, 0x1, P2 ;  /* 0x0000000008087211 */ /* 0x080fe200010f0eff */
[----:B0-----:R-:W-:Y:S01]  /*4c5f0*/  IMAD R11, R2, 0x9, RZ ;  /* 0x00000009020b7824 */ /* 0x001fe200078e02ff */
[-C--:B-1----:R-:W-:Y:S01]  /*4c600*/  IADD3 R13, P1, R12, R9.reuse, RZ ;  /* 0x000000090c0d7210 */ /* 0x082fe20007f3e0ff */
[----:B------:R0:W-:Y:S04]  /*4c610*/  STL [R1+0x1d90], R10 ;  /* 0x001d900a01007387 */ /* 0x0001e80000100800 */
[----:B------:R1:W-:Y:S01]  /*4c620*/  STL [R1+0x1dcc], R13 ;  /* 0x001dcc0d01007387 */ /* 0x0003e20000100800 */
[-C--:B------:R-:W-:Y:S01]  /*4c630*/  LEA.HI.X.SX32 R7, R7, R0.reuse, 0x1, P3 ;  /* 0x0000000007077211 */ /* 0x080fe200018f0eff */
[----:B0-----:R-:W-:Y:S01]  /*4c640*/  IMAD.SHL.U32 R10, R2, 0x8, RZ ;  /* 0x00000008020a7824 */ /* 0x001fe200078e00ff */
        /* <DEDUP_REMOVED lines=14> */
[C---:B0-----:R-:W-:Y:S01]  /*4c730*/  IMAD R6, R2.reuse, 0x5, RZ ;  /* 0x0000000502067824 */ /* 0x041fe200078e02ff */
[-C--:B-1----:R-:W-:Y:S01]  /*4c740*/  IADD3 R13, P5, R7, R9.reuse, RZ ;  /* 0x00000009070d7210 */ /* 0x082fe20007fbe0ff */
[----:B------:R0:W-:Y:S04]  /*4c750*/  STL [R1+0x1db0], R5 ;  /* 0x001db00501007387 */ /* 0x0001e80000100800 */
[----:B------:R1:W-:Y:S01]  /*4c760*/  STL [R1+0x1dec], R13 ;  /* 0x001dec0d01007387 */ /* 0x0003e20000100800 */
[-C--:B------:R-:W-:Y:S01]  /*4c770*/  LEA.HI.X.SX32 R3, R3, R0.reuse, 0x1, P0 ;  /* 0x0000000003037211 */ /* 0x080fe200000f0eff */
[----:B0-----:R-:W-:Y:S01]  /*4c780*/  IMAD.SHL.U32 R5, R2, 0x4, RZ ;  /* 0x0000000402057824 */ /* 0x001fe200078e00ff */
[----:B-1----:R-:W-:Y:S01]  /*4c790*/  IADD3 R13, P6, R6, R9, RZ ;  /* 0x00000009060d7210 */ /* 0x002fe20007fde0ff */
[----:B------:R0:W-:Y:S04]  /*4c7a0*/  STL [R1+0x1db8], R4 ;  /* 0x001db80401007387 */ /* 0x0001e80000100800 */
[----:B------:R1:W-:Y:S01]  /*4c7b0*/  STL [R1+0x1df4], R13 ;  /* 0x001df40d01007387 */ /* 0x0003e20000100800 */
[----:B------:R-:W-:-:S03]  /*4c7c0*/  LEA.HI.X.SX32 R14, R12, R0, 0x1, P1 ;  /* 0x000000000c0e7211 */ /* 0x000fc600008f0eff */
[----:B------:R2:W-:Y:S01]  /*4c7d0*/  STL [R1+0x1dc0], R3 ;  /* 0x001dc00301007387 */ /* 0x0005e20000100800 */
[C---:B0-----:R-:W-:Y:S01]  /*4c7e0*/  IMAD R4, R2.reuse, 0x3, RZ ;  /* 0x0000000302047824 */ /* 0x041fe200078e02ff */
[----:B-1----:R-:W-:Y:S01]  /*4c7f0*/  IADD3 R13, P0, R5, R9, RZ ;  /* 0x00000009050d7210 */ /* 0x002fe20007f1e0ff */
[----:B--2---:R-:W-:-:S04]  /*4c800*/  IMAD.SHL.U32 R3, R2, 0x2, RZ ;  /* 0x0000000202037824 */ /* 0x004fc800078e00ff */
[----:B------:R0:W-:Y:S01]  /*4c810*/  STL [R1+0x1dfc], R13 ;  /* 0x001dfc0d01007387 */ /* 0x0001e20000100800 */
[-C--:B------:R-:W-:Y:S02]  /*4c820*/  LEA.HI.X.SX32 R12, R11, R0.reuse, 0x1, P2 ;  /* 0x000000000b0c7211 */ /* 0x080fe400010f0eff */
[----:B------:R-:W-:Y:S02]  /*4c830*/  LEA.HI.X.SX32 R10, R10, R0, 0x1, P3 ;  /* 0x000000000a0a7211 */ /* 0x000fe400018f0eff */
[-C--:B------:R-:W-:Y:S01]  /*4c840*/  IADD3 R11, P2, R3, R9.reuse, RZ ;  /* 0x00000009030b7210 */ /* 0x080fe20007f5e0ff */
[----:B------:R-:W-:Y:S01]  /*4c850*/  STL [R1+0x1dc8], R14 ;  /* 0x001dc80e01007387 */ /* 0x000fe20000100800 */
[----:B0-----:R-:W-:Y:S02]  /*4c860*/  IADD3 R13, P1, R4, R9, RZ ;  /* 0x00000009040d7210 */ /* 0x001fe40007f3e0ff */
[----:B------:R-:W-:Y:S02]  /*4c870*/  IADD3 R9, P3, R9, R2, RZ ;  /* 0x0000000209097210 */ /* 0x000fe40007f7e0ff */
[-C--:B------:R-:W-:Y:S01]  /*4c880*/  LEA.HI.X.SX32 R8, R8, R0.reuse, 0x1, P4 ;  /* 0x0000000008087211 */ /* 0x080fe200020f0eff */
[----:B------:R-:W-:Y:S01]  /*4c890*/  STL [R1+0x1e04], R13 ;  /* 0x001e040d01007387 */ /* 0x000fe20000100800 */
[----:B------:R-:W-:-:S02]  /*4c8a0*/  LEA.HI.X.SX32 R7, R7, R0, 0x1, P5 ;  /* 0x0000000007077211 */ /* 0x000fc400028f0eff */
[-C--:B------:R-:W-:Y:S01]  /*4c8b0*/  LEA.HI.X.SX32 R6, R6, R0.reuse, 0x1, P6 ;  /* 0x0000000006067211 */ /* 0x080fe200030f0eff */
[----:B------:R-:W-:Y:S01]  /*4c8c0*/  STL [R1+0x1dd0], R12 ;  /* 0x001dd00c01007387 */ /* 0x000fe20000100800 */
[----:B------:R-:W-:-:S03]  /*4c8d0*/  LEA.HI.X.SX32 R5, R5, R0, 0x1, P0 ;  /* 0x0000000005057211 */ /* 0x000fc600000f0eff */
[----:B------:R-:W-:Y:S01]  /*4c8e0*/  STL [R1+0x1e0c], R11 ;  /* 0x001e0c0b01007387 */ /* 0x000fe20000100800 */
[----:B------:R-:W-:-:S03]  /*4c8f0*/  LEA.HI.X.SX32 R4, R4, R0, 0x1, P1 ;  /* 0x0000000004047211 */ /* 0x000fc600008f0eff */
[----:B------:R-:W-:Y:S01]  /*4c900*/  STL [R1+0x1dd8], R10 ;  /* 0x001dd80a01007387 */ /* 0x000fe20000100800 */
[----:B------:R-:W-:-:S03]  /*4c910*/  LEA.HI.X.SX32 R3, R3, R0, 0x1, P2 ;  /* 0x0000000003037211 */ /* 0x000fc600010f0eff */
[----:B------:R-:W-:Y:S01]  /*4c920*/  STL [R1+0x1e14], R9 ;  /* 0x001e140901007387 */ /* 0x000fe20000100800 */
[----:B------:R-:W-:-:S03]  /*4c930*/  LEA.HI.X.SX32 R2, R2, R0, 0x1, P3 ;  /* 0x0000000002027211 */ /* 0x000fc600018f0eff */
[----:B------:R-:W-:Y:S04]  /*4c940*/  STL [R1+0x1de0], R8 ;  /* 0x001de00801007387 */ /* 0x000fe80000100800 */
[----:B------:R-:W-:Y:S04]  /*4c950*/  STL [R1+0x1de8], R7 ;  /* 0x001de80701007387 */ /* 0x000fe80000100800 */
[----:B------:R-:W-:Y:S04]  /*4c960*/  STL [R1+0x1df0], R6 ;  /* 0x001df00601007387 */ /* 0x000fe80000100800 */
[----:B------:R-:W-:Y:S04]  /*4c970*/  STL [R1+0x1df8], R5 ;  /* 0x001df80501007387 */ /* 0x000fe80000100800 */
[----:B------:R-:W-:Y:S04]  /*4c980*/  STL [R1+0x1e00], R4 ;  /* 0x001e000401007387 */ /* 0x000fe80000100800 */
[----:B------:R-:W2:Y:S04]  /*4c990*/  LDL.LU R0, [R1+0x3fe0] ;  /* 0x003fe00001007983 */ /* 0x000ea80000300800 */
[----:B------:R0:W-:Y:S04]  /*4c9a0*/  STL [R1+0x1e08], R3 ;  /* 0x001e080301007387 */ /* 0x0001e80000100800 */
[----:B------:R-:W-:Y:S04]  /*4c9b0*/  STL [R1+0x6d4], RZ ;  /* 0x0006d4ff01007387 */ /* 0x000fe80000100800 */
        /* <DEDUP_REMOVED lines=139> */
[----:B0-----:R-:W3:Y:S04]  /*4d270*/  LDL R3, [R1+0xf10] ;  /* 0x000f100001037983 */ /* 0x001ee80000100800 */
        /* <DEDUP_REMOVED lines=19> */
[----:B--2---:R-:W-:-:S03]  /*4d3b0*/  LOP3.LUT R2, R0, 0x10, RZ, 0x3c, !PT ;  /* 0x0000001000027812 */ /* 0x004fc600078e3cff */
        /* <DEDUP_REMOVED lines=9> */
[----:B------:R-:W-:-:S02]  /*4d450*/  LOP3.LUT R5, R0, 0x20, RZ, 0x3c, !PT ;  /* 0x0000002000057812 */ /* 0x000fc400078e3cff */
[----:B------:R-:W-:Y:S02]  /*4d460*/  LOP3.LUT R4, R0, 0x30, RZ, 0x3c, !PT ;  /* 0x0000003000047812 */ /* 0x000fe400078e3cff */
[----:B---3--:R-:W-:-:S05]  /*4d470*/  LOP3.LUT R2, R3, 0x40, RZ, 0x3c, !PT ;  /* 0x0000004003027812 */ /* 0x008fca00078e3cff */
[----:B------:R1:W-:Y:S02]  /*4d480*/  STL [R1+0xf14], R2 ;  /* 0x000f140201007387 */ /* 0x0003e40000100800 */
.L_x_2:
[----:B------:R-:W2:Y:S01]  /*4d490*/  LDL R5, [R1+0x109c] ;  /* 0x00109c0001057983 */ /* 0x000ea20000100800 */
[----:B-1----:R-:W0:Y:S03]  /*4d4a0*/  LDC R2, c[0x0][0x230] ;  /* 0x00008c00ff027b82 */ /* 0x002e260000000800 */
[----:B--2---:R1:W-:Y:S04]  /*4d4b0*/  STL [R1+0x51c4], R5 ;  /* 0x0051c40501007387 */ /* 0x0043e80000100800 */
[----:B------:R-:W2:Y:S04]  /*4d4c0*/  LDL R4, [R1+0x10a0] ;  /* 0x0010a00001047983 */ /* 0x000ea80000100800 */
[----:B-1----:R-:W0:Y:S04]  /*4d4d0*/  LDL R5, [R1+0x19bc] ;  /* 0x0019bc0001057983 */ /* 0x002e280000100800 */
        /* <DEDUP_REMOVED lines=90> */
[----:B-----5:R-:W-:Y:S04]  /*4da80*/  STL [R1+0x4068], R0 ;  /* 0x0040680001007387 */ /* 0x020fe80000100800 */
        /* <DEDUP_REMOVED lines=491> */
[----:B------:R-:W-:Y:S01]  /*4f940*/  STL [R1+0x4fb4], R0 ;  /* 0x004fb40001007387 */ /* 0x000fe20000100800 */
[----:B0-----:R-:W-:-:S03]  /*4f950*/  IMAD R2, R5, -0x80, R2 ;  /* 0xffffff8005027824 */ /* 0x001fc600078e0202 */
[----:B------:R-:W-:Y:S04]  /*4f960*/  STL [R1+0x4fbc], R0 ;  /* 0x004fbc0001007387 */ /* 0x000fe80000100800 */
[----:B------:R-:W-:Y:S04]  /*4f970*/  STL [R1+0x4fc4], R0 ;  /* 0x004fc40001007387 */ /* 0x000fe80000100800 */
[----:B------:R-:W-:Y:S04]  /*4f980*/  STL [R1+0x4fcc], R0 ;  /* 0x004fcc0001007387 */ /* 0x000fe80000100800 */
[----:B------:R-:W-:Y:S04]  /*4f990*/  STL [R1+0x4fd4], R0 ;  /* 0x004fd40001007387 */ /* 0x000fe80000100800 */
[----:B------:R-:W2:Y:S01]  /*4f9a0*/  LDL.LU R5, [R1+0x51c4] ;  /* 0x0051c40001057983 */ /* 0x000ea20000300800 */
[----:B------:R-:W-:-:S02]  /*4f9b0*/  ISETP.GT.AND P0, PT, R2, RZ, PT ;  /* 0x000000ff0200720c */ /* 0x000fc40003f04270 */
[----:B-1----:R-:W-:-:S11]  /*4f9c0*/  PRMT R7, RZ, 0x7610, R7 ;  /* 0x00007610ff077816 */ /* 0x002fd60000000007 */
[----:B--2---:R-:W2:Y:S01]  /*4f9d0*/  @P0 LDG.E.U8 R7, desc[UR32][R4.64] ;  /* 0x0000002004070981 */ /* 0x004ea2000c1e1100 */
[----:B------:R-:W-:-:S03]  /*4f9e0*/  ISETP.GT.AND P1, PT, R2, 0x1, PT ;  /* 0x000000010200780c */ /* 0x000fc60003f24270 */
[----:B--2---:R0:W-:Y:S04]  /*4f9f0*/  STL [R1+0x1a4], R7 ;  /* 0x0001a40701007387 */ /* 0x0041e80000100800 */
[----:B0-----:R-:W2:Y:S04]  /*4fa00*/  LDL.LU R7, [R1+0x51c0] ;  /* 0x0051c00001077983 */ /* 0x001ea80000300800 */
[----:B------:R-:W3:Y:S04]  /*4fa10*/  LDL R4, [R1+0x1e10] ;  /* 0x001e100001047983 */ /* 0x000ee80000100800 */
[----:B------:R-:W3:Y:S01]  /*4fa20*/  LDL R5, [R1+0x1e14] ;  /* 0x001e140001057983 */ /* 0x000ee20000100800 */
[----:B------:R-:W-:-:S02]  /*4fa30*/  PRMT R9, RZ, 0x7610, R9 ;  /* 0x00007610ff097816 */ /* 0x000fc40000000009 */
[----:B---3--:R-:W-:-:S04]  /*4fa40*/  @P1 LOP3.LUT R5, R5, R4, RZ, 0x3c, !PT ;  /* 0x0000000405051212 */ /* 0x008fc800078e3cff */
[----:B------:R-:W-:-:S04]  /*4fa50*/  @P1 LOP3.LUT R4, R5, R4, RZ, 0x3c, !PT ;  /* 0x0000000405041212 */ /* 0x000fc800078e3cff */
[----:B------:R-:W-:-:S05]  /*4fa60*/  @P1 LOP3.LUT R5, R5, R4, RZ, 0x3c, !PT ;  /* 0x0000000405051212 */ /* 0x000fca00078e3cff */
[----:B------:R-:W3:Y:S01]  /*4fa70*/  @P1 LDG.E.U8 R9, desc[UR32][R4.64] ;  /* 0x0000002004091981 */ /* 0x000ee2000c1e1100 */
[----:B------:R-:W-:-:S03]  /*4fa80*/  ISETP.GT.AND P2, PT, R2, 0x2, PT ;  /* 0x000000020200780c */ /* 0x000fc60003f44270 */
[----:B---3--:R0:W-:Y:S04]  /*4fa90*/  STL [R1+0x1a0], R9 ;  /* 0x0001a00901007387 */ /* 0x0081e80000100800 */
[----:B0-----:R-:W3:Y:S04]  /*4faa0*/  LDL.LU R9, [R1+0x51bc] ;  /* 0x0051bc0001097983 */ /* 0x001ee80000300800 */
[----:B------:R-:W4:Y:S04]  /*4fab0*/  LDL R4, [R1+0x1e08] ;  /* 0x001e080001047983 */ /* 0x000f280000100800 */
[----:B------:R-:W4:Y:S01]  /*4fac0*/  LDL R5, [R1+0x1e0c] ;  /* 0x001e0c0001057983 */ /* 0x000f220000100800 */
[----:B--2---:R-:W-:-:S02]  /*4fad0*/  PRMT R7, RZ, 0x7610, R7 ;  /* 0x00007610ff077816 */ /* 0x004fc40000000007 */
[----:B----4-:R-:W-:-:S04]  /*4fae0*/  @P2 LOP3.LUT R5, R5, R4, RZ, 0x3c, !PT ;  /* 0x0000000405052212 */ /* 0x010fc800078e3cff */
[----:B------:R-:W-:-:S04]  /*4faf0*/  @P2 LOP3.LUT R4, R5, R4, RZ, 0x3c, !PT ;  /* 0x0000000405042212 */ /* 0x000fc800078e3cff */
[----:B------:R-:W-:-:S05]  /*4fb00*/  @P2 LOP3.LUT R5, R5, R4, RZ, 0x3c, !PT ;  /* 0x0000000405052212 */ /* 0x000fca00078e3cff */
[----:B------:R-:W2:Y:S01]  /*4fb10*/  @P2 LDG.E.U8 R7, desc[UR32][R4.64] ;  /* 0x0000002004072981 */ /* 0x000ea2000c1e1100 */
[----:B------:R-:W-:-:S03]  /*4fb20*/  ISETP.GT.AND P3, PT, R2, 0x3, PT ;  /* 0x000000030200780c */ /* 0x000fc60003f64270 */
[----:B--2---:R0:W-:Y:S04]  /*4fb30*/  STL [R1+0x19c], R7 ;  /* 0x00019c0701007387 */ /* 0x0041e80000100800 */
[----:B0-----:R-:W2:Y:S04]  /*4fb40*/  LDL.LU R7, [R1+0x51b8] ;  /* 0x0051b80001077983 */ /* 0x001ea80000300800 */
[----:B------:R-:W4:Y:S04]  /*4fb50*/  LDL R4, [R1+0x1e00] ;  /* 0x001e000001047983 */ /* 0x000f280000100800 */
[----:B------:R-:W4:Y:S01]  /*4fb60*/  LDL R5, [R1+0x1e04] ;  /* 0x001e040001057983 */ /* 0x000f220000100800 */
[----:B---3--:R-:W-:-:S02]  /*4fb70*/  PRMT R9, RZ, 0x7610, R9 ;  /* 0x00007610ff097816 */ /* 0x008fc40000000009 */
[----:B----4-:R-:W-:-:S04]  /*4fb80*/  @P3 LOP3.LUT R5, R5, R4, RZ, 0x3c, !PT ;  /* 0x0000000405053212 */ /* 0x010fc800078e3cff */
        /* <DEDUP_REMOVED lines=638> */
[----:B------:R-:W-:-:S02]  /*52370*/  PRMT R8, RZ, 0x7610, R8 ;  /* 0x00007610ff087816 */ /* 0x000fc40000000008 */
[----:B----4-:R-:W-:-:S04]  /*52380*/  @P3 LOP3.LUT R5, R5, R4, RZ, 0x3c, !PT ;  /* 0x0000000405053212 */ /* 0x010fc800078e3cff */
[----:B------:R-:W-:-:S04]  /*52390*/  @P3 LOP3.LUT R4, R5, R4, RZ, 0x3c, !PT ;  /* 0x0000000405043212 */ /* 0x000fc800078e3cff */
[----:B------:R-:W-:-:S05]  /*523a0*/  @P3 LOP3.LUT R5, R5, R4, RZ, 0x3c, !PT ;  /* 0x0000000405053212 */ /* 0x000fca00078e3cff */
[----:B------:R-:W4:Y:S01]  /*523b0*/  @P3 LDG.E.U8 R8, desc[UR32][R4.64] ;  /* 0x0000002004083981 */ /* 0x000f22000c1e1100 */
[----:B------:R-:W-:-:S03]  /*523c0*/  ISETP.GT.AND P0, PT, R2, 0x44, PT ;  /* 0x000000440200780c */ /* 0x000fc60003f04270 */
[----:B----4-:R0:W-:Y:S04]  /*523d0*/  STL [R1+0x8c], R8 ;  /* 0x00008c0801007387 */ /* 0x0101e80000100800 */
[----:B0-----:R-:W4:Y:S04]  /*523e0*/  LDL.LU R8, [R1+0x50b4] ;  /* 0x0050b40001087983 */ /* 0x001f280000300800 */
        /* <DEDUP_REMOVED lines=10> */
[----:B------:R-:W2:Y:S04]  /*52490*/  LDL R4, [R1+0x1bf0] ;  /* 0x001bf00001047983 */ /* 0x000ea80000100800 */
[----:B------:R-:W2:Y:S01]  /*524a0*/  LDL R5, [R1+0x1bf4] ;  /* 0x001bf40001057983 */ /* 0x000ea20000100800 */
[----:B------:R-:W-:-:S02]  /*524b0*/  PRMT R28, RZ, 0x7610, R28 ;  /* 0x00007610ff1c7816 */ /* 0x000fc4000000001c */
[----:B--2---:R-:W-:-:S04]  /*524c0*/  @P1 LOP3.LUT R5, R5, R4, RZ, 0x3c, !PT ;  /* 0x0000000405051212 */ /* 0x004fc800078e3cff */
        /* <DEDUP_REMOVED lines=102> */
[----:B------:R0:W4:Y:S04]  /*52b30*/  @P3 LDG.E.U8 R0, desc[UR32][R4.64] ;  /* 0x0000002004003981 */ /* 0x000128000c1e1100 */
[----:B------:R-:W0:Y:S04]  /*52b40*/  LDL R4, [R1+0x1b98] ;  /* 0x001b980001047983 */ /* 0x000e280000100800 */
[----:B------:R-:W0:Y:S01]  /*52b50*/  LDL R5, [R1+0x1b9c] ;  /* 0x001b9c0001057983 */ /* 0x000e220000100800 */
[----:B------:R-:W-:Y:S02]  /*52b60*/  ISETP.GT.AND P0, PT, R2, 0x50, PT ;  /* 0x000000500200780c */ /* 0x000fe40003f04270 */
[----:B------:R-:W-:-:S11]  /*52b70*/  PRMT R11, RZ, 0x7610, R11 ;  /* 0x00007610ff0b7816 */ /* 0x000fd6000000000b */
[----:B0-----:R-:W-:-:S04]  /*52b80*/  @P0 LOP3.LUT R5, R5, R4, RZ, 0x3c, !PT ;  /* 0x0000000405050212 */ /* 0x001fc800078e3cff */
[----:B------:R-:W-:-:S04]  /*52b90*/  @P0 LOP3.LUT R4, R5, R4, RZ, 0x3c, !PT ;  /* 0x0000000405040212 */ /* 0x000fc800078e3cff */
[----:B------:R-:W-:-:S05]  /*52ba0*/  @P0 LOP3.LUT R5, R5, R4, RZ, 0x3c, !PT ;  /* 0x0000000405050212 */ /* 0x000fca00078e3cff */
[----:B------:R-:W3:Y:S04]  /*52bb0*/  @P0 LDG.E.U8 R11, desc[UR32][R4.64] ;  /* 0x00000020040b0981 */ /* 0x000ee8000c1e1100 */
[----:B----4-:R-:W-:Y:S01]  /*52bc0*/  STL [R1+0x4fd8], R0 ;  /* 0x004fd80001007387 */ /* 0x010fe20000100800 */
[----:B------:R-:W-:-:S03]  /*52bd0*/  ISETP.GT.AND P1, PT, R2, 0x51, PT ;  /* 0x000000510200780c */ /* 0x000fc60003f24270 */
[----:B---3--:R0:W-:Y:S04]  /*52be0*/  STL [R1+0x58], R11 ;  /* 0x0000580b01007387 */ /* 0x0081e80000100800 */
[----:B0-----:R-:W3:Y:S04]  /*52bf0*/  LDL.LU R11, [R1+0x5084] ;  /* 0x00508400010b7983 */ /* 0x001ee80000300800 */
        /* <DEDUP_REMOVED lines=76> */
[----:B------:R-:W2:Y:S04]  /*530c0*/  @P0 LDG.E.U8 R9, desc[UR32][R4.64] ;  /* 0x0000002004090981 */ /* 0x000ea8000c1e1100 */
[----:B------:R-:W3:Y:S04]  /*530d0*/  LDL R4, [R1+0x1b50] ;  /* 0x001b500001047983 */ /* 0x000ee80000100800 */
[----:B------:R-:W3:Y:S01]  /*530e0*/  LDL R5, [R1+0x1b54] ;  /* 0x001b540001057983 */ /* 0x000ee20000100800 */
[C---:B------:R-:W-:Y:S02]  /*530f0*/  ISETP.GT.AND P1, PT, R2.reuse, 0x59, PT ;  /* 0x000000590200780c */ /* 0x040fe40003f24270 */
[----:B------:R-:W-:Y:S01]  /*53100*/  PRMT R7, RZ, 0x7610, R7 ;  /* 0x00007610ff077816 */ /* 0x000fe20000000007 */
[----:B--2---:R0:W-:Y:S01]  /*53110*/  STL [R1+0x38], R9 ;  /* 0x0000380901007387 */ /* 0x0041e20000100800 */
[----:B------:R-:W-:-:S02]  /*53120*/  ISETP.GT.AND P2, PT, R2, 0x5a, PT ;  /* 0x0000005a0200780c */ /* 0x000fc40003f44270 */
[----:B------:R-:W-:Y:S01]  /*53130*/  PRMT R20, RZ, 0x7610, R20 ;  /* 0x00007610ff147816 */ /* 0x000fe20000000014 */
[----:B0-----:R-:W2:Y:S06]  /*53140*/  LDL R9, [R1+0x1b3c] ;  /* 0x001b3c0001097983 */ /* 0x001eac0000100800 */
[----:B---3--:R-:W-:-:S04]  /*53150*/  @P1 LOP3.LUT R5, R5, R4, RZ, 0x3c, !PT ;  /* 0x0000000405051212 */ /* 0x008fc800078e3cff */
[----:B------:R-:W-:-:S04]  /*53160*/  @P1 LOP3.LUT R4, R5, R4, RZ, 0x3c, !PT ;  /* 0x0000000405041212 */ /* 0x000fc800078e3cff */
[----:B------:R-:W-:-:S05]  /*53170*/  @P1 LOP3.LUT R5, R5, R4, RZ, 0x3c, !PT ;  /* 0x0000000405051212 */ /* 0x000fca00078e3cff */
[----:B------:R0:W3:Y:S04]  /*53180*/  @P1 LDG.E.U8 R7, desc[UR32][R4.64] ;  /* 0x0000002004071981 */ /* 0x0000e8000c1e1100 */
[----:B------:R-:W0:Y:S04]  /*53190*/  LDL R4, [R1+0x1b48] ;  /* 0x001b480001047983 */ /* 0x000e280000100800 */
[----:B------:R-:W0:Y:S02]  /*531a0*/  LDL R5, [R1+0x1b4c] ;  /* 0x001b4c0001057983 */ /* 0x000e240000100800 */
[----:B0-----:R-:W-:-:S04]  /*531b0*/  @P2 LOP3.LUT R5, R5, R4, RZ, 0x3c, !PT ;  /* 0x0000000405052212 */ /* 0x001fc800078e3cff */
[----:B------:R-:W-:-:S04]  /*531c0*/  @P2 LOP3.LUT R4, R5, R4, RZ, 0x3c, !PT ;  /* 0x0000000405042212 */ /* 0x000fc800078e3cff */
[----:B------:R-:W-:-:S05]  /*531d0*/  @P2 LOP3.LUT R5, R5, R4, RZ, 0x3c, !PT ;  /* 0x0000000405052212 */ /* 0x000fca00078e3cff */
[----:B------:R-:W4:Y:S04]  /*531e0*/  @P2 LDG.E.U8 R20, desc[UR32][R4.64] ;  /* 0x0000002004142981 */ /* 0x000f28000c1e1100 */
[----:B---3--:R0:W-:Y:S04]  /*531f0*/  STL [R1+0x34], R7 ;  /* 0x0000340701007387 */ /* 0x0081e80000100800 */
[----:B0-----:R-:W3:Y:S04]  /*53200*/  LDL R7, [R1+0x1b34] ;  /* 0x001b340001077983 */ /* 0x001ee80000100800 */
[----:B----4-:R0:W-:Y:S04]  /*53210*/  STL [R1+0x30], R20 ;  /* 0x0000301401007387 */ /* 0x0101e80000100800 */
[----:B0-----:R-:W4:Y:S04]  /*53220*/  LDL.LU R20, [R1+0x5064] ;  /* 0x0050640001147983 */ /* 0x001f280000300800 */
[----:B------:R-:W2:Y:S04]  /*53230*/  LDL R4, [R1+0x1b40] ;  /* 0x001b400001047983 */ /* 0x000ea80000100800 */
[----:B------:R-:W2:Y:S01]  /*53240*/  LDL R5, [R1+0x1b44] ;  /* 0x001b440001057983 */ /* 0x000ea20000100800 */
[----:B------:R-:W-:-:S02]  /*53250*/  ISETP.GT.AND P3, PT, R2, 0x5b, PT ;  /* 0x0000005b0200780c */ /* 0x000fc40003f64270 */
[----:B------:R-:W-:-:S11]  /*53260*/  PRMT R0, RZ, 0x7610, R0 ;  /* 0x00007610ff007816 */ /* 0x000fd60000000000 */
[----:B--2---:R-:W-:-:S04]  /*53270*/  @P3 LOP3.LUT R5, R5, R4, RZ, 0x3c, !PT ;  /* 0x0000000405053212 */ /* 0x004fc800078e3cff */
[----:B------:R-:W-:-:S04]  /*53280*/  @P3 LOP3.LUT R4, R5, R4, RZ, 0x3c, !PT ;  /* 0x0000000405043212 */ /* 0x000fc800078e3cff */
[----:B------:R-:W-:-:S05]  /*53290*/  @P3 LOP3.LUT R5, R5, R4, RZ, 0x3c, !PT ;  /* 0x0000000405053212 */ /* 0x000fca00078e3cff */
[----:B------:R0:W2:Y:S04]  /*532a0*/  @P3 LDG.E.U8 R0, desc[UR32][R4.64] ;  /* 0x0000002004003981 */ /* 0x0000a8000c1e1100 */
[----:B------:R-:W3:Y:S01]  /*532b0*/  LDL R5, [R1+0x1b38] ;  /* 0x001b380001057983 */ /* 0x000ee20000100800 */
[----:B------:R-:W-:Y:S02]  /*532c0*/  ISETP.GT.AND P0, PT, R2, 0x5c, PT ;  /* 0x0000005c0200780c */ /* 0x000fe40003f04270 */
[----:B------:R-:W-:-:S11]  /*532d0*/  PRMT R8, RZ, 0x7610, R8 ;  /* 0x00007610ff087816 */ /* 0x000fd60000000008 */
[----:B0-----:R-:W-:Y:S01]  /*532e0*/  @P0 IMAD.MOV.U32 R4, RZ, RZ, R9 ;  /* 0x000000ffff040224 */ /* 0x001fe200078e0009 */
[----:B--2---:R-:W-:Y:S01]  /*532f0*/  STL [R1+0x502c], R0 ;  /* 0x00502c0001007387 */ /* 0x004fe20000100800 */
[C---:B------:R-:W-:Y:S02]  /*53300*/  ISETP.GT.AND P1, PT, R2.reuse, 0x5d, PT ;  /* 0x0000005d0200780c */ /* 0x040fe40003f24270 */
[----:B------:R-:W-:Y:S01]  /*53310*/  PRMT R6, RZ, 0x7610, R6 ;  /* 0x00007610ff067816 */ /* 0x000fe20000000006 */
[----:B------:R-:W2:Y:S04]  /*53320*/  LDL R9, [R1+0x1a98] ;  /* 0x001a980001097983 */ /* 0x000ea80000100800 */
[----:B---3--:R0:W3:Y:S04]  /*53330*/  @P0 LDG.E.U8 R8, desc[UR32][R4.64] ;  /* 0x0000002004080981 */ /* 0x0080e8000c1e1100 */
[----:B------:R-:W4:Y:S02]  /*53340*/  LDL R5, [R1+0x1b30] ;  /* 0x001b300001057983 */ /* 0x000f240000100800 */
[----:B0-----:R-:W-:Y:S01]  /*53350*/  @P1 IMAD.MOV.U32 R4, RZ, RZ, R7 ;  /* 0x000000ffff041224 */ /* 0x001fe200078e0007 */
[----:B------:R-:W-:Y:S01]  /*53360*/  ISETP.GT.AND P2, PT, R2, 0x60, PT ;  /* 0x000000600200780c */ /* 0x000fe20003f44270 */
[----:B---3--:R0:W-:Y:S01]  /*53370*/  STL [R1+0x28], R8 ;  /* 0x0000280801007387 */ /* 0x0081e20000100800 */
[----:B------:R-:W-:-:S03]  /*53380*/  PRMT R21, RZ, 0x7610, R21 ;  /* 0x00007610ff157816 */ /* 0x000fc60000000015 */
[----:B------:R-:W3:Y:S04]  /*53390*/  LDL R7, [R1+0x1a90] ;  /* 0x001a900001077983 */ /* 0x000ee80000100800 */
[----:B----4-:R1:W4:Y:S04]  /*533a0*/  @P1 LDG.E.U8 R6, desc[UR32][R4.64] ;  /* 0x0000002004061981 */ /* 0x010328000c1e1100 */
[----:B0-----:R-:W2:Y:S04]  /*533b0*/  LDL R8, [R1+0x1a9c] ;  /* 0x001a9c0001087983 */ /* 0x001ea80000100800 */
[----:B------:R-:W1:Y:S04]  /*533c0*/  LDL R4, [R1+0x1b18] ;  /* 0x001b180001047983 */ /* 0x000e680000100800 */
[----:B------:R-:W1:Y:S02]  /*533d0*/  LDL R5, [R1+0x1b1c] ;  /* 0x001b1c0001057983 */ /* 0x000e640000100800 */
[----:B-1----:R-:W-:-:S04]  /*533e0*/  @P2 LOP3.LUT R5, R5, R4, RZ, 0x3c, !PT ;  /* 0x0000000405052212 */ /* 0x002fc800078e3cff */
[----:B------:R-:W-:-:S04]  /*533f0*/  @P2 LOP3.LUT R4, R5, R4, RZ, 0x3c, !PT ;  /* 0x0000000405042212 */ /* 0x000fc800078e3cff */
[----:B------:R-:W-:-:S05]  /*53400*/  @P2 LOP3.LUT R5, R5, R4, RZ, 0x3c, !PT ;  /* 0x0000000405052212 */ /* 0x000fca00078e3cff */
[----:B------:R-:W3:Y:S04]  /*53410*/  @P2 LDG.E.U8 R21, desc[UR32][R4.64] ;  /* 0x0000002004152981 */ /* 0x000ee8000c1e1100 */
[----:B----4-:R0:W-:Y:S04]  /*53420*/  STL [R1+0x24], R6 ;  /* 0x0000240601007387 */ /* 0x0101e80000100800 */
[----:B0-----:R-:W4:Y:S04]  /*53430*/  LDL R6, [R1+0x1a94] ;  /* 0x001a940001067983 */ /* 0x001f280000100800 */
[----:B---3--:R0:W-:Y:S04]  /*53440*/  STL [R1+0x20], R21 ;  /* 0x0000201501007387 */ /* 0x0081e80000100800 */
[----:B0-----:R-:W3:Y:S04]  /*53450*/  LDL.LU R21, [R1+0x5060] ;  /* 0x0050600001157983 */ /* 0x001ee80000300800 */
[----:B------:R-:W2:Y:S04]  /*53460*/  LDL R4, [R1+0x1b10] ;  /* 0x001b100001047983 */ /* 0x000ea80000100800 */
[----:B------:R-:W2:Y:S01]  /*53470*/  LDL R5, [R1+0x1b14] ;  /* 0x001b140001057983 */ /* 0x000ea20000100800 */
[----:B------:R-:W-:-:S02]  /*53480*/  ISETP.GT.AND P3, PT, R2, 0x61, PT ;  /* 0x000000610200780c */ /* 0x000fc40003f64270 */
[----:B------:R-:W-:Y:S02]  /*53490*/  ISETP.GT.AND P4, PT, R2, 0x70, PT ;  /* 0x000000700200780c */ /* 0x000fe40003f84270 */
[----:B------:R-:W-:Y:S02]  /*534a0*/  PRMT R22, RZ, 0x7610, R22 ;  /* 0x00007610ff167816 */ /* 0x000fe40000000016 */
[----:B------:R-:W-:-:S07]  /*534b0*/  PRMT R28, RZ, 0x7610, R28 ;  /* 0x00007610ff1c7816 */ /* 0x000fce000000001c */
[----:B--2---:R-:W-:-:S04]  /*534c0*/  @P3 LOP3.LUT R5, R5, R4, RZ, 0x3c, !PT ;  /* 0x0000000405053212 */ /* 0x004fc800078e3cff */
[----:B------:R-:W-:-:S04]  /*534d0*/  @P3 LOP3.LUT R4, R5, R4, RZ, 0x3c, !PT ;  /* 0x0000000405043212 */ /* 0x000fc800078e3cff */
[----:B------:R-:W-:-:S05]  /*534e0*/  @P3 LOP3.LUT R5, R5, R4, RZ, 0x3c, !PT ;  /* 0x0000000405053212 */ /* 0x000fca00078e3cff */
[----:B------:R0:W2:Y:S02]  /*534f0*/  @P3 LDG.E.U8 R22, desc[UR32][R4.64] ;  /* 0x0000002004163981 */ /* 0x0000a4000c1e1100 */
[----:B0-----:R-:W-:Y:S02]  /*53500*/  @P4 IMAD.MOV.U32 R4, RZ, RZ, R8 ;  /* 0x000000ffff044224 */ /* 0x001fe400078e0008 */
[----:B------:R-:W-:-:S05]  /*53510*/  @P4 IMAD.MOV.U32 R5, RZ, RZ, R9 ;  /* 0x000000ffff054224 */ /* 0x000fca00078e0009 */
[----:B------:R4:W3:Y:S01]  /*53520*/  @P4 LDG.E.U8 R28, desc[UR32][R4.64] ;  /* 0x00000020041c4981 */ /* 0x0008e2000c1e1100 */
[----:B------:R-:W-:Y:S02]  /*53530*/  ISETP.GT.AND P5, PT, R2, 0x71, PT ;  /* 0x000000710200780c */ /* 0x000fe40003fa4270 */
[----:B------:R-:W-:-:S11]  /*53540*/  PRMT R27, RZ, 0x7610, R27 ;  /* 0x00007610ff1b7816 */ /* 0x000fd6000000001b */
[----:B----4-:R-:W-:Y:S02]  /*53550*/  @P5 IMAD.MOV.U32 R4, RZ, RZ, R6 ;  /* 0x000000ffff045224 */ /* 0x010fe400078e0006 */
[----:B------:R-:W-:-:S05]  /*53560*/  @P5 IMAD.MOV.U32 R5, RZ, RZ, R7 ;  /* 0x000000ffff055224 */ /* 0x000fca00078e0007 */
[----:B------:R0:W4:Y:S04]  /*53570*/  @P5 LDG.E.U8 R27, desc[UR32][R4.64] ;  /* 0x00000020041b5981 */ /* 0x000128000c1e1100 */
[----:B--2---:R1:W-:Y:S04]  /*53580*/  STL [R1+0x1c], R22 ;  /* 0x00001c1601007387 */ /* 0x0043e80000100800 */
[----:B-1----:R-:W2:Y:S04]  /*53590*/  LDL.LU R22, [R1+0x505c] ;  /* 0x00505c0001167983 */ /* 0x002ea80000300800 */
[----:B------:R-:W4:Y:S04]  /*535a0*/  LDL R9, [R1+0x1b00] ;  /* 0x001b000001097983 */ /* 0x000f280000100800 */
[----:B------:R-:W2:Y:S04]  /*535b0*/  LDL R8, [R1+0x1b04] ;  /* 0x001b040001087983 */ /* 0x000ea80000100800 */
[----:B---3--:R1:W-:Y:S04]  /*535c0*/  STL [R1+0x5050], R28 ;  /* 0x0050501c01007387 */ /* 0x0083e80000100800 */
[----:B------:R-:W3:Y:S01]  /*535d0*/  LDL R5, [R1+0x1b08] ;  /* 0x001b080001057983 */ /* 0x000ee20000100800 */
[----:B------:R-:W-:-:S02]  /*535e0*/  ISETP.GT.AND P0, PT, R2, 0x62, PT ;  /* 0x000000620200780c */ /* 0x000fc40003f04270 */
[C---:B------:R-:W-:Y:S01]  /*535f0*/  ISETP.GT.AND P1, PT, R2.reuse, 0x63, PT ;  /* 0x000000630200780c */ /* 0x040fe20003f24270 */
[----:B------:R-:W4:Y:S04]  /*53600*/  LDL R7, [R1+0x1a88] ;  /* 0x001a880001077983 */ /* 0x000f280000100800 */
[----:B-1----:R-:W0:Y:S01]  /*53610*/  LDL R28, [R1+0x1b0c] ;  /* 0x001b0c00011c7983 */ /* 0x002e220000100800 */
[----:B------:R-:W-:Y:S02]  /*53620*/  PRMT R13, RZ, 0x7610, R13 ;  /* 0x00007610ff0d7816 */ /* 0x000fe4000000000d */
[----:B------:R-:W-:Y:S01]  /*53630*/  PRMT R12, RZ, 0x7610, R12 ;  /* 0x00007610ff0c7816 */ /* 0x000fe2000000000c */
[----:B------:R-:W4:Y:S01]  /*53640*/  LDL R6, [R1+0x1a8c] ;  /* 0x001a8c0001067983 */ /* 0x000f220000100800 */
[----:B------:R-:W-:Y:S01]  /*53650*/  ISETP.GT.AND P2, PT, R2, 0x72, PT ;  /* 0x000000720200780c */ /* 0x000fe20003f44270 */
[----:B0-----:R-:W-:-:S05]  /*53660*/  @P0 IMAD.MOV.U32 R4, RZ, RZ, R28 ;  /* 0x000000ffff040224 */ /* 0x001fca00078e001c */
[----:B---3--:R2:W3:Y:S02]  /*53670*/  @P0 LDG.E.U8 R13, desc[UR32][R4.64] ;  /* 0x00000020040d0981 */ /* 0x0084e4000c1e1100 */
[----:B--2---:R-:W-:Y:S02]  /*53680*/  @P1 IMAD.MOV.U32 R4, RZ, RZ, R8 ;  /* 0x000000ffff041224 */ /* 0x004fe400078e0008 */
[----:B----4-:R-:W-:-:S05]  /*53690*/  @P1 IMAD.MOV.U32 R5, RZ, RZ, R9 ;  /* 0x000000ffff051224 */ /* 0x010fca00078e0009 */
[----:B------:R0:W2:Y:S04]  /*536a0*/  @P1 LDG.E.U8 R12, desc[UR32][R4.64] ;  /* 0x00000020040c1981 */ /* 0x0000a8000c1e1100 */
[----:B------:R1:W-:Y:S04]  /*536b0*/  STL [R1+0x5054], R27 ;  /* 0x0050541b01007387 */ /* 0x0003e80000100800 */
[----:B------:R-:W4:Y:S01]  /*536c0*/  LDL R28, [R1+0x1a80] ;  /* 0x001a8000011c7983 */ /* 0x000f220000100800 */
[----:B------:R-:W-:Y:S01]  /*536d0*/  PRMT R24, RZ, 0x7610, R24 ;  /* 0x00007610ff187816 */ /* 0x000fe20000000018 */
[----:B0-----:R-:W-:-:S02]  /*536e0*/  @P2 IMAD.MOV.U32 R4, RZ, RZ, R6 ;  /* 0x000000ffff042224 */ /* 0x001fc400078e0006 */
[----:B------:R-:W4:Y:S04]  /*536f0*/  LDL R9, [R1+0x1af8] ;  /* 0x001af80001097983 */ /* 0x000f280000100800 */
[----:B-1----:R-:W4:Y:S01]  /*53700*/  LDL R27, [R1+0x1a84] ;  /* 0x001a8400011b7983 */ /* 0x002f220000100800 */
[----:B------:R-:W-:-:S03]  /*53710*/  @P2 IMAD.MOV.U32 R5, RZ, RZ, R7 ;  /* 0x000000ffff052224 */ /* 0x000fc600078e0007 */
[----:B------:R-:W4:Y:S04]  /*53720*/  LDL R8, [R1+0x1afc] ;  /* 0x001afc0001087983 */ /* 0x000f280000100800 */
[----:B------:R4:W4:Y:S04]  /*53730*/  @P2 LDG.E.U8 R24, desc[UR32][R4.64] ;  /* 0x0000002004182981 */ /* 0x000928000c1e1100 */
[----:B---3--:R0:W-:Y:S04]  /*53740*/  STL [R1+0x18], R13 ;  /* 0x0000180d01007387 */ /* 0x0081e80000100800 */
[----:B0-----:R-:W3:Y:S04]  /*53750*/  LDL R13, [R1+0x1af0] ;  /* 0x001af000010d7983 */ /* 0x001ee80000100800 */
[----:B--2---:R0:W-:Y:S01]  /*53760*/  STL [R1+0x14], R12 ;  /* 0x0000140c01007387 */ /* 0x0041e20000100800 */
[----:B------:R-:W-:-:S03]  /*53770*/  ISETP.GT.AND P3, PT, R2, 0x73, PT ;  /* 0x000000730200780c */ /* 0x000fc60003f64270 */
[----:B------:R-:W2:Y:S01]  /*53780*/  LDL R7, [R1+0x1a78] ;  /* 0x001a780001077983 */ /* 0x000ea20000100800 */
[----:B------:R-:W-:-:S03]  /*53790*/  ISETP.GT.AND P0, PT, R2, 0x64, PT ;  /* 0x000000640200780c */ /* 0x000fc60003f04270 */
[----:B------:R-:W2:Y:S04]  /*537a0*/  LDL R6, [R1+0x1a7c] ;  /* 0x001a7c0001067983 */ /* 0x000ea80000100800 */
[----:B0-----:R-:W2:Y:S01]  /*537b0*/  LDL R12, [R1+0x1af4] ;  /* 0x001af400010c7983 */ /* 0x001ea20000100800 */
[----:B------:R-:W-:Y:S01]  /*537c0*/  PRMT R23, RZ, 0x7610, R23 ;  /* 0x00007610ff177816 */ /* 0x000fe20000000017 */
[----:B----4-:R-:W-:Y:S01]  /*537d0*/  @P3 IMAD.MOV.U32 R5, RZ, RZ, R28 ;  /* 0x000000ffff053224 */ /* 0x010fe200078e001c */
[----:B------:R-:W-:Y:S01]  /*537e0*/  ISETP.GT.AND P1, PT, R2, 0x65, PT ;  /* 0x000000650200780c */ /* 0x000fe20003f24270 */
[----:B------:R-:W-:Y:S01]  /*537f0*/  @P3 IMAD.MOV.U32 R4, RZ, RZ, R27 ;  /* 0x000000ffff043224 */ /* 0x000fe200078e001b */
[----:B------:R-:W-:-:S04]  /*53800*/  PRMT R14, RZ, 0x7610, R14 ;  /* 0x00007610ff0e7816 */ /* 0x000fc8000000000e */
[----:B------:R0:W4:Y:S01]  /*53810*/  @P3 LDG.E.U8 R23, desc[UR32][R4.64] ;  /* 0x0000002004173981 */ /* 0x000122000c1e1100 */
[----:B------:R-:W-:-:S03]  /*53820*/  PRMT R10, RZ, 0x7610, R10 ;  /* 0x00007610ff0a7816 */ /* 0x000fc6000000000a */
[----:B------:R-:W-:Y:S01]  /*53830*/  STL [R1+0x5058], R24 ;  /* 0x0050581801007387 */ /* 0x000fe20000100800 */
[----:B0-----:R-:W-:Y:S02]  /*53840*/  @P0 IMAD.MOV.U32 R4, RZ, RZ, R8 ;  /* 0x000000ffff040224 */ /* 0x001fe400078e0008 */
[----:B------:R-:W-:Y:S01]  /*53850*/  @P0 IMAD.MOV.U32 R5, RZ, RZ, R9 ;  /* 0x000000ffff050224 */ /* 0x000fe200078e0009 */
[----:B------:R-:W4:Y:S04]  /*53860*/  LDL R8, [R1+0x1a74] ;  /* 0x001a740001087983 */ /* 0x000f280000100800 */
[----:B------:R3:W4:Y:S04]  /*53870*/  @P0 LDG.E.U8 R14, desc[UR32][R4.64] ;  /* 0x00000020040e0981 */ /* 0x000728000c1e1100 */
[----:B------:R-:W4:Y:S01]  /*53880*/  LDL R9, [R1+0x1a70] ;  /* 0x001a700001097983 */ /* 0x000f220000100800 */
[----:B---3--:R-:W-:Y:S01]  /*53890*/  @P1 IMAD.MOV.U32 R5, RZ, RZ, R13 ;  /* 0x000000ffff051224 */ /* 0x008fe200078e000d */
[----:B------:R-:W-:-:S02]  /*538a0*/  ISETP.GT.AND P2, PT, R2, 0x74, PT ;  /* 0x000000740200780c */ /* 0x000fc40003f44270 */
[----:B------:R-:W3:Y:S01]  /*538b0*/  LDL R13, [R1+0x1ae8] ;  /* 0x001ae800010d7983 */ /* 0x000ee20000100800 */
[----:B--2---:R-:W-:-:S05]  /*538c0*/  @P1 IMAD.MOV.U32 R4, RZ, RZ, R12 ;  /* 0x000000ffff041224 */ /* 0x004fca00078e000c */
[----:B------:R0:W2:Y:S01]  /*538d0*/  @P1 LDG.E.U8 R10, desc[UR32][R4.64] ;  /* 0x00000020040a1981 */ /* 0x0000a2000c1e1100 */
[----:B------:R-:W-:-:S06]  /*538e0*/  PRMT R3, RZ, 0x7610, R3 ;  /* 0x00007610ff037816 */ /* 0x000fcc0000000003 */
[----:B------:R4:W3:Y:S01]  /*538f0*/  @P2 LDG.E.U8 R3, desc[UR32][R6.64] ;  /* 0x0000002006032981 */ /* 0x0008e2000c1e1100 */
[----:B------:R-:W-:Y:S02]  /*53900*/  ISETP.GT.AND P3, PT, R2, 0x75, PT ;  /* 0x000000750200780c */ /* 0x000fe40003f64270 */
[----:B0-----:R-:W-:-:S11]  /*53910*/  PRMT R4, RZ, 0x7610, R4 ;  /* 0x00007610ff047816 */ /* 0x001fd60000000004 */
[----:B----4-:R-:W-:Y:S02]  /*53920*/  @P3 IMAD.MOV.U32 R6, RZ, RZ, R8 ;  /* 0x000000ffff063224 */ /* 0x010fe400078e0008 */
[----:B------:R-:W-:-:S05]  /*53930*/  @P3 IMAD.MOV.U32 R7, RZ, RZ, R9 ;  /* 0x000000ffff073224 */ /* 0x000fca00078e0009 */
[----:B------:R-:W4:Y:S04]  /*53940*/  @P3 LDG.E.U8 R4, desc[UR32][R6.64] ;  /* 0x0000002006043981 */ /* 0x000f28000c1e1100 */
[----:B--2---:R0:W-:Y:S04]  /*53950*/  STL [R1+0xc], R10 ;  /* 0x00000c0a01007387 */ /* 0x0041e80000100800 */
[----:B0-----:R-:W2:Y:S04]  /*53960*/  LDL R10, [R1+0x1aec] ;  /* 0x001aec00010a7983 */ /* 0x001ea80000100800 */
[----:B------:R0:W-:Y:S04]  /*53970*/  STL [R1+0x10], R14 ;  /* 0x0000100e01007387 */ /* 0x0001e80000100800 */
[----:B------:R-:W2:Y:S04]  /*53980*/  LDL R12, [R1+0x1ae4] ;  /* 0x001ae400010c7983 */ /* 0x000ea80000100800 */
[----:B0-----:R-:W2:Y:S04]  /*53990*/  LDL R14, [R1+0x1ae0] ;  /* 0x001ae000010e7983 */ /* 0x001ea80000100800 */
[----:B---3--:R0:W-:Y:S04]  /*539a0*/  STL [R1+0x5034], R3 ;  /* 0x0050340301007387 */ /* 0x0081e80000100800 */
[----:B------:R-:W3:Y:S04]  /*539b0*/  LDL R9, [R1+0x1a68] ;  /* 0x001a680001097983 */ /* 0x000ee80000100800 */
[----:B------:R-:W3:Y:S01]  /*539c0*/  LDL R8, [R1+0x1a6c] ;  /* 0x001a6c0001087983 */ /* 0x000ee20000100800 */
[----:B------:R-:W-:-:S03]  /*539d0*/  ISETP.GT.AND P0, PT, R2, 0x66, PT ;  /* 0x000000660200780c */ /* 0x000fc60003f04270 */
[----:B----4-:R1:W-:Y:S01]  /*539e0*/  STL [R1+0x5038], R4 ;  /* 0x0050380401007387 */ /* 0x0103e20000100800 */
[C---:B------:R-:W-:Y:S02]  /*539f0*/  ISETP.GT.AND P1, PT, R2.reuse, 0x67, PT ;  /* 0x000000670200780c */ /* 0x040fe40003f24270 */
[----:B------:R-:W-:Y:S01]  /*53a00*/  PRMT R15, RZ, 0x7610, R15 ;  /* 0x00007610ff0f7816 */ /* 0x000fe2000000000f */
[----:B0-----:R-:W4:Y:S06]  /*53a10*/  LDL R3, [R1+0x1adc] ;  /* 0x001adc0001037983 */ /* 0x001f2c0000100800 */
[----:B------:R-:W-:Y:S01]  /*53a20*/  @P0 IMAD.MOV.U32 R7, RZ, RZ, R13 ;  /* 0x000000ffff070224 */ /* 0x000fe200078e000d */
[----:B------:R-:W-:Y:S01]  /*53a30*/  ISETP.GT.AND P2, PT, R2, 0x76, PT ;  /* 0x000000760200780c */ /* 0x000fe20003f44270 */
[----:B------:R-:W4:Y:S01]  /*53a40*/  LDL R13, [R1+0x1a60] ;  /* 0x001a6000010d7983 */ /* 0x000f220000100800 */
[----:B------:R-:W-:-:S02]  /*53a50*/  PRMT R11, RZ, 0x7610, R11 ;  /* 0x00007610ff0b7816 */ /* 0x000fc4000000000b */
[----:B------:R-:W-:Y:S01]  /*53a60*/  PRMT R5, RZ, 0x7610, R5 ;  /* 0x00007610ff057816 */ /* 0x000fe20000000005 */
[----:B-1----:R-:W4:Y:S01]  /*53a70*/  LDL R4, [R1+0x1ad8] ;  /* 0x001ad80001047983 */ /* 0x002f220000100800 */
[----:B--2---:R-:W-:-:S03]  /*53a80*/  @P0 IMAD.MOV.U32 R6, RZ, RZ, R10 ;  /* 0x000000ffff060224 */ /* 0x004fc600078e000a */
[----:B------:R-:W2:Y:S04]  /*53a90*/  LDL R10, [R1+0x1a64] ;  /* 0x001a6400010a7983 */ /* 0x000ea80000100800 */
[----:B------:R0:W2:Y:S02]  /*53aa0*/  @P0 LDG.E.U8 R15, desc[UR32][R6.64] ;  /* 0x00000020060f0981 */ /* 0x0000a4000c1e1100 */
[----:B0-----:R-:W-:Y:S02]  /*53ab0*/  @P1 IMAD.MOV.U32 R6, RZ, RZ, R12 ;  /* 0x000000ffff061224 */ /* 0x001fe400078e000c */
[----:B------:R-:W-:Y:S01]  /*53ac0*/  @P1 IMAD.MOV.U32 R7, RZ, RZ, R14 ;  /* 0x000000ffff071224 */ /* 0x000fe200078e000e */
[----:B------:R-:W-:Y:S01]  /*53ad0*/  ISETP.GT.AND P3, PT, R2, 0x77, PT ;  /* 0x000000770200780c */ /* 0x000fe20003f64270 */
[----:B------:R-:W2:Y:S04]  /*53ae0*/  LDL R12, [R1+0x1ad0] ;  /* 0x001ad000010c7983 */ /* 0x000ea80000100800 */
[----:B------:R0:W2:Y:S04]  /*53af0*/  @P1 LDG.E.U8 R11, desc[UR32][R6.64] ;  /* 0x00000020060b1981 */ /* 0x0000a8000c1e1100 */
[----:B---3--:R4:W3:Y:S01]  /*53b00*/  @P2 LDG.E.U8 R5, desc[UR32][R8.64] ;  /* 0x0000002008052981 */ /* 0x0088e2000c1e1100 */
[----:B0-----:R-:W-:-:S03]  /*53b10*/  PRMT R6, RZ, 0x7610, R6 ;  /* 0x00007610ff067816 */ /* 0x001fc60000000006 */
[----:B----4-:R-:W-:Y:S02]  /*53b20*/  @P3 IMAD.MOV.U32 R9, RZ, RZ, R13 ;  /* 0x000000ffff093224 */ /* 0x010fe400078e000d */
[----:B--2---:R-:W-:-:S05]  /*53b30*/  @P3 IMAD.MOV.U32 R8, RZ, RZ, R10 ;  /* 0x000000ffff083224 */ /* 0x004fca00078e000a */
[----:B------:R0:W2:Y:S04]  /*53b40*/  @P3 LDG.E.U8 R6, desc[UR32][R8.64] ;  /* 0x0000002008063981 */ /* 0x0000a8000c1e1100 */
[----:B------:R1:W-:Y:S04]  /*53b50*/  STL [R1+0x4], R11 ;  /* 0x0000040b01007387 */ /* 0x0003e80000100800 */
[----:B-1----:R-:W4:Y:S04]  /*53b60*/  LDL R11, [R1+0x1ad4] ;  /* 0x001ad400010b7983 */ /* 0x002f280000100800 */
[----:B---3--:R1:W-:Y:S04]  /*53b70*/  STL [R1+0x503c], R5 ;  /* 0x00503c0501007387 */ /* 0x0083e80000100800 */
[----:B------:R-:W3:Y:S04]  /*53b80*/  LDL R10, [R1+0x1a58] ;  /* 0x001a5800010a7983 */ /* 0x000ee80000100800 */
[----:B-1----:R-:W3:Y:S01]  /*53b90*/  LDL R5, [R1+0x1a5c] ;  /* 0x001a5c0001057983 */ /* 0x002ee20000100800 */
[----:B------:R-:W-:-:S02]  /*53ba0*/  ISETP.GT.AND P0, PT, R2, 0x68, PT ;  /* 0x000000680200780c */ /* 0x000fc40003f04270 */
[----:B------:R-:W-:-:S11]  /*53bb0*/  PRMT R0, RZ, 0x7610, R0 ;  /* 0x00007610ff007816 */ /* 0x000fd60000000000 */
[----:B0-----:R-:W-:Y:S02]  /*53bc0*/  @P0 IMAD.MOV.U32 R8, RZ, RZ, R3 ;  /* 0x000000ffff080224 */ /* 0x001fe400078e0003 */
[----:B------:R-:W-:-:S05]  /*53bd0*/  @P0 IMAD.MOV.U32 R9, RZ, RZ, R4 ;  /* 0x000000ffff090224 */ /* 0x000fca00078e0004 */
[----:B------:R0:W3:Y:S04]  /*53be0*/  @P0 LDG.E.U8 R0, desc[UR32][R8.64] ;  /* 0x0000002008000981 */ /* 0x0000e8000c1e1100 */
[----:B--2---:R1:W-:Y:S04]  /*53bf0*/  STL [R1+0x5040], R6 ;  /* 0x0050400601007387 */ /* 0x0043e80000100800 */
[----:B------:R-:W2:Y:S04]  /*53c00*/  LDL R4, [R1+0x1a50] ;  /* 0x001a500001047983 */ /* 0x000ea80000100800 */
[----:B------:R-:W2:Y:S01]  /*53c10*/  LDL R3, [R1+0x1a54] ;  /* 0x001a540001037983 */ /* 0x000ea20000100800 */
[----:B------:R-:W-:-:S02]  /*53c20*/  ISETP.GT.AND P1, PT, R2, 0x69, PT ;  /* 0x000000690200780c */ /* 0x000fc40003f24270 */
[----:B------:R-:W-:Y:S02]  /*53c30*/  ISETP.GT.AND P2, PT, R2, 0x78, PT ;  /* 0x000000780200780c */ /* 0x000fe40003f44270 */
[----:B------:R-:W-:Y:S02]  /*53c40*/  PRMT R29, RZ, 0x7610, R29 ;  /* 0x00007610ff1d7816 */ /* 0x000fe4000000001d */
[----:B------:R-:W-:-:S07]  /*53c50*/  PRMT R7, RZ, 0x7610, R7 ;  /* 0x00007610ff077816 */ /* 0x000fce0000000007 */
[----:B0-----:R-:W-:Y:S02]  /*53c60*/  @P1 IMAD.MOV.U32 R9, RZ, RZ, R12 ;  /* 0x000000ffff091224 */ /* 0x001fe400078e000c */
[----:B----4-:R-:W-:-:S05]  /*53c70*/  @P1 IMAD.MOV.U32 R8, RZ, RZ, R11 ;  /* 0x000000ffff081224 */ /* 0x010fca00078e000b */
[----:B------:R0:W4:Y:S01]  /*53c80*/  @P1 LDG.E.U8 R29, desc[UR32][R8.64] ;  /* 0x00000020081d1981 */ /* 0x000122000c1e1100 */
[----:B---3--:R-:W-:Y:S02]  /*53c90*/  @P2 IMAD.MOV.U32 R11, RZ, RZ, R10 ;  /* 0x000000ffff0b2224 */ /* 0x008fe400078e000a */
[----:B------:R-:W-:-:S05]  /*53ca0*/  @P2 IMAD.MOV.U32 R10, RZ, RZ, R5 ;  /* 0x000000ffff0a2224 */ /* 0x000fca00078e0005 */
[----:B------:R2:W3:Y:S01]  /*53cb0*/  @P2 LDG.E.U8 R7, desc[UR32][R10.64] ;  /* 0x000000200a072981 */ /* 0x0004e2000c1e1100 */
[----:B------:R-:W-:Y:S02]  /*53cc0*/  ISETP.GT.AND P3, PT, R2, 0x79, PT ;  /* 0x000000790200780c */ /* 0x000fe40003f64270 */
[----:B0-----:R-:W-:Y:S01]  /*53cd0*/  PRMT R8, RZ, 0x7610, R8 ;  /* 0x00007610ff087816 */ /* 0x001fe20000000008 */
[----:B------:R0:W-:Y:S04]  /*53ce0*/  STL [R1+0x5030], R0 ;  /* 0x0050300001007387 */ /* 0x0001e80000100800 */
[----:B------:R-:W-:Y:S04]  /*53cf0*/  STL [R1+0x8], R15 ;  /* 0x0000080f01007387 */ /* 0x000fe80000100800 */
[----:B------:R-:W3:Y:S04]  /*53d00*/  LDL R14, [R1+0x1ac8] ;  /* 0x001ac800010e7983 */ /* 0x000ee80000100800 */
[----:B------:R-:W3:Y:S01]  /*53d10*/  LDL R13, [R1+0x1acc] ;  /* 0x001acc00010d7983 */ /* 0x000ee20000100800 */
[----:B--2---:R-:W-:-:S02]  /*53d20*/  @P3 IMAD.MOV.U32 R11, RZ, RZ, R4 ;  /* 0x000000ffff0b3224 */ /* 0x004fc400078e0004 */
[----:B------:R-:W-:-:S05]  /*53d30*/  @P3 IMAD.MOV.U32 R10, RZ, RZ, R3 ;  /* 0x000000ffff0a3224 */ /* 0x000fca00078e0003 */
[----:B------:R2:W2:Y:S04]  /*53d40*/  @P3 LDG.E.U8 R8, desc[UR32][R10.64] ;  /* 0x000000200a083981 */ /* 0x0004a8000c1e1100 */
[----:B----4-:R-:W-:Y:S04]  /*53d50*/  STL [R1+0x5044], R29 ;  /* 0x0050441d01007387 */ /* 0x010fe80000100800 */
[----:B------:R-:W4:Y:S04]  /*53d60*/  LDL R12, [R1+0x1ac0] ;  /* 0x001ac000010c7983 */ /* 0x000f280000100800 */
[----:B-1----:R-:W4:Y:S04]  /*53d70*/  LDL R6, [R1+0x1ac4] ;  /* 0x001ac40001067983 */ /* 0x002f280000100800 */
[----:B---3--:R-:W-:Y:S04]  /*53d80*/  STL [R1+0x5048], R7 ;  /* 0x0050480701007387 */ /* 0x008fe80000100800 */
[----:B------:R-:W3:Y:S04]  /*53d90*/  LDL R3, [R1+0x1a48] ;  /* 0x001a480001037983 */ /* 0x000ee80000100800 */
[----:B0-----:R-:W3:Y:S04]  /*53da0*/  LDL R0, [R1+0x1a4c] ;  /* 0x001a4c0001007983 */ /* 0x001ee80000100800 */
[----:B------:R-:W3:Y:S04]  /*53db0*/  LDL R5, [R1+0x1a40] ;  /* 0x001a400001057983 */ /* 0x000ee80000100800 */
[----:B------:R-:W3:Y:S01]  /*53dc0*/  LDL R4, [R1+0x1a44] ;  /* 0x001a440001047983 */ /* 0x000ee20000100800 */
[----:B------:R-:W-:-:S13]  /*53dd0*/  ISETP.GT.AND P0, PT, R2, 0x6a, PT ;  /* 0x0000006a0200780c */ /* 0x000fda0003f04270 */
[----:B--2---:R-:W-:Y:S01]  /*53de0*/  @P0 IMAD.MOV.U32 R11, RZ, RZ, R14 ;  /* 0x000000ffff0b0224 */ /* 0x004fe200078e000e */
[----:B------:R0:W-:Y:S04]  /*53df0*/  STL [R1+0x504c], R8 ;  /* 0x00504c0801007387 */ /* 0x0001e80000100800 */
[----:B------:R-:W2:Y:S01]  /*53e00*/  LDL R14, [R1+0x1ab8] ;  /* 0x001ab800010e7983 */ /* 0x000ea20000100800 */
[C---:B------:R-:W-:Y:S02]  /*53e10*/  ISETP.GT.AND P1, PT, R2.reuse, 0x6b, PT ;  /* 0x0000006b0200780c */ /* 0x040fe40003f24270 */
[C---:B------:R-:W-:Y:S01]  /*53e20*/  ISETP.GT.AND P2, PT, R2.reuse, 0x7a, PT ;  /* 0x0000007a0200780c */ /* 0x040fe20003f44270 */
[----:B------:R-:W-:Y:S01]  /*53e30*/  @P0 IMAD.MOV.U32 R10, RZ, RZ, R13 ;  /* 0x000000ffff0a0224 */ /* 0x000fe200078e000d */
[----:B------:R-:W-:Y:S01]  /*53e40*/  PRMT R26, RZ, 0x7610, R26 ;  /* 0x00007610ff1a7816 */ /* 0x000fe2000000001a */
[----:B0-----:R-:W2:Y:S01]  /*53e50*/  LDL R8, [R1+0x1abc] ;  /* 0x001abc0001087983 */ /* 0x001ea20000100800 */
[----:B------:R-:W-:-:S03]  /*53e60*/  ISETP.GT.AND P3, PT, R2, 0x7b, PT ;  /* 0x0000007b0200780c */ /* 0x000fc60003f64270 */
[----:B------:R-:W2:Y:S04]  /*53e70*/  LDL R7, [R1+0x1a38] ;  /* 0x001a380001077983 */ /* 0x000ea80000100800 */
[----:B------:R4:W2:Y:S01]  /*53e80*/  @P0 LDG.E.U8 R26, desc[UR32][R10.64] ;  /* 0x000000200a1a0981 */ /* 0x0008a2000c1e1100 */
[----:B------:R-:W-:Y:S01]  /*53e90*/  PRMT R9, RZ, 0x7610, R9 ;  /* 0x00007610ff097816 */ /* 0x000fe20000000009 */
[----:B----4-:R-:W-:Y:S02]  /*53ea0*/  @P1 IMAD.MOV.U32 R11, RZ, RZ, R12 ;  /* 0x000000ffff0b1224 */ /* 0x010fe400078e000c */
[----:B------:R-:W-:Y:S02]  /*53eb0*/  @P1 IMAD.MOV.U32 R10, RZ, RZ, R6 ;  /* 0x000000ffff0a1224 */ /* 0x000fe400078e0006 */
[----:B------:R-:W4:Y:S01]  /*53ec0*/  LDL R6, [R1+0x1a3c] ;  /* 0x001a3c0001067983 */ /* 0x000f220000100800 */
[----:B---3--:R-:W-:-:S03]  /*53ed0*/  @P2 IMAD.MOV.U32 R13, RZ, RZ, R3 ;  /* 0x000000ffff0d2224 */ /* 0x008fc600078e0003 */
[----:B------:R-:W3:Y:S01]  /*53ee0*/  LDL R3, [R1+0x1ab0] ;  /* 0x001ab00001037983 */ /* 0x000ee20000100800 */
[----:B------:R-:W-:-:S03]  /*53ef0*/  @P2 IMAD.MOV.U32 R12, RZ, RZ, R0 ;  /* 0x000000ffff0c2224 */ /* 0x000fc600078e0000 */
[----:B------:R-:W3:Y:S04]  /*53f00*/  LDL R0, [R1+0x1ab4] ;  /* 0x001ab40001007983 */ /* 0x000ee80000100800 */
[----:B------:R0:W3:Y:S01]  /*53f10*/  @P2 LDG.E.U8 R9, desc[UR32][R12.64] ;  /* 0x000000200c092981 */ /* 0x0000e2000c1e1100 */
[----:B------:R-:W-:Y:S02]  /*53f20*/  PRMT R25, RZ, 0x7610, R25 ;  /* 0x00007610ff197816 */ /* 0x000fe40000000019 */
[----:B------:R-:W-:-:S04]  /*53f30*/  ISETP.GT.AND P0, PT, R2, 0x6c, PT ;  /* 0x0000006c0200780c */ /* 0x000fc80003f04270 */
[----:B------:R1:W3:Y:S01]  /*53f40*/  @P1 LDG.E.U8 R25, desc[UR32][R10.64] ;  /* 0x000000200a191981 */ /* 0x0002e2000c1e1100 */
[----:B0-----:R-:W-:Y:S02]  /*53f50*/  @P3 IMAD.MOV.U32 R12, RZ, RZ, R4 ;  /* 0x000000ffff0c3224 */ /* 0x001fe400078e0004 */
[----:B------:R-:W-:Y:S01]  /*53f60*/  @P3 IMAD.MOV.U32 R13, RZ, RZ, R5 ;  /* 0x000000ffff0d3224 */ /* 0x000fe200078e0005 */
[----:B------:R-:W3:Y:S04]  /*53f70*/  LDL R4, [R1+0x1a34] ;  /* 0x001a340001047983 */ /* 0x000ee80000100800 */
[----:B------:R-:W3:Y:S01]  /*53f80*/  LDL R5, [R1+0x1a30] ;  /* 0x001a300001057983 */ /* 0x000ee20000100800 */
[----:B-1----:R-:W-:Y:S02]  /*53f90*/  PRMT R10, RZ, 0x7610, R10 ;  /* 0x00007610ff0a7816 */ /* 0x002fe4000000000a */
[----:B------:R-:W-:-:S04]  /*53fa0*/  PRMT R19, RZ, 0x7610, R19 ;  /* 0x00007610ff137816 */ /* 0x000fc80000000013 */
[----:B------:R2:W3:Y:S02]  /*53fb0*/  @P3 LDG.E.U8 R10, desc[UR32][R12.64] ;  /* 0x000000200c0a3981 */ /* 0x0004e4000c1e1100 */
[----:B--2---:R-:W-:Y:S02]  /*53fc0*/  @P0 IMAD.MOV.U32 R13, RZ, RZ, R14 ;  /* 0x000000ffff0d0224 */ /* 0x004fe400078e000e */
[----:B------:R-:W-:-:S05]  /*53fd0*/  @P0 IMAD.MOV.U32 R12, RZ, RZ, R8 ;  /* 0x000000ffff0c0224 */ /* 0x000fca00078e0008 */
[----:B------:R3:W2:Y:S01]  /*53fe0*/  @P0 LDG.E.U8 R19, desc[UR32][R12.64] ;  /* 0x000000200c130981 */ /* 0x0006a2000c1e1100 */
[C---:B------:R-:W-:Y:S02]  /*53ff0*/  ISETP.GT.AND P1, PT, R2.reuse, 0x6d, PT ;  /* 0x0000006d0200780c */ /* 0x040fe40003f24270 */
[C---:B------:R-:W-:Y:S02]  /*54000*/  ISETP.GT.AND P2, PT, R2.reuse, 0x7c, PT ;  /* 0x0000007c0200780c */ /* 0x040fe40003f44270 */
[----:B------:R-:W-:Y:S02]  /*54010*/  PRMT R17, RZ, 0x7610, R17 ;  /* 0x00007610ff117816 */ /* 0x000fe40000000011 */
[----:B------:R-:W-:Y:S02]  /*54020*/  ISETP.GT.AND P3, PT, R2, 0x7d, PT ;  /* 0x0000007d0200780c */ /* 0x000fe40003f64270 */
[----:B------:R-:W-:-:S07]  /*54030*/  PRMT R11, RZ, 0x7610, R11 ;  /* 0x00007610ff0b7816 */ /* 0x000fce000000000b */
[----:B------:R-:W-:Y:S02]  /*54040*/  @P2 IMAD.MOV.U32 R15, RZ, RZ, R7 ;  /* 0x000000ffff0f2224 */ /* 0x000fe400078e0007 */
[----:B----4-:R-:W-:-:S05]  /*54050*/  @P2 IMAD.MOV.U32 R14, RZ, RZ, R6 ;  /* 0x000000ffff0e2224 */ /* 0x010fca00078e0006 */
[----:B------:R-:W4:Y:S01]  /*54060*/  @P2 LDG.E.U8 R11, desc[UR32][R14.64] ;  /* 0x000000200e0b2981 */ /* 0x000f22000c1e1100 */
[----:B---3--:R-:W-:Y:S02]  /*54070*/  @P1 IMAD.MOV.U32 R13, RZ, RZ, R3 ;  /* 0x000000ffff0d1224 */ /* 0x008fe400078e0003 */
[----:B------:R-:W-:-:S05]  /*54080*/  @P1 IMAD.MOV.U32 R12, RZ, RZ, R0 ;  /* 0x000000ffff0c1224 */ /* 0x000fca00078e0000 */
[----:B------:R0:W3:Y:S02]  /*54090*/  @P1 LDG.E.U8 R17, desc[UR32][R12.64] ;  /* 0x000000200c111981 */ /* 0x0000e4000c1e1100 */
[----:B0-----:R-:W-:Y:S01]  /*540a0*/  PRMT R12, RZ, 0x7610, R12 ;  /* 0x00007610ff0c7816 */ /* 0x001fe2000000000c */
[----:B------:R-:W-:Y:S02]  /*540b0*/  @P3 IMAD.MOV.U32 R14, RZ, RZ, R4 ;  /* 0x000000ffff0e3224 */ /* 0x000fe400078e0004 */
[----:B------:R-:W-:-:S05]  /*540c0*/  @P3 IMAD.MOV.U32 R15, RZ, RZ, R5 ;  /* 0x000000ffff0f3224 */ /* 0x000fca00078e0005 */
[----:B------:R-:W4:Y:S04]  /*540d0*/  @P3 LDG.E.U8 R12, desc[UR32][R14.64] ;  /* 0x000000200e0c3981 */ /* 0x000f28000c1e1100 */
[----:B--2---:R0:W-:Y:S04]  /*540e0*/  STL [R1+0x4ff8], R19 ;  /* 0x004ff81301007387 */ /* 0x0041e80000100800 */
[----:B------:R-:W2:Y:S04]  /*540f0*/  LDL R3, [R1+0x1b28] ;  /* 0x001b280001037983 */ /* 0x000ea80000100800 */
[----:B------:R-:W2:Y:S01]  /*54100*/  LDL R0, [R1+0x1b2c] ;  /* 0x001b2c0001007983 */ /* 0x000ea20000100800 */
[----:B------:R-:W-:-:S03]  /*54110*/  ISETP.GT.AND P0, PT, R2, 0x5e, PT ;  /* 0x0000005e0200780c */ /* 0x000fc60003f04270 */
[----:B---3--:R1:W-:Y:S04]  /*54120*/  STL [R1+0x4ffc], R17 ;  /* 0x004ffc1101007387 */ /* 0x0083e80000100800 */
[----:B----4-:R3:W-:Y:S04]  /*54130*/  STL [R1+0x5000], R11 ;  /* 0x0050000b01007387 */ /* 0x0107e80000100800 */
[----:B0-----:R-:W4:Y:S04]  /*54140*/  LDL R19, [R1+0x1b20] ;  /* 0x001b200001137983 */ /* 0x001f280000100800 */
[----:B-1----:R-:W4:Y:S04]  /*54150*/  LDL R17, [R1+0x1b24] ;  /* 0x001b240001117983 */ /* 0x002f280000100800 */
[----:B---3--:R-:W3:Y:S04]  /*54160*/  LDL R11, [R1+0x1aa8] ;  /* 0x001aa800010b7983 */ /* 0x008ee80000100800 */
[----:B------:R-:W3:Y:S04]  /*54170*/  LDL R8, [R1+0x1aac] ;  /* 0x001aac0001087983 */ /* 0x000ee80000100800 */
[----:B------:R-:W-:Y:S04]  /*54180*/  STL [R1+0x5004], R12 ;  /* 0x0050040c01007387 */ /* 0x000fe80000100800 */
[----:B------:R-:W3:Y:S04]  /*54190*/  LDL R7, [R1+0x1aa0] ;  /* 0x001aa00001077983 */ /* 0x000ee80000100800 */
[----:B------:R-:W3:Y:S04]  /*541a0*/  LDL R6, [R1+0x1aa4] ;  /* 0x001aa40001067983 */ /* 0x000ee80000100800 */
[----:B------:R-:W3:Y:S04]  /*541b0*/  LDL R5, [R1+0x1a28] ;  /* 0x001a280001057983 */ /* 0x000ee80000100800 */
[----:B------:R-:W3:Y:S01]  /*541c0*/  LDL R4, [R1+0x1a2c] ;  /* 0x001a2c0001047983 */ /* 0x000ee20000100800 */
[----:B--2---:R-:W-:-:S03]  /*541d0*/  @P0 IMAD.MOV.U32 R15, RZ, RZ, R3 ;  /* 0x000000ffff0f0224 */ /* 0x004fc600078e0003 */
[----:B------:R-:W2:Y:S01]  /*541e0*/  LDL R3, [R1+0x1a20] ;  /* 0x001a200001037983 */ /* 0x000ea20000100800 */
[----:B------:R-:W-:-:S03]  /*541f0*/  @P0 IMAD.MOV.U32 R14, RZ, RZ, R0 ;  /* 0x000000ffff0e0224 */ /* 0x000fc600078e0000 */
[----:B------:R-:W2:Y:S01]  /*54200*/  LDL R0, [R1+0x1a24] ;  /* 0x001a240001007983 */ /* 0x000ea20000100800 */
[C---:B------:R-:W-:Y:S02]  /*54210*/  ISETP.GT.AND P1, PT, R2.reuse, 0x5f, PT ;  /* 0x0000005f0200780c */ /* 0x040fe40003f24270 */
[C---:B------:R-:W-:Y:S02]  /*54220*/  ISETP.GT.AND P2, PT, R2.reuse, 0x6e, PT ;  /* 0x0000006e0200780c */ /* 0x040fe40003f44270 */
[----:B------:R-:W-:Y:S02]  /*54230*/  PRMT R13, RZ, 0x7610, R13 ;  /* 0x00007610ff0d7816 */ /* 0x000fe4000000000d */
[----:B------:R-:W-:Y:S02]  /*54240*/  PRMT R16, RZ, 0x7610, R16 ;  /* 0x00007610ff107816 */ /* 0x000fe40000000010 */
[C---:B------:R-:W-:Y:S02]  /*54250*/  ISETP.GT.AND P3, PT, R2.reuse, 0x6f, PT ;  /* 0x0000006f0200780c */ /* 0x040fe40003f64270 */
[----:B------:R4:W2:Y:S01]  /*54260*/  @P0 LDG.E.U8 R13, desc[UR32][R14.64] ;  /* 0x000000200e0d0981 */ /* 0x0008a2000c1e1100 */
[----:B------:R-:W-:-:S02]  /*54270*/  ISETP.GT.AND P4, PT, R2, 0x7e, PT ;  /* 0x0000007e0200780c */ /* 0x000fc40003f84270 */
[----:B------:R-:W-:Y:S02]  /*54280*/  PRMT R18, RZ, 0x7610, R18 ;  /* 0x00007610ff127816 */ /* 0x000fe40000000012 */
[----:B------:R-:W-:Y:S01]  /*54290*/  PRMT R20, RZ, 0x7610, R20 ;  /* 0x00007610ff147816 */ /* 0x000fe20000000014 */
[----:B----4-:R-:W-:Y:S02]  /*542a0*/  @P1 IMAD.MOV.U32 R15, RZ, RZ, R19 ;  /* 0x000000ffff0f1224 */ /* 0x010fe400078e0013 */
[----:B------:R-:W-:-:S05]  /*542b0*/  @P1 IMAD.MOV.U32 R14, RZ, RZ, R17 ;  /* 0x000000ffff0e1224 */ /* 0x000fca00078e0011 */
[----:B------:R3:W4:Y:S02]  /*542c0*/  @P1 LDG.E.U8 R16, desc[UR32][R14.64] ;  /* 0x000000200e101981 */ /* 0x000724000c1e1100 */
[----:B---3--:R-:W-:Y:S02]  /*542d0*/  @P2 IMAD.MOV.U32 R14, RZ, RZ, R8 ;  /* 0x000000ffff0e2224 */ /* 0x008fe400078e0008 */
[----:B------:R-:W-:-:S05]  /*542e0*/  @P2 IMAD.MOV.U32 R15, RZ, RZ, R11 ;  /* 0x000000ffff0f2224 */ /* 0x000fca00078e000b */
[----:B------:R0:W3:Y:S01]  /*542f0*/  @P2 LDG.E.U8 R18, desc[UR32][R14.64] ;  /* 0x000000200e122981 */ /* 0x0000e2000c1e1100 */
[----:B------:R-:W-:Y:S02]  /*54300*/  ISETP.GT.AND P0, PT, R2, 0x7f, PT ;  /* 0x0000007f0200780c */ /* 0x000fe40003f04270 */
[----:B------:R-:W-:Y:S01]  /*54310*/  PRMT R21, RZ, 0x7610, R21 ;  /* 0x00007610ff157816 */ /* 0x000fe20000000015 */
[----:B0-----:R-:W-:Y:S02]  /*54320*/  @P3 IMAD.MOV.U32 R14, RZ, RZ, R6 ;  /* 0x000000ffff0e3224 */ /* 0x001fe400078e0006 */
[----:B------:R-:W-:-:S05]  /*54330*/  @P3 IMAD.MOV.U32 R15, RZ, RZ, R7 ;  /* 0x000000ffff0f3224 */ /* 0x000fca00078e0007 */
[----:B------:R0:W3:Y:S02]  /*54340*/  @P3 LDG.E.U8 R20, desc[UR32][R14.64] ;  /* 0x000000200e143981 */ /* 0x0000e4000c1e1100 */
[----:B0-----:R-:W-:Y:S02]  /*54350*/  @P4 IMAD.MOV.U32 R14, RZ, RZ, R4 ;  /* 0x000000ffff0e4224 */ /* 0x001fe400078e0004 */
[----:B------:R-:W-:-:S05]  /*54360*/  @P4 IMAD.MOV.U32 R15, RZ, RZ, R5 ;  /* 0x000000ffff0f4224 */ /* 0x000fca00078e0005 */
[----:B------:R2:W3:Y:S01]  /*54370*/  @P4 LDG.E.U8 R21, desc[UR32][R14.64] ;  /* 0x000000200e154981 */ /* 0x0004e2000c1e1100 */
[----:B------:R-:W-:Y:S01]  /*54380*/  PRMT R22, RZ, 0x7610, R22 ;  /* 0x00007610ff167816 */ /* 0x000fe20000000016 */
[----:B--2---:R-:W-:Y:S02]  /*54390*/  @P0 IMAD.MOV.U32 R15, RZ, RZ, R3 ;  /* 0x000000ffff0f0224 */ /* 0x004fe400078e0003 */
[----:B------:R-:W-:-:S05]  /*543a0*/  @P0 IMAD.MOV.U32 R14, RZ, RZ, R0 ;  /* 0x000000ffff0e0224 */ /* 0x000fca00078e0000 */
[----:B------:R-:W2:Y:S04]  /*543b0*/  @P0 LDG.E.U8 R22, desc[UR32][R14.64] ;  /* 0x000000200e160981 */ /* 0x000ea8000c1e1100 */
[----:B------:R0:W-:Y:S04]  /*543c0*/  STL [R1+0x4fdc], R13 ;  /* 0x004fdc0d01007387 */ /* 0x0001e80000100800 */
[----:B----4-:R-:W-:Y:S04]  /*543d0*/  STL [R1+0x4fe0], R16 ;  /* 0x004fe01001007387 */ /* 0x010fe80000100800 */
[----:B---3--:R-:W-:Y:S04]  /*543e0*/  STL [R1+0x4fe4], R18 ;  /* 0x004fe41201007387 */ /* 0x008fe80000100800 */
[----:B------:R-:W-:Y:S04]  /*543f0*/  STL [R1+0x4fe8], R20 ;  /* 0x004fe81401007387 */ /* 0x000fe80000100800 */
[----:B------:R1:W-:Y:S04]  /*54400*/  STL [R1+0x4fec], R21 ;  /* 0x004fec1501007387 */ /* 0x0003e80000100800 */
[----:B------:R-:W3:Y:S04]  /*54410*/  LDL.LU R29, [R1+0x1a4] ;  /* 0x0001a400011d7983 */ /* 0x000ee80000300800 */
[----:B------:R-:W4:Y:S04]  /*54420*/  LDL.LU R0, [R1+0x1a0] ;  /* 0x0001a00001007983 */ /* 0x000f280000300800 */
[----:B------:R-:W4:Y:S04]  /*54430*/  LDL.LU R6, [R1+0x164] ;  /* 0x0001640001067983 */ /* 0x000f280000300800 */
[----:B------:R-:W4:Y:S04]  /*54440*/  LDL.LU R24, [R1+0x160] ;  /* 0x0001600001187983 */ /* 0x000f280000300800 */
[----:B------:R-:W4:Y:S04]  /*54450*/  LDL.LU R27, [R1+0x124] ;  /* 0x00012400011b7983 */ /* 0x000f280000300800 */
[----:B------:R-:W4:Y:S04]  /*54460*/  LDL.LU R28, [R1+0x120] ;  /* 0x00012000011c7983 */ /* 0x000f280000300800 */
[----:B------:R-:W4:Y:S04]  /*54470*/  LDL.LU R5, [R1+0x94] ;  /* 0x0000940001057983 */ /* 0x000f280000300800 */
[----:B------:R-:W4:Y:S04]  /*54480*/  LDL.LU R4, [R1+0x58] ;  /* 0x0000580001047983 */ /* 0x000f280000300800 */
[----:B------:R-:W4:Y:S04]  /*54490*/  LDL.LU R3, [R1+0x54] ;  /* 0x0000540001037983 */ /* 0x000f280000300800 */
[----:B0-----:R-:W4:Y:S04]  /*544a0*/  LDL.LU R13, [R1+0x20] ;  /* 0x00002000010d7983 */ /* 0x001f280000300800 */
[----:B-1----:R-:W4:Y:S04]  /*544b0*/  LDL.LU R21, [R1+0x1c] ;  /* 0x00001c0001157983 */ /* 0x002f280000300800 */
[----:B--2---:R0:W-:Y:S04]  /*544c0*/  STL [R1+0x4ff0], R22 ;  /* 0x004ff01601007387 */ /* 0x0041e80000100800 */
[----:B0-----:R-:W2:Y:S04]  /*544d0*/  LDL.LU R22, [R1+0x98] ;  /* 0x0000980001167983 */ /* 0x001ea80000300800 */
        /* <DEDUP_REMOVED lines=453> */
[----:B------:R-:W0:Y:S03]  /*56130*/  S2R R7, SR_TID.X ;  /* 0x0000000000077919 */ /* 0x000e260000002100 */
[----:B------:R-:W-:Y:S04]  /*56140*/  STL [R1+0x4ea8], R15 ;  /* 0x004ea80f01007387 */ /* 0x000fe80000100800 */
[----:B------:R-:W-:Y:S01]  /*56150*/  STL [R1+0x4eb0], R15 ;  /* 0x004eb00f01007387 */ /* 0x000fe20000100800 */
[----:B------:R-:W1:Y:S03]  /*56160*/  S2R R11, SR_TID.X ;  /* 0x00000000000b7919 */ /* 0x000e660000002100 */
        /* <DEDUP_REMOVED lines=26> */
[----:B0-----:R-:W-:-:S03]  /*56310*/  LOP3.LUT R7, R7, 0x3f, RZ, 0xc0, !PT ;  /* 0x0000003f07077812 */ /* 0x001fc600078ec0ff */
[----:B------:R-:W-:Y:S04]  /*56320*/  STL [R1+0x4f88], R15 ;  /* 0x004f880f01007387 */ /* 0x000fe80000100800 */
[----:B------:R-:W-:Y:S01]  /*56330*/  STL [R1+0x4f90], R15 ;  /* 0x004f900f01007387 */ /* 0x000fe20000100800 */
[----:B-1----:R-:W-:-:S03]  /*56340*/  LOP3.LUT R14, R11, 0x3f, RZ, 0xc0, !PT ;  /* 0x0000003f0b0e7812 */ /* 0x002fc600078ec0ff */
[----:B------:R-:W-:Y:S04]  /*56350*/  STL [R1+0x4f98], R15 ;  /* 0x004f980f01007387 */ /* 0x000fe80000100800 */
[----:B------:R-:W-:Y:S01]  /*56360*/  STL [R1+0x4fa0], R15 ;  /* 0x004fa00f01007387 */ /* 0x000fe20000100800 */
[----:B------:R-:W-:-:S03]  /*56370*/  LOP3.LUT R7, R7, 0x40, RZ, 0xfc, !PT ;  /* 0x0000004007077812 */ /* 0x000fc600078efcff */
[----:B------:R-:W-:Y:S04]  /*56380*/  STL [R1+0x4fa8], R15 ;  /* 0x004fa80f01007387 */ /* 0x000fe80000100800 */
[----:B------:R-:W-:Y:S04]  /*56390*/  STL [R1+0x4fb0], R15 ;  /* 0x004fb00f01007387 */ /* 0x000fe80000100800 */
[----:B------:R-:W-:Y:S01]  /*563a0*/  STL [R1+0x4fb8], R15 ;  /* 0x004fb80f01007387 */ /* 0x000fe20000100800 */
[----:B------:R-:W-:Y:S01]  /*563b0*/  BAR.SYNC.DEFER_BLOCKING 0x0 ;  /* 0x0000000000007b1d */ /* 0x000fe20000010000 */
[----:B------:R-:W-:-:S02]  /*563c0*/  ISETP.GE.AND P0, PT, R14, R2, PT ;  /* 0x000000020e00720c */ /* 0x000fc40003f06270 */
[----:B------:R-:W-:-:S03]  /*563d0*/  ISETP.GE.AND P1, PT, R7, R2, PT ;  /* 0x000000020700720c */ /* 0x000fc60003f26270 */
[----:B------:R-:W-:Y:S04]  /*563e0*/  STL [R1+0x4fc0], R15 ;  /* 0x004fc00f01007387 */ /* 0x000fe80000100800 */
[----:B------:R-:W-:Y:S04]  /*563f0*/  STL [R1+0x4fc8], R15 ;  /* 0x004fc80f01007387 */ /* 0x000fe80000100800 */
[----:B------:R-:W-:Y:S04]  /*56400*/  STL [R1+0x4fd0], R15 ;  /* 0x004fd00f01007387 */ /* 0x000fe80000100800 */
[----:B------:R0:W-:Y:S04]  /*56410*/  STL [R1+0x4ff4], R14 ;  /* 0x004ff40e01007387 */ /* 0x0001e80000100800 */
[----:B0-----:R-:W2:Y:S04]  /*56420*/  LDL.LU R14, [R1+0xdc] ;  /* 0x0000dc00010e7983 */ /* 0x001ea80000300800 */
[----:B------:R-:W2:Y:S01]  /*56430*/  LDL.LU R2, [R1+0xe0] ;  /* 0x0000e00001027983 */ /* 0x000ea20000300800 */
[----:B------:R-:W-:-:S03]  /*56440*/  LOP3.LUT R15, R11, 0x3f, RZ, 0xc0, !PT ;  /* 0x0000003f0b0f7812 */ /* 0x000fc600078ec0ff */
[----:B------:R-:W2:Y:S04]  /*56450*/  LDL.LU R20, [R1+0x19c] ;  /* 0x00019c0001147983 */ /* 0x000ea80000300800 */
[----:B---3--:R-:W-:Y:S04]  /*56460*/  STS.U8 [R15+UR4], R29 ;  /* 0x0000001d0f007988 */ /* 0x008fe80008000004 */
[----:B----4-:R0:W-:Y:S04]  /*56470*/  STS.U8 [R15+UR4+0x40], R0 ;  /* 0x000040000f007988 */ /* 0x0101e80008000004 */
[----:B------:R-:W3:Y:S04]  /*56480*/  LDL.LU R18, [R1+0x198] ;  /* 0x0001980001127983 */ /* 0x000ee80000300800 */
[----:B0-----:R-:W4:Y:S04]  /*56490*/  LDL.LU R0, [R1+0x15c] ;  /* 0x00015c0001007983 */ /* 0x001f280000300800 */
[----:B------:R-:W4:Y:S04]  /*564a0*/  LDL.LU R16, [R1+0x158] ;  /* 0x0001580001107983 */ /* 0x000f280000300800 */
[----:B------:R-:W4:Y:S04]  /*564b0*/  LDL.LU R12, [R1+0x11c] ;  /* 0x00011c00010c7983 */ /* 0x000f280000300800 */
[----:B------:R-:W4:Y:S04]  /*564c0*/  LDL.LU R17, [R1+0x118] ;  /* 0x0001180001117983 */ /* 0x000f280000300800 */
[----:B------:R-:W4:Y:S04]  /*564d0*/  LDL.LU R19, [R1+0xd8] ;  /* 0x0000d80001137983 */ /* 0x000f280000300800 */
[----:B------:R-:W4:Y:S04]  /*564e0*/  LDL.LU R8, [R1+0xd4] ;  /* 0x0000d40001087983 */ /* 0x000f280000300800 */
[----:B------:R-:W4:Y:S04]  /*564f0*/  LDL.LU R7, [R1+0x90] ;  /* 0x0000900001077983 */ /* 0x000f280000300800 */
[----:B------:R0:W-:Y:S04]  /*56500*/  STS.U8 [R15+UR4+0x400], R6 ;  /* 0x000400060f007988 */ /* 0x0001e80008000004 */
[----:B------:R-:W4:Y:S04]  /*56510*/  LDL.LU R29, [R1+0x8c] ;  /* 0x00008c00011d7983 */ /* 0x000f280000300800 */
[----:B------:R1:W-:Y:S04]  /*56520*/  STS.U8 [R15+UR4+0x440], R24 ;  /* 0x000440180f007988 */ /* 0x0003e80008000004 */
[----:B0-----:R-:W4:Y:S04]  /*56530*/  LDL.LU R6, [R1+0x50] ;  /* 0x0000500001067983 */ /* 0x001f280000300800 */
[----:B------:R0:W-:Y:S04]  /*56540*/  STS.U8 [R15+UR4+0x800], R27 ;  /* 0x0008001b0f007988 */ /* 0x0001e80008000004 */
[----:B-1----:R-:W4:Y:S04]  /*56550*/  LDL.LU R24, [R1+0x5058] ;  /* 0x0050580001187983 */ /* 0x002f280000300800 */
[----:B------:R1:W-:Y:S04]  /*56560*/  STS.U8 [R15+UR4+0x840], R28 ;  /* 0x0008401c0f007988 */ /* 0x0003e80008000004 */
[----:B0-----:R-:W3:Y:S04]  /*56570*/  LDL.LU R27, [R1+0x5054] ;  /* 0x00505400011b7983 */ /* 0x001ee80000300800 */
[----:B-1----:R-:W4:Y:S04]  /*56580*/  LDL.LU R28, [R1+0x5050] ;  /* 0x00505000011c7983 */ /* 0x002f280000300800 */
[----:B--2---:R-:W-:Y:S04]  /*56590*/  STS.U8 [R15+UR4+0xc00], R2 ;  /* 0x000c00020f007988 */ /* 0x004fe80008000004 */
[----:B------:R-:W-:Y:S04]  /*565a0*/  STS.U8 [R15+UR4+0xc40], R14 ;  /* 0x000c400e0f007988 */ /* 0x000fe80008000004 */
[----:B------:R-:W-:Y:S04]  /*565b0*/  STS.U8 [R15+UR4+0x1000], R22 ;  /* 0x001000160f007988 */ /* 0x000fe80008000004 */
[----:B------:R0:W-:Y:S04]  /*565c0*/  STS.U8 [R15+UR4+0x1040], R5 ;  /* 0x001040050f007988 */ /* 0x0001e80008000004 */
[----:B------:R1:W-:Y:S04]  /*565d0*/  STS.U8 [R15+UR4+0x1400], R4 ;  /* 0x001400040f007988 */ /* 0x0003e80008000004 */
[----:B------:R2:W-:Y:S04]  /*565e0*/  STS.U8 [R15+UR4+0x1440], R3 ;  /* 0x001440030f007988 */ /* 0x0005e80008000004 */
[----:B0-----:R-:W3:Y:S01]  /*565f0*/  LDL.LU R5, [R1+0x4c] ;  /* 0x00004c0001057983 */ /* 0x001ee20000300800 */
[----:B-1----:R-:W0:Y:S03]  /*56600*/  S2R R4, SR_TID.X ;  /* 0x0000000000047919 */ /* 0x002e260000002100 */
[----:B--2---:R-:W2:Y:S04]  /*56610*/  LDL.LU R3, [R1+0x18] ;  /* 0x0000180001037983 */ /* 0x004ea80000300800 */
[----:B------:R0:W-:Y:S02]  /*56620*/  STS.U8 [R15+UR4+0x1800], R13 ;  /* 0x0018000d0f007988 */ /* 0x0001e40008000004 */
[----:B0-----:R-:W-:-:S02]  /*56630*/  LOP3.LUT R13, R4, 0x3f, RZ, 0xc0, !PT ;  /* 0x0000003f040d7812 */ /* 0x001fc400078ec0ff */
[----:B------:R-:W2:Y:S02]  /*56640*/  LDL.LU R4, [R1+0x14] ;  /* 0x0000140001047983 */ /* 0x000ea40000300800 */
[----:B------:R-:W-:Y:S02]  /*56650*/  LOP3.LUT R13, R13, 0x8, RZ, 0x3c, !PT ;  /* 0x000000080d0d7812 */ /* 0x000fe400078e3cff */
[----:B------:R-:W-:Y:S04]  /*56660*/  STS.U8 [R15+UR4+0x1840], R21 ;  /* 0x001840150f007988 */ /* 0x000fe80008000004 */
[----:B----4-:R-:W-:Y:S04]  /*56670*/  STS.U8 [R15+UR4+0x1c00], R28 ;  /* 0x001c001c0f007988 */ /* 0x010fe80008000004 */
[----:B---3--:R-:W-:Y:S04]  /*56680*/  STS.U8 [R15+UR4+0x1c40], R27 ;  /* 0x001c401b0f007988 */ /* 0x008fe80008000004 */
[----:B------:R-:W-:Y:S04]  /*56690*/  STS.U8 [R13+UR4+0x80], R20 ;  /* 0x000080140d007988 */ /* 0x000fe80008000004 */
[----:B------:R-:W-:Y:S04]  /*566a0*/  STS.U8 [R13+UR4+0xc0], R18 ;  /* 0x0000c0120d007988 */ /* 0x000fe80008000004 */
[----:B------:R0:W-:Y:S04]  /*566b0*/  STS.U8 [R13+UR4+0x480], R0 ;  /* 0x000480000d007988 */ /* 0x0001e80008000004 */
[----:B------:R-:W-:Y:S04]  /*566c0*/  STS.U8 [R13+UR4+0x4c0], R16 ;  /* 0x0004c0100d007988 */ /* 0x000fe80008000004 */
[----:B------:R-:W-:Y:S04]  /*566d0*/  STS.U8 [R13+UR4+0x880], R12 ;  /* 0x0008800c0d007988 */ /* 0x000fe80008000004 */
[----:B------:R-:W-:Y:S04]  /*566e0*/  STS.U8 [R13+UR4+0x8c0], R17 ;  /* 0x0008c0110d007988 */ /* 0x000fe80008000004 */
[----:B------:R-:W-:Y:S04]  /*566f0*/  STS.U8 [R13+UR4+0xc80], R19 ;  /* 0x000c80130d007988 */ /* 0x000fe80008000004 */
[----:B------:R1:W-:Y:S04]  /*56700*/  STS.U8 [R13+UR4+0xcc0], R8 ;  /* 0x000cc0080d007988 */ /* 0x0003e80008000004 */
[----:B------:R3:W-:Y:S04]  /*56710*/  STS.U8 [R13+UR4+0x1080], R7 ;  /* 0x001080070d007988 */ /* 0x0007e80008000004 */
[----:B------:R4:W-:Y:S04]  /*56720*/  STS.U8 [R13+UR4+0x10c0], R29 ;  /* 0x0010c01d0d007988 */ /* 0x0009e80008000004 */
[----:B------:R4:W-:Y:S04]  /*56730*/  STS.U8 [R13+UR4+0x1480], R6 ;  /* 0x001480060d007988 */ /* 0x0009e80008000004 */
[----:B------:R-:W-:Y:S04]  /*56740*/  STL [R1+0x5008], R28 ;  /* 0x0050081c01007387 */ /* 0x000fe80000100800 */
[----:B------:R-:W-:Y:S04]  /*56750*/  STL [R1+0x500c], R27 ;  /* 0x00500c1b01007387 */ /* 0x000fe80000100800 */
[----:B0-----:R-:W2:Y:S04]  /*56760*/  LDL.LU R0, [R1+0x194] ;  /* 0x0001940001007983 */ /* 0x001ea80000300800 */
[----:B-1----:R-:W2:Y:S04]  /*56770*/  LDL.LU R8, [R1+0x190] ;  /* 0x0001900001087983 */ /* 0x002ea80000300800 */
[----:B---3--:R-:W3:Y:S04]  /*56780*/  LDL.LU R7, [R1+0x154] ;  /* 0x0001540001077983 */ /* 0x008ee80000300800 */
[----:B----4-:R-:W4:Y:S04]  /*56790*/  LDL.LU R29, [R1+0x150] ;  /* 0x00015000011d7983 */ /* 0x010f280000300800 */
[----:B------:R-:W4:Y:S04]  /*567a0*/  LDL.LU R6, [R1+0x114] ;  /* 0x0001140001067983 */ /* 0x000f280000300800 */
[----:B------:R-:W4:Y:S04]  /*567b0*/  LDL.LU R14, [R1+0x110] ;  /* 0x00011000010e7983 */ /* 0x000f280000300800 */
[----:B------:R-:W4:Y:S04]  /*567c0*/  LDL.LU R22, [R1+0xd0] ;  /* 0x0000d00001167983 */ /* 0x000f280000300800 */
[----:B------:R-:W4:Y:S04]  /*567d0*/  LDL.LU R21, [R1+0xcc] ;  /* 0x0000cc0001157983 */ /* 0x000f280000300800 */
[----:B------:R-:W4:Y:S04]  /*567e0*/  LDL.LU R12, [R1+0x88] ;  /* 0x00008800010c7983 */ /* 0x000f280000300800 */
[----:B------:R-:W4:Y:S04]  /*567f0*/  LDL.LU R17, [R1+0x84] ;  /* 0x0000840001117983 */ /* 0x000f280000300800 */
[----:B------:R-:W4:Y:S04]  /*56800*/  LDL.LU R19, [R1+0x48] ;  /* 0x0000480001137983 */ /* 0x000f280000300800 */
[----:B------:R0:W-:Y:S04]  /*56810*/  STS.U8 [R13+UR4+0x14c0], R5 ;  /* 0x0014c0050d007988 */ /* 0x0001e80008000004 */
[----:B--2---:R1:W-:Y:S04]  /*56820*/  STS.U8 [R13+UR4+0x1880], R3 ;  /* 0x001880030d007988 */ /* 0x0043e80008000004 */
[----:B0-----:R-:W2:Y:S01]  /*56830*/  LDL.LU R5, [R1+0x44] ;  /* 0x0000440001057983 */ /* 0x001ea20000300800 */
[----:B-1----:R-:W0:Y:S03]  /*56840*/  S2R R3, SR_TID.X ;  /* 0x0000000000037919 */ /* 0x002e260000002100 */
[----:B------:R1:W-:Y:S04]  /*56850*/  STS.U8 [R13+UR4+0x18c0], R4 ;  /* 0x0018c0040d007988 */ /* 0x0003e80008000004 */
[----:B-1----:R-:W2:Y:S01]  /*56860*/  LDL.LU R4, [R1+0x10] ;  /* 0x0000100001047983 */ /* 0x002ea20000300800 */
[----:B0-----:R-:W-:-:S03]  /*56870*/  LOP3.LUT R2, R3, 0x3f, RZ, 0xc0, !PT ;  /* 0x0000003f03027812 */ /* 0x001fc600078ec0ff */
[----:B------:R-:W2:Y:S04]  /*56880*/  LDL.LU R3, [R1+0xc] ;  /* 0x00000c0001037983 */ /* 0x000ea80000300800 */
[----:B------:R-:W-:Y:S04]  /*56890*/  STL [R1+0x5010], R24 ;  /* 0x0050101801007387 */ /* 0x000fe80000100800 */
[----:B------:R0:W-:Y:S04]  /*568a0*/  STS.U8 [R13+UR4+0x1c80], R24 ;  /* 0x001c80180d007988 */ /* 0x0001e80008000004 */
[----:B------:R-:W-:Y:S04]  /*568b0*/  STL [R1+0x5014], R23 ;  /* 0x0050141701007387 */ /* 0x000fe80000100800 */
[----:B------:R1:W-:Y:S04]  /*568c0*/  STS.U8 [R13+UR4+0x1cc0], R23 ;  /* 0x001cc0170d007988 */ /* 0x0003e80008000004 */
[----:B0-----:R-:W2:Y:S04]  /*568d0*/  LDL.LU R24, [R1+0x18c] ;  /* 0x00018c0001187983 */ /* 0x001ea80000300800 */
[----:B------:R-:W2:Y:S01]  /*568e0*/  LDL.LU R27, [R1+0x188] ;  /* 0x00018800011b7983 */ /* 0x000ea20000300800 */
[----:B-1----:R-:W-:-:S03]  /*568f0*/  LOP3.LUT R23, R2, 0x10, RZ, 0x3c, !PT ;  /* 0x0000001002177812 */ /* 0x002fc600078e3cff */
[----:B------:R-:W2:Y:S04]  /*56900*/  LDL.LU R28, [R1+0x14c] ;  /* 0x00014c00011c7983 */ /* 0x000ea80000300800 */
[----:B------:R-:W2:Y:S04]  /*56910*/  LDL.LU R20, [R1+0x148] ;  /* 0x0001480001147983 */ /* 0x000ea80000300800 */
[----:B------:R-:W2:Y:S04]  /*56920*/  LDL.LU R18, [R1+0x10c] ;  /* 0x00010c0001127983 */ /* 0x000ea80000300800 */
[----:B------:R-:W2:Y:S04]  /*56930*/  LDL.LU R16, [R1+0x108] ;  /* 0x0001080001107983 */ /* 0x000ea80000300800 */
[----:B------:R-:W2:Y:S04]  /*56940*/  LDL.LU R13, [R1+0xc8] ;  /* 0x0000c800010d7983 */ /* 0x000ea80000300800 */
[----:B------:R0:W-:Y:S04]  /*56950*/  STS.U8 [R23+UR4+0x100], R0 ;  /* 0x0001000017007988 */ /* 0x0001e80008000004 */
[----:B------:R1:W-:Y:S04]  /*56960*/  STS.U8 [R23+UR4+0x140], R8 ;  /* 0x0001400817007988 */ /* 0x0003e80008000004 */
[----:B---3--:R3:W-:Y:S04]  /*56970*/  STS.U8 [R23+UR4+0x500], R7 ;  /* 0x0005000717007988 */ /* 0x0087e80008000004 */
[----:B0-----:R-:W2:Y:S04]  /*56980*/  LDL.LU R0, [R1+0xc4] ;  /* 0x0000c40001007983 */ /* 0x001ea80000300800 */
[----:B-1----:R-:W2:Y:S04]  /*56990*/  LDL.LU R8, [R1+0x504c] ;  /* 0x00504c0001087983 */ /* 0x002ea80000300800 */
[----:B---3--:R-:W3:Y:S04]  /*569a0*/  LDL.LU R7, [R1+0x5048] ;  /* 0x0050480001077983 */ /* 0x008ee80000300800 */
[----:B----4-:R0:W-:Y:S04]  /*569b0*/  STS.U8 [R23+UR4+0x540], R29 ;  /* 0x0005401d17007988 */ /* 0x0101e80008000004 */
[----:B------:R1:W-:Y:S04]  /*569c0*/  STS.U8 [R23+UR4+0x900], R6 ;  /* 0x0009000617007988 */ /* 0x0003e80008000004 */
[----:B------:R4:W-:Y:S04]  /*569d0*/  STS.U8 [R23+UR4+0x940], R14 ;  /* 0x0009400e17007988 */ /* 0x0009e80008000004 */
[----:B0-----:R-:W3:Y:S04]  /*569e0*/  LDL.LU R29, [R1+0x5044] ;  /* 0x00504400011d7983 */ /* 0x001ee80000300800 */
[----:B-1----:R-:W3:Y:S04]  /*569f0*/  LDL.LU R6, [R1+0x5040] ;  /* 0x0050400001067983 */ /* 0x002ee80000300800 */
[----:B------:R0:W-:Y:S04]  /*56a00*/  STS.U8 [R23+UR4+0xd00], R22 ;  /* 0x000d001617007988 */ /* 0x0001e80008000004 */
[----:B----4-:R-:W4:Y:S04]  /*56a10*/  LDL.LU R14, [R1+0x80] ;  /* 0x00008000010e7983 */ /* 0x010f280000300800 */
[----:B------:R1:W-:Y:S04]  /*56a20*/  STS.U8 [R23+UR4+0xd40], R21 ;  /* 0x000d401517007988 */ /* 0x0003e80008000004 */
[----:B0-----:R-:W3:Y:S04]  /*56a30*/  LDL.LU R22, [R1+0x7c] ;  /* 0x00007c0001167983 */ /* 0x001ee80000300800 */
[----:B------:R0:W-:Y:S04]  /*56a40*/  STS.U8 [R23+UR4+0x1100], R12 ;  /* 0x0011000c17007988 */ /* 0x0001e80008000004 */
[----:B-1----:R-:W3:Y:S04]  /*56a50*/  LDL.LU R21, [R1+0x40] ;  /* 0x0000400001157983 */ /* 0x002ee80000300800 */
[----:B------:R1:W-:Y:S04]  /*56a60*/  STS.U8 [R23+UR4+0x1140], R17 ;  /* 0x0011401117007988 */ /* 0x0003e80008000004 */
[----:B0-----:R-:W3:Y:S04]  /*56a70*/  LDL.LU R12, [R1+0x3c] ;  /* 0x00003c00010c7983 */ /* 0x001ee80000300800 */
[----:B------:R0:W-:Y:S04]  /*56a80*/  STS.U8 [R23+UR4+0x1500], R19 ;  /* 0x0015001317007988 */ /* 0x0001e80008000004 */
[----:B-1----:R-:W3:Y:S04]  /*56a90*/  LDL.LU R17, [R1+0x8] ;  /* 0x0000080001117983 */ /* 0x002ee80000300800 */
[----:B0-----:R-:W3:Y:S04]  /*56aa0*/  LDL.LU R19, [R1+0x4] ;  /* 0x0000040001137983 */ /* 0x001ee80000300800 */
[----:B--2---:R0:W-:Y:S04]  /*56ab0*/  STS.U8 [R23+UR4+0x1540], R5 ;  /* 0x0015400517007988 */ /* 0x0041e80008000004 */
[----:B0-----:R-:W2:Y:S04]  /*56ac0*/  LDL.LU R5, [R1+0x503c] ;  /* 0x00503c0001057983 */ /* 0x001ea80000300800 */
[----:B------:R0:W-:Y:S04]  /*56ad0*/  STS.U8 [R23+UR4+0x1900], R4 ;  /* 0x0019000417007988 */ /* 0x0001e80008000004 */
[----:B------:R1:W-:Y:S04]  /*56ae0*/  STS.U8 [R23+UR4+0x1940], R3 ;  /* 0x0019400317007988 */ /* 0x0003e80008000004 */
[----:B0-----:R-:W4:Y:S04]  /*56af0*/  LDL.LU R4, [R1+0x5038] ;  /* 0x0050380001047983 */ /* 0x001f280000300800 */
[----:B-1----:R-:W3:Y:S01]  /*56b00*/  LDL.LU R3, [R1+0x5034] ;  /* 0x0050340001037983 */ /* 0x002ee20000300800 */
[----:B------:R-:W-:-:S03]  /*56b10*/  LOP3.LUT R2, R2, 0x18, RZ, 0x3c, !PT ;  /* 0x0000001802027812 */ /* 0x000fc600078e3cff */
[----:B---3--:R-:W-:Y:S04]  /*56b20*/  STS.U8 [R23+UR4+0x1d00], R3 ;  /* 0x001d000317007988 */ /* 0x008fe80008000004 */
[----:B----4-:R-:W-:Y:S04]  /*56b30*/  STS.U8 [R23+UR4+0x1d40], R4 ;  /* 0x001d400417007988 */ /* 0x010fe80008000004 */
[----:B------:R-:W-:Y:S04]  /*56b40*/  STS.U8 [R2+UR4+0x180], R24 ;  /* 0x0001801802007988 */ /* 0x000fe80008000004 */
[----:B------:R-:W-:Y:S04]  /*56b50*/  STS.U8 [R2+UR4+0x1c0], R27 ;  /* 0x0001c01b02007988 */ /* 0x000fe80008000004 */
[----:B------:R-:W-:Y:S04]  /*56b60*/  STS.U8 [R2+UR4+0x580], R28 ;  /* 0x0005801c02007988 */ /* 0x000fe80008000004 */
[----:B------:R-:W-:Y:S04]  /*56b70*/  STS.U8 [R2+UR4+0x5c0], R20 ;  /* 0x0005c01402007988 */ /* 0x000fe80008000004 */
[----:B------:R-:W-:Y:S04]  /*56b80*/  STS.U8 [R2+UR4+0x980], R18 ;  /* 0x0009801202007988 */ /* 0x000fe80008000004 */
[----:B------:R-:W-:Y:S04]  /*56b90*/  STS.U8 [R2+UR4+0x9c0], R16 ;  /* 0x0009c01002007988 */ /* 0x000fe80008000004 */
[----:B------:R-:W-:Y:S04]  /*56ba0*/  STS.U8 [R2+UR4+0xd80], R13 ;  /* 0x000d800d02007988 */ /* 0x000fe80008000004 */
[----:B------:R-:W-:Y:S04]  /*56bb0*/  STL [R1+0x5018], R4 ;  /* 0x0050180401007387 */ /* 0x000fe80000100800 */
[----:B------:R0:W-:Y:S04]  /*56bc0*/  STS.U8 [R2+UR4+0xdc0], R0 ;  /* 0x000dc00002007988 */ /* 0x0001e80008000004 */
[----:B0-----:R-:W3:Y:S04]  /*56bd0*/  LDL.LU R0, [R1+0x184] ;  /* 0x0001840001007983 */ /* 0x001ee80000300800 */
[----:B------:R-:W4:Y:S04]  /*56be0*/  LDL.LU R4, [R1+0x140] ;  /* 0x0001400001047983 */ /* 0x000f280000300800 */
[----:B------:R-:W4:Y:S04]  /*56bf0*/  LDL.LU R3, [R1+0x104] ;  /* 0x0001040001037983 */ /* 0x000f280000300800 */
[----:B------:R-:W4:Y:S04]  /*56c00*/  LDL.LU R23, [R1+0xfc] ;  /* 0x0000fc0001177983 */ /* 0x000f280000300800 */
[----:B------:R-:W4:Y:S04]  /*56c10*/  LDL.LU R24, [R1+0xc0] ;  /* 0x0000c00001187983 */ /* 0x000f280000300800 */
[----:B------:R-:W-:Y:S04]  /*56c20*/  STS.U8 [R2+UR4+0x1180], R14 ;  /* 0x0011800e02007988 */ /* 0x000fe80008000004 */
        /* <DEDUP_REMOVED lines=10> */
[----:B--2---:R-:W-:Y:S04]  /*56cd0*/  STS.U8 [R2+UR4+0x1d80], R5 ;  /* 0x001d800502007988 */ /* 0x004fe80008000004 */
[----:B------:R0:W-:Y:S01]  /*56ce0*/  STL [R1+0x501c], R5 ;  /* 0x00501c0501007387 */ /* 0x0001e20000100800 */
[----:B------:R-:W-:-:S03]  /*56cf0*/  LOP3.LUT R28, R11, 0x3f, RZ, 0xc0, !PT ;  /* 0x0000003f0b1c7812 */ /* 0x000fc600078ec0ff */
[----:B0-----:R-:W2:Y:S04]  /*56d00*/  LDL.LU R5, [R1+0x144] ;  /* 0x0001440001057983 */ /* 0x001ea80000300800 */
[----:B------:R-:W4:Y:S04]  /*56d10*/  LDL.LU R14, [R1+0x17c] ;  /* 0x00017c00010e7983 */ /* 0x000f280000300800 */
[----:B------:R-:W4:Y:S04]  /*56d20*/  LDL.LU R22, [R1+0x178] ;  /* 0x0001780001167983 */ /* 0x000f280000300800 */
[----:B------:R-:W4:Y:S04]  /*56d30*/  LDL.LU R21, [R1+0x13c] ;  /* 0x00013c0001157983 */ /* 0x000f280000300800 */
[----:B------:R-:W4:Y:S04]  /*56d40*/  LDL.LU R12, [R1+0x138] ;  /* 0x00013800010c7983 */ /* 0x000f280000300800 */
[----:B------:R-:W4:Y:S04]  /*56d50*/  LDL.LU R11, [R1+0xf8] ;  /* 0x0000f800010b7983 */ /* 0x000f280000300800 */
[----:B------:R-:W4:Y:S04]  /*56d60*/  LDL.LU R17, [R1+0xf4] ;  /* 0x0000f40001117983 */ /* 0x000f280000300800 */
[----:B------:R-:W4:Y:S04]  /*56d70*/  LDL.LU R19, [R1+0xb0] ;  /* 0x0000b00001137983 */ /* 0x000f280000300800 */
[----:B------:R-:W-:Y:S04]  /*56d80*/  STS.U8 [R2+UR4+0x1dc0], R6 ;  /* 0x001dc00602007988 */ /* 0x000fe80008000004 */
[----:B------:R0:W-:Y:S04]  /*56d90*/  STL [R1+0x5020], R6 ;  /* 0x0050200601007387 */ /* 0x0001e80000100800 */
[----:B0-----:R-:W2:Y:S01]  /*56da0*/  LDL.LU R6, [R1+0x180] ;  /* 0x0001800001067983 */ /* 0x001ea20000300800 */
[----:B------:R-:W-:-:S05]  /*56db0*/  LOP3.LUT R2, R28, 0x20, RZ, 0x3c, !PT ;  /* 0x000000201c027812 */ /* 0x000fca00078e3cff */
[----:B---3--:R0:W-:Y:S04]  /*56dc0*/  STS.U8 [R2+UR4+0x200], R0 ;  /* 0x0002000002007988 */ /* 0x0081e80008000004 */
[----:B0-----:R-:W3:Y:S04]  /*56dd0*/  LDL.LU R0, [R1+0x5030] ;  /* 0x0050300001007983 */ /* 0x001ee80000300800 */
[----:B--2---:R-:W-:Y:S04]  /*56de0*/  STS.U8 [R2+UR4+0x240], R6 ;  /* 0x0002400602007988 */ /* 0x004fe80008000004 */
[----:B------:R-:W-:Y:S04]  /*56df0*/  STS.U8 [R2+UR4+0x600], R5 ;  /* 0x0006000502007988 */ /* 0x000fe80008000004 */
[----:B----4-:R-:W-:Y:S04]  /*56e00*/  STS.U8 [R2+UR4+0x640], R4 ;  /* 0x0006400402007988 */ /* 0x010fe80008000004 */
[----:B------:R-:W-:Y:S04]  /*56e10*/  STS.U8 [R2+UR4+0xa00], R3 ;  /* 0x000a000302007988 */ /* 0x000fe80008000004 */
[----:B------:R-:W-:Y:S04]  /*56e20*/  STS.U8 [R2+UR4+0xa40], R23 ;  /* 0x000a401702007988 */ /* 0x000fe80008000004 */
[----:B------:R-:W-:Y:S04]  /*56e30*/  STS.U8 [R2+UR4+0xe00], R24 ;  /* 0x000e001802007988 */ /* 0x000fe80008000004 */
[----:B------:R0:W-:Y:S04]  /*56e40*/  STS.U8 [R2+UR4+0xe40], R20 ;  /* 0x000e401402007988 */ /* 0x0001e80008000004 */
[----:B------:R1:W-:Y:S04]  /*56e50*/  STS.U8 [R2+UR4+0x1200], R18 ;  /* 0x0012001202007988 */ /* 0x0003e80008000004 */
[----:B------:R2:W-:Y:S04]  /*56e60*/  STS.U8 [R2+UR4+0x1240], R16 ;  /* 0x0012401002007988 */ /* 0x0005e80008000004 */
[----:B0-----:R-:W4:Y:S04]  /*56e70*/  LDL.LU R20, [R1+0xac] ;  /* 0x0000ac0001147983 */ /* 0x001f280000300800 */
[----:B------:R0:W-:Y:S04]  /*56e80*/  STS.U8 [R2+UR4+0x1600], R13 ;  /* 0x0016000d02007988 */ /* 0x0001e80008000004 */
[----:B-1----:R-:W4:Y:S04]  /*56e90*/  LDL.LU R18, [R1+0x70] ;  /* 0x0000700001127983 */ /* 0x002f280000300800 */
[----:B--2---:R-:W2:Y:S04]  /*56ea0*/  LDL.LU R16, [R1+0x6c] ;  /* 0x00006c0001107983 */ /* 0x004ea80000300800 */
[----:B------:R-:W-:Y:S04]  /*56eb0*/  STS.U8 [R2+UR4+0x1640], R27 ;  /* 0x0016401b02007988 */ /* 0x000fe80008000004 */
[----:B0-----:R-:W2:Y:S04]  /*56ec0*/  LDL.LU R13, [R1+0x30] ;  /* 0x00003000010d7983 */ /* 0x001ea80000300800 */
[----:B---3--:R0:W-:Y:S04]  /*56ed0*/  STS.U8 [R2+UR4+0x1a00], R0 ;  /* 0x001a000002007988 */ /* 0x0081e80008000004 */
[----:B------:R-:W-:Y:S04]  /*56ee0*/  STS.U8 [R2+UR4+0x1a40], R29 ;  /* 0x001a401d02007988 */ /* 0x000fe80008000004 */
[----:B0-----:R-:W3:Y:S04]  /*56ef0*/  LDL.LU R0, [R1+0x502c] ;  /* 0x00502c0001007983 */ /* 0x001ee80000300800 */
[----:B------:R0:W-:Y:S04]  /*56f00*/  STL [R1+0x5024], R29 ;  /* 0x0050241d01007387 */ /* 0x0001e80000100800 */
[----:B------:R-:W-:Y:S04]  /*56f10*/  STS.U8 [R2+UR4+0x1e00], R7 ;  /* 0x001e000702007988 */ /* 0x000fe80008000004 */
[----:B------:R1:W-:Y:S04]  /*56f20*/  STL [R1+0x5028], R7 ;  /* 0x0050280701007387 */ /* 0x0003e80000100800 */
[----:B0-----:R-:W3:Y:S04]  /*56f30*/  LDL.LU R29, [R1+0x174] ;  /* 0x00017400011d7983 */ /* 0x001ee80000300800 */
[----:B------:R-:W3:Y:S01]  /*56f40*/  LDL.LU R6, [R1+0x170] ;  /* 0x0001700001067983 */ /* 0x000ee20000300800 */
[----:B-1----:R-:W-:-:S03]  /*56f50*/  LOP3.LUT R7, R28, 0x28, RZ, 0x3c, !PT ;  /* 0x000000281c077812 */ /* 0x002fc600078e3cff */
[----:B------:R-:W3:Y:S04]  /*56f60*/  LDL.LU R5, [R1+0x134] ;  /* 0x0001340001057983 */ /* 0x000ee80000300800 */
[----:B------:R-:W-:Y:S04]  /*56f70*/  STS.U8 [R2+UR4+0x1e40], R8 ;  /* 0x001e400802007988 */ /* 0x000fe80008000004 */
[----:B------:R-:W3:Y:S04]  /*56f80*/  LDL.LU R4, [R1+0x130] ;  /* 0x0001300001047983 */ /* 0x000ee80000300800 */
[----:B------:R-:W-:Y:S04]  /*56f90*/  STS.U8 [R7+UR4+0x280], R14 ;  /* 0x0002800e07007988 */ /* 0x000fe80008000004 */
[----:B------:R-:W3:Y:S04]  /*56fa0*/  LDL.LU R23, [R1+0xf0] ;  /* 0x0000f00001177983 */ /* 0x000ee80000300800 */
[----:B------:R-:W-:Y:S04]  /*56fb0*/  STS.U8 [R7+UR4+0x2c0], R22 ;  /* 0x0002c01607007988 */ /* 0x000fe80008000004 */
[----:B------:R-:W3:Y:S04]  /*56fc0*/  LDL.LU R24, [R1+0xec] ;  /* 0x0000ec0001187983 */ /* 0x000ee80000300800 */
[----:B------:R-:W-:Y:S04]  /*56fd0*/  STS.U8 [R7+UR4+0x680], R21 ;  /* 0x0006801507007988 */ /* 0x000fe80008000004 */
[----:B------:R-:W3:Y:S04]  /*56fe0*/  LDL.LU R27, [R1+0xa8] ;  /* 0x0000a800011b7983 */ /* 0x000ee80000300800 */
[----:B------:R0:W-:Y:S04]  /*56ff0*/  STS.U8 [R7+UR4+0x6c0], R12 ;  /* 0x0006c00c07007988 */ /* 0x0001e80008000004 */
[----:B------:R-:W3:Y:S04]  /*57000*/  LDL.LU R28, [R1+0xa4] ;  /* 0x0000a400011c7983 */ /* 0x000ee80000300800 */
[----:B------:R1:W-:Y:S04]  /*57010*/  STS.U8 [R7+UR4+0xa80], R11 ;  /* 0x000a800b07007988 */ /* 0x0003e80008000004 */
[----:B0-----:R-:W3:Y:S04]  /*57020*/  LDL.LU R12, [R1+0x68] ;  /* 0x00006800010c7983 */ /* 0x001ee80000300800 */
[----:B------:R0:W-:Y:S04]  /*57030*/  STS.U8 [R7+UR4+0xac0], R17 ;  /* 0x000ac01107007988 */ /* 0x0001e80008000004 */
[----:B-1----:R-:W3:Y:S04]  /*57040*/  LDL.LU R11, [R1+0x64] ;  /* 0x00006400010b7983 */ /* 0x002ee80000300800 */
[----:B------:R1:W-:Y:S04]  /*57050*/  STS.U8 [R7+UR4+0xe80], R19 ;  /* 0x000e801307007988 */ /* 0x0003e80008000004 */
[----:B0-----:R-:W3:Y:S04]  /*57060*/  LDL.LU R17, [R1+0x28] ;  /* 0x0000280001117983 */ /* 0x001ee80000300800 */
[----:B-1----:R-:W3:Y:S04]  /*57070*/  LDL.LU R19, [R1+0x24] ;  /* 0x0000240001137983 */ /* 0x002ee80000300800 */
[----:B------:R-:W3:Y:S01]  /*57080*/  LDL.LU R3, [R1+0x16c] ;  /* 0x00016c0001037983 */ /* 0x000ee20000300800 */
[----:B------:R-:W-:-:S03]  /*57090*/  LOP3.LUT R14, R15, 0x30, RZ, 0x3c, !PT ;  /* 0x000000300f0e7812 */ /* 0x000fc600078e3cff */
[----:B------:R-:W3:Y:S04]  /*570a0*/  LDL.LU R2, [R1+0x168] ;  /* 0x0001680001027983 */ /* 0x000ee80000300800 */
[----:B------:R-:W3:Y:S04]  /*570b0*/  LDL.LU R22, [R1+0x12c] ;  /* 0x00012c0001167983 */ /* 0x000ee80000300800 */
[----:B------:R-:W3:Y:S04]  /*570c0*/  LDL.LU R21, [R1+0x128] ;  /* 0x0001280001157983 */ /* 0x000ee80000300800 */
[----:B----4-:R0:W-:Y:S04]  /*570d0*/  STS.U8 [R7+UR4+0xec0], R20 ;  /* 0x000ec01407007988 */ /* 0x0101e80008000004 */
[----:B------:R1:W-:Y:S04]  /*570e0*/  STS.U8 [R7+UR4+0x1280], R18 ;  /* 0x0012801207007988 */ /* 0x0003e80008000004 */
[----:B--2---:R2:W-:Y:S04]  /*570f0*/  STS.U8 [R7+UR4+0x12c0], R16 ;  /* 0x0012c01007007988 */ /* 0x0045e80008000004 */
[----:B0-----:R-:W4:Y:S04]  /*57100*/  LDL.LU R20, [R1+0xe8] ;  /* 0x0000e80001147983 */ /* 0x001f280000300800 */
[----:B------:R0:W-:Y:S04]  /*57110*/  STS.U8 [R7+UR4+0x1680], R13 ;  /* 0x0016800d07007988 */ /* 0x0001e80008000004 */
[----:B-1----:R-:W4:Y:S04]  /*57120*/  LDL.LU R18, [R1+0xe4] ;  /* 0x0000e40001127983 */ /* 0x002f280000300800 */
[----:B--2---:R-:W2:Y:S04]  /*57130*/  LDL.LU R16, [R1+0xa0] ;  /* 0x0000a00001107983 */ /* 0x004ea80000300800 */
[----:B0-----:R-:W2:Y:S04]  /*57140*/  LDL.LU R13, [R1+0x9c] ;  /* 0x00009c00010d7983 */ /* 0x001ea80000300800 */
[----:B---3--:R0:W-:Y:S04]  /*57150*/  STS.U8 [R7+UR4+0x16c0], R0 ;  /* 0x0016c00007007988 */ /* 0x0081e80008000004 */
[----:B------:R-:W-:Y:S04]  /*57160*/  STS.U8 [R7+UR4+0x1a80], R26 ;  /* 0x001a801a07007988 */ /* 0x000fe80008000004 */
[----:B------:R-:W-:Y:S04]  /*57170*/  STS.U8 [R7+UR4+0x1ac0], R25 ;  /* 0x001ac01907007988 */ /* 0x000fe80008000004 */
[----:B------:R-:W-:Y:S04]  /*57180*/  STS.U8 [R7+UR4+0x1e80], R9 ;  /* 0x001e800907007988 */ /* 0x000fe80008000004 */
[----:B0-----:R-:W3:Y:S04]  /*57190*/  LDL.LU R0, [R1+0x60] ;  /* 0x0000600001007983 */ /* 0x001ee80000300800 */
[----:B------:R0:W-:Y:S04]  /*571a0*/  STS.U8 [R7+UR4+0x1ec0], R10 ;  /* 0x001ec00a07007988 */ /* 0x0001e80008000004 */
[----:B------:R1:W-:Y:S04]  /*571b0*/  STS.U8 [R14+UR4+0x300], R29 ;  /* 0x0003001d0e007988 */ /* 0x0003e80008000004 */
[----:B------:R1:W-:Y:S04]  /*571c0*/  STS.U8 [R14+UR4+0x340], R6 ;  /* 0x000340060e007988 */ /* 0x0003e80008000004 */
[----:B0-----:R-:W3:Y:S04]  /*571d0*/  LDL.LU R7, [R1+0x5028] ;  /* 0x0050280001077983 */ /* 0x001ee80000300800 */
[----:B-1----:R-:W3:Y:S04]  /*571e0*/  LDL.LU R29, [R1+0x5024] ;  /* 0x00502400011d7983 */ /* 0x002ee80000300800 */
[----:B------:R-:W3:Y:S04]  /*571f0*/  LDL.LU R6, [R1+0x5020] ;  /* 0x0050200001067983 */ /* 0x000ee80000300800 */
        /* <DEDUP_REMOVED lines=15> */
[----:B0-----:R-:W4:Y:S04]  /*572f0*/  LDL.LU R12, [R1+0x5004] ;  /* 0x00500400010c7983 */ /* 0x001f280000300800 */
[----:B-1----:R-:W2:Y:S04]  /*57300*/  LDL.LU R11, [R1+0x5000] ;  /* 0x00500000010b7983 */ /* 0x002ea80000300800 */
[----:B------:R-:W3:Y:S04]  /*57310*/  LDL.LU R17, [R1+0x4ffc] ;  /* 0x004ffc0001117983 */ /* 0x000ee80000300800 */
[----:B------:R0:W-:Y:S04]  /*57320*/  STS.U8 [R14+UR4+0x1740], R19 ;  /* 0x001740130e007988 */ /* 0x0001e80008000004 */
[----:B0-----:R-:W4:Y:S01]  /*57330*/  LDL.LU R19, [R1+0x4ff8] ;  /* 0x004ff80001137983 */ /* 0x001f220000300800 */
[----:B------:R-:W-:-:S03]  /*57340*/  LOP3.LUT R15, R15, 0x38, RZ, 0x3c, !PT ;  /* 0x000000380f0f7812 */ /* 0x000fc600078e3cff */
[----:B----4-:R-:W-:Y:S04]  /*57350*/  STS.U8 [R14+UR4+0x1b00], R19 ;  /* 0x001b00130e007988 */ /* 0x010fe80008000004 */
[----:B---3--:R-:W-:Y:S04]  /*57360*/  STS.U8 [R14+UR4+0x1b40], R17 ;  /* 0x001b40110e007988 */ /* 0x008fe80008000004 */
[----:B--2---:R-:W-:Y:S04]  /*57370*/  STS.U8 [R14+UR4+0x1f00], R11 ;  /* 0x001f000b0e007988 */ /* 0x004fe80008000004 */
[----:B------:R0:W-:Y:S04]  /*57380*/  STS.U8 [R14+UR4+0x1f40], R12 ;  /* 0x001f400c0e007988 */ /* 0x0001e80008000004 */
[----:B------:R1:W-:Y:S04]  /*57390*/  STS.U8 [R15+UR4+0x380], R3 ;  /* 0x000380030f007988 */ /* 0x0003e80008000004 */
[----:B------:R2:W-:Y:S04]  /*573a0*/  STS.U8 [R15+UR4+0x3c0], R2 ;  /* 0x0003c0020f007988 */ /* 0x0005e80008000004 */
[----:B0-----:R-:W3:Y:S04]  /*573b0*/  LDL.LU R14, [R1+0x4ff4] ;  /* 0x004ff400010e7983 */ /* 0x001ee80000300800 */
[----:B-1----:R-:W4:Y:S04]  /*573c0*/  LDL R3, [R1+0x3df8] ;  /* 0x003df80001037983 */ /* 0x002f280000100800 */
[----:B--2---:R-:W4:Y:S04]  /*573d0*/  LDL R2, [R1+0x3e14] ;  /* 0x003e140001027983 */ /* 0x004f280000100800 */
[----:B------:R0:W-:Y:S04]  /*573e0*/  STS.U8 [R15+UR4+0x780], R22 ;  /* 0x000780160f007988 */ /* 0x0001e80008000004 */
[----:B------:R1:W-:Y:S04]  /*573f0*/  STS.U8 [R15+UR4+0x7c0], R21 ;  /* 0x0007c0150f007988 */ /* 0x0003e80008000004 */
[----:B------:R2:W-:Y:S04]  /*57400*/  STS.U8 [R15+UR4+0xb80], R20 ;  /* 0x000b80140f007988 */ /* 0x0005e80008000004 */
[----:B0-----:R-:W3:Y:S04]  /*57410*/  LDL.LU R22, [R1+0x4ff0] ;  /* 0x004ff00001167983 */ /* 0x001ee80000300800 */
[----:B-1----:R-:W4:Y:S04]  /*57420*/  LDL.LU R21, [R1+0x4fec] ;  /* 0x004fec0001157983 */ /* 0x002f280000300800 */
[----:B--2---:R-:W2:Y:S04]  /*57430*/  LDL.LU R20, [R1+0x4fe8] ;  /* 0x004fe80001147983 */ /* 0x004ea80000300800 */
[----:B------:R0:W-:Y:S04]  /*57440*/  STS.U8 [R15+UR4+0xbc0], R18 ;  /* 0x000bc0120f007988 */ /* 0x0001e80008000004 */
[----:B------:R1:W-:Y:S04]  /*57450*/  STS.U8 [R15+UR4+0xf80], R16 ;  /* 0x000f80100f007988 */ /* 0x0003e80008000004 */
[----:B------:R1:W-:Y:S04]  /*57460*/  STS.U8 [R15+UR4+0xfc0], R13 ;  /* 0x000fc00d0f007988 */ /* 0x0003e80008000004 */
[----:B0-----:R-:W3:Y:S04]  /*57470*/  LDL.LU R18, [R1+0x4fe4] ;  /* 0x004fe40001127983 */ /* 0x001ee80000300800 */
[----:B-1----:R-:W4:Y:S04]  /*57480*/  LDL.LU R16, [R1+0x4fe0] ;  /* 0x004fe00001107983 */ /* 0x002f280000300800 */
[----:B------:R-:W2:Y:S04]  /*57490*/  LDL.LU R13, [R1+0x4fdc] ;  /* 0x004fdc00010d7983 */ /* 0x000ea80000300800 */
[----:B------:R0:W-:Y:S04]  /*574a0*/  STS.U8 [R15+UR4+0x1380], R0 ;  /* 0x001380000f007988 */ /* 0x0001e80008000004 */
[----:B0-----:R-:W3:Y:S04]  /*574b0*/  LDL.LU R0, [R1+0x4fd8] ;  /* 0x004fd80001007983 */ /* 0x001ee80000300800 */
[----:B---3--:R0:W-:Y:S04]  /*574c0*/  STS.U8 [R15+UR4+0x13c0], R0 ;  /* 0x0013c0000f007988 */ /* 0x0081e80008000004 */
[----:B0-----:R-:W3:Y:S04]  /*574d0*/  LDL.LU R0, [R1+0x4fd4] ;  /* 0x004fd40001007983 */ /* 0x001ee80000300800 */
[----:B--2---:R-:W-:Y:S04]  /*574e0*/  STS.U8 [R15+UR4+0x1780], R13 ;  /* 0x0017800d0f007988 */ /* 0x004fe80008000004 */
[----:B----4-:R-:W-:Y:S04]  /*574f0*/  STS.U8 [R15+UR4+0x17c0], R16 ;  /* 0x0017c0100f007988 */ /* 0x010fe80008000004 */
[----:B------:R-:W-:Y:S04]  /*57500*/  STS.U8 [R15+UR4+0x1b80], R18 ;  /* 0x001b80120f007988 */ /* 0x000fe80008000004 */
[----:B------:R-:W-:Y:S04]  /*57510*/  STS.U8 [R15+UR4+0x1bc0], R20 ;  /* 0x001bc0140f007988 */ /* 0x000fe80008000004 */
[----:B------:R-:W-:Y:S04]  /*57520*/  STS.U8 [R15+UR4+0x1f80], R21 ;  /* 0x001f80150f007988 */ /* 0x000fe80008000004 */
[----:B------:R0:W-:Y:S04]  /*57530*/  STS.U8 [R15+UR4+0x1fc0], R22 ;  /* 0x001fc0160f007988 */ /* 0x0001e80008000004 */
[----:B0-----:R-:W2:Y:S01]  /*57540*/  LDL.LU R15, [R1+0x4fd0] ;  /* 0x004fd000010f7983 */ /* 0x001ea20000300800 */
[----:B------:R-:W-:Y:S01]  /*57550*/  BAR.SYNC.DEFER_BLOCKING 0x0 ;  /* 0x0000000000007b1d */ /* 0x000fe20000010000 */
[----:B---3--:R-:W-:-:S06]  /*57560*/  PRMT R0, RZ, 0x7610, R0 ;  /* 0x00007610ff007816 */ /* 0x008fcc0000000000 */
[----:B------:R-:W3:Y:S04]  /*57570*/  @!P1 LDG.E.U8 R0, desc[UR32][R2.64] ;  /* 0x0000002002009981 */ /* 0x000ee8000c1e1100 */
[----:B---3--:R0:W-:Y:S04]  /*57580*/  STL [R1+0x1858], R0 ;  /* 0x0018580001007387 */ /* 0x0081e80000100800 */
[----:B0-----:R-:W3:Y:S04]  /*57590*/  LDL.LU R0, [R1+0x4fcc] ;  /* 0x004fcc0001007983 */ /* 0x001ee80000300800 */
[----:B------:R-:W4:Y:S04]  /*575a0*/  LDL R2, [R1+0x3de8] ;  /* 0x003de80001027983 */ /* 0x000f280000100800 */
[----:B------:R-:W4:Y:S01]  /*575b0*/  LDL R3, [R1+0x3e0c] ;  /* 0x003e0c0001037983 */ /* 0x000f220000100800 */
[----:B--2---:R-:W-:-:S02]  /*575c0*/  PRMT R15, RZ, 0x7610, R15 ;  /* 0x00007610ff0f7816 */ /* 0x004fc4000000000f */
[----:B----4-:R-:W-:-:S04]  /*575d0*/  @!P0 LOP3.LUT R3, R3, R2, RZ, 0x3c, !PT ;  /* 0x0000000203038212 */ /* 0x010fc800078e3cff */
[----:B------:R-:W-:-:S04]  /*575e0*/  @!P0 LOP3.LUT R2, R3, R2, RZ, 0x3c, !PT ;  /* 0x0000000203028212 */ /* 0x000fc800078e3cff */
[----:B------:R-:W-:-:S05]  /*575f0*/  @!P0 LOP3.LUT R3, R3, R2, RZ, 0x3c, !PT ;  /* 0x0000000203038212 */ /* 0x000fca00078e3cff */
[----:B------:R-:W2:Y:S04]  /*57600*/  @!P0 LDG.E.U8 R15, desc[UR32][R2.64] ;  /* 0x00000020020f8981 */ /* 0x000ea8000c1e1100 */
[----:B--2---:R0:W-:Y:S04]  /*57610*/  STL [R1+0x1854], R15 ;  /* 0x0018540f01007387 */ /* 0x0041e80000100800 */
[----:B0-----:R-:W2:Y:S04]  /*57620*/  LDL.LU R15, [R1+0x4fc8] ;  /* 0x004fc800010f7983 */ /* 0x001ea80000300800 */
[----:B------:R-:W4:Y:S04]  /*57630*/  LDL R2, [R1+0x1e30] ;  /* 0x001e300001027983 */ /* 0x000f280000100800 */
[----:B------:R-:W4:Y:S01]  /*57640*/  LDL R3, [R1+0x38f0] ;  /* 0x0038f00001037983 */ /* 0x000f220000100800 */
[----:B---3--:R-:W-:-:S02]  /*57650*/  PRMT R0, RZ, 0x7610, R0 ;  /* 0x00007610ff007816 */ /* 0x008fc40000000000 */
[----:B----4-:R-:W-:-:S04]  /*57660*/  @!P0 LOP3.LUT R3, R3, R2, RZ, 0x3c, !PT ;  /* 0x0000000203038212 */ /* 0x010fc800078e3cff */
[----:B------:R-:W-:-:S04]  /*57670*/  @!P0 LOP3.LUT R2, R3, R2, RZ, 0x3c, !PT ;  /* 0x0000000203028212 */ /* 0x000fc800078e3cff */
[----:B------:R-:W-:-:S05]  /*57680*/  @!P0 LOP3.LUT R3, R3, R2, RZ, 0x3c, !PT ;  /* 0x0000000203038212 */ /* 0x000fca00078e3cff */
        /* <DEDUP_REMOVED lines=8753> */
[----:B------:R-:W-:-:S02]  /*799a0*/  PRMT R24, RZ, 0x7610, R24 ;  /* 0x00007610ff187816 */ /* 0x000fc40000000018 */
[----:B----4-:R-:W-:-:S04]  /*799b0*/  @!P1 LOP3.LUT R3, R3, R2, RZ, 0x3c, !PT ;  /* 0x0000000203039212 */ /* 0x010fc800078e3cff */
[----:B------:R-:W-:-:S04]  /*799c0*/  @!P1 LOP3.LUT R2, R3, R2, RZ, 0x3c, !PT ;  /* 0x0000000203029212 */ /* 0x000fc800078e3cff */
[----:B------:R-:W-:-:S05]  /*799d0*/  @!P1 LOP3.LUT R3, R3, R2, RZ, 0x3c, !PT ;  /* 0x0000000203039212 */ /* 0x000fca00078e3cff */
[----:B------:R0:W4:Y:S04]  /*799e0*/  @!P1 LDG.E.U8 R24, desc[UR32][R2.64] ;  /* 0x0000002002189981 */ /* 0x000128000c1e1100 */
[----:B------:R-:W0:Y:S04]  /*799f0*/  LDL R2, [R1+0x3c68] ;  /* 0x003c680001027983 */ /* 0x000e280000100800 */
[----:B------:R-:W0:Y:S01]  /*79a00*/  LDL R3, [R1+0x3ca4] ;  /* 0x003ca40001037983 */ /* 0x000e220000100800 */
[----:B---3--:R-:W-:Y:S02]  /*79a10*/  PRMT R0, RZ, 0x7610, R0 ;  /* 0x00007610ff007816 */ /* 0x008fe40000000000 */
[----:B0-----:R-:W-:-:S04]  /*79a20*/  @!P0 LOP3.LUT R3, R3, R2, RZ, 0x3c, !PT ;  /* 0x0000000203038212 */ /* 0x001fc800078e3cff */
[----:B------:R-:W-:-:S04]  /*79a30*/  @!P0 LOP3.LUT R2, R3, R2, RZ, 0x3c, !PT ;  /* 0x0000000203028212 */ /* 0x000fc800078e3cff */
[----:B------:R-:W-:-:S05]  /*79a40*/  @!P0 LOP3.LUT R3, R3, R2, RZ, 0x3c, !PT ;  /* 0x0000000203038212 */ /* 0x000fca00078e3cff */
[----:B------:R-:W3:Y:S04]  /*79a50*/  @!P0 LDG.E.U8 R0, desc[UR32][R2.64] ;  /* 0x0000002002008981 */ /* 0x000ee8000c1e1100 */
[----:B----4-:R0:W-:Y:S04]  /*79a60*/  STL [R1+0x70], R24 ;  /* 0x0000701801007387 */ /* 0x0101e80000100800 */
[----:B0-----:R-:W4:Y:S04]  /*79a70*/  LDL R24, [R1+0x3cd0] ;  /* 0x003cd00001187983 */ /* 0x001f280000100800 */
        /* <DEDUP_REMOVED lines=38> */
[----:B------:R-:W4:Y:S01]  /*79ce0*/  LDL R3, [R1+0x3c9c] ;  /* 0x003c9c0001037983 */ /* 0x000f220000100800 */
[----:B--2---:R-:W-:Y:S01]  /*79cf0*/  PRMT R15, RZ, 0x7610, R15 ;  /* 0x00007610ff0f7816 */ /* 0x004fe2000000000f */
[----:B------:R-:W-:-:S02]  /*79d00*/  @!P1 IMAD.MOV.U32 R2, RZ, RZ, R24 ;  /* 0x000000ffff029224 */ /* 0x000fc400078e0018 */
[----:B------:R-:W2:Y:S04]  /*79d10*/  LDL R24, [R1+0x3cf4] ;  /* 0x003cf40001187983 */ /* 0x000ea80000100800 */
[----:B----4-:R-:W4:Y:S04]  /*79d20*/  @!P1 LDG.E.U8 R15, desc[UR32][R2.64] ;  /* 0x00000020020f9981 */ /* 0x010f28000c1e1100 */
[----:B----4-:R0:W-:Y:S04]  /*79d30*/  STL [R1+0x58], R15 ;  /* 0x0000580f01007387 */ /* 0x0101e80000100800 */
[----:B0-----:R-:W4:Y:S04]  /*79d40*/  LDL.LU R15, [R1+0x4080] ;  /* 0x00408000010f7983 */ /* 0x001f280000300800 */
[----:B------:R-:W2:Y:S04]  /*79d50*/  LDL R2, [R1+0x3c98] ;  /* 0x003c980001027983 */ /* 0x000ea80000100800 */
[----:B------:R-:W2:Y:S01]  /*79d60*/  LDL R3, [R1+0x3cd4] ;  /* 0x003cd40001037983 */ /* 0x000ea20000100800 */
[----:B---3--:R-:W-:-:S02]  /*79d70*/  PRMT R0, RZ, 0x7610, R0 ;  /* 0x00007610ff007816 */ /* 0x008fc40000000000 */
[----:B--2---:R-:W-:-:S04]  /*79d80*/  @!P0 LOP3.LUT R3, R3, R2, RZ, 0x3c, !PT ;  /* 0x0000000203038212 */ /* 0x004fc800078e3cff */
[----:B------:R-:W-:-:S04]  /*79d90*/  @!P0 LOP3.LUT R2, R3, R2, RZ, 0x3c, !PT ;  /* 0x0000000203028212 */ /* 0x000fc800078e3cff */
[----:B------:R-:W-:-:S05]  /*79da0*/  @!P0 LOP3.LUT R3, R3, R2, RZ, 0x3c, !PT ;  /* 0x0000000203038212 */ /* 0x000fca00078e3cff */
[----:B------:R-:W2:Y:S04]  /*79db0*/  @!P0 LDG.E.U8 R0, desc[UR32][R2.64] ;  /* 0x0000002002008981 */ /* 0x000ea8000c1e1100 */
[----:B--2---:R0:W-:Y:S04]  /*79dc0*/  STL [R1+0x54], R0 ;  /* 0x0000540001007387 */ /* 0x0041e80000100800 */
[----:B0-----:R-:W2:Y:S04]  /*79dd0*/  LDL.LU R0, [R1+0x407c] ;  /* 0x00407c0001007983 */ /* 0x001ea80000300800 */
[----:B------:R-:W3:Y:S04]  /*79de0*/  LDL R2, [R1+0x3cac] ;  /* 0x003cac0001027983 */ /* 0x000ee80000100800 */
[----:B------:R-:W3:Y:S01]  /*79df0*/  LDL R3, [R1+0x3ce0] ;  /* 0x003ce00001037983 */ /* 0x000ee20000100800 */
[----:B----4-:R-:W-:-:S02]  /*79e00*/  PRMT R15, RZ, 0x7610, R15 ;  /* 0x00007610ff0f7816 */ /* 0x010fc4000000000f */
[----:B---3--:R-:W-:-:S04]  /*79e10*/  @!P1 LOP3.LUT R3, R3, R2, RZ, 0x3c, !PT ;  /* 0x0000000203039212 */ /* 0x008fc800078e3cff */
        /* <DEDUP_REMOVED lines=11> */
[----:B------:R-:W2:Y:S01]  /*79ed0*/  @!P0 LDG.E.U8 R0, desc[UR32][R2.64] ;  /* 0x0000002002008981 */ /* 0x000ea2000c1e1100 */
[----:B------:R-:W-:-:S03]  /*79ee0*/  PRMT R25, RZ, 0x7610, R25 ;  /* 0x00007610ff197816 */ /* 0x000fc60000000019 */
[----:B--2---:R0:W-:Y:S04]  /*79ef0*/  STL [R1+0x4c], R0 ;  /* 0x00004c0001007387 */ /* 0x0041e80000100800 */
[----:B0-----:R-:W2:Y:S04]  /*79f00*/  LDL.LU R0, [R1+0x4074] ;  /* 0x0040740001007983 */ /* 0x001ea80000300800 */
[----:B------:R-:W4:Y:S01]  /*79f10*/  LDL R3, [R1+0x3cbc] ;  /* 0x003cbc0001037983 */ /* 0x000f220000100800 */
[----:B------:R-:W-:Y:S01]  /*79f20*/  @!P1 IMAD.MOV.U32 R2, RZ, RZ, R26 ;  /* 0x000000ffff029224 */ /* 0x000fe200078e001a */
[----:B------:R-:W-:-:S02]  /*79f30*/  PRMT R22, RZ, 0x7610, R22 ;  /* 0x00007610ff167816 */ /* 0x000fc40000000016 */
[----:B------:R-:W3:Y:S04]  /*79f40*/  LDL R26, [R1+0x3cd8] ;  /* 0x003cd800011a7983 */ /* 0x000ee80000100800 */
[----:B----4-:R0:W4:Y:S04]  /*79f50*/  @!P1 LDG.E.U8 R25, desc[UR32][R2.64] ;  /* 0x0000002002199981 */ /* 0x010128000c1e1100 */
[----:B------:R-:W3:Y:S01]  /*79f60*/  LDL R3, [R1+0x3cb8] ;  /* 0x003cb80001037983 */ /* 0x000ee20000100800 */
[----:B0-----:R-:W-:-:S03]  /*79f70*/  @!P0 IMAD.MOV.U32 R2, RZ, RZ, R24 ;  /* 0x000000ffff028224 */ /* 0x001fc600078e0018 */
[----:B----4-:R0:W-:Y:S01]  /*79f80*/  STL [R1+0x48], R25 ;  /* 0x0000481901007387 */ /* 0x0101e20000100800 */
[----:B--2---:R-:W-:-:S03]  /*79f90*/  PRMT R0, RZ, 0x7610, R0 ;  /* 0x00007610ff007816 */ /* 0x004fc60000000000 */
[----:B------:R-:W2:Y:S04]  /*79fa0*/  LDL R24, [R1+0x3cec] ;  /* 0x003cec0001187983 */ /* 0x000ea80000100800 */
[----:B---3--:R1:W3:Y:S04]  /*79fb0*/  @!P0 LDG.E.U8 R22, desc[UR32][R2.64] ;  /* 0x0000002002168981 */ /* 0x0082e8000c1e1100 */
[----:B0-----:R-:W4:Y:S04]  /*79fc0*/  LDL R25, [R1+0x3d14] ;  /* 0x003d140001197983 */ /* 0x001f280000100800 */
[----:B------:R-:W1:Y:S04]  /*79fd0*/  LDL R2, [R1+0x3ccc] ;  /* 0x003ccc0001027983 */ /* 0x000e680000100800 */
[----:B------:R-:W1:Y:S02]  /*79fe0*/  LDL R3, [R1+0x3d00] ;  /* 0x003d000001037983 */ /* 0x000e640000100800 */
[----:B-1----:R-:W-:-:S04]  /*79ff0*/  @!P1 LOP3.LUT R3, R3, R2, RZ, 0x3c, !PT ;  /* 0x0000000203039212 */ /* 0x002fc800078e3cff */
[----:B------:R-:W-:-:S04]  /*7a000*/  @!P1 LOP3.LUT R2, R3, R2, RZ, 0x3c, !PT ;  /* 0x0000000203029212 */ /* 0x000fc800078e3cff */
[----:B------:R-:W-:-:S05]  /*7a010*/  @!P1 LOP3.LUT R3, R3, R2, RZ, 0x3c, !PT ;  /* 0x0000000203039212 */ /* 0x000fca00078e3cff */
[----:B------:R-:W2:Y:S04]  /*7a020*/  @!P1 LDG.E.U8 R0, desc[UR32][R2.64] ;  /* 0x0000002002009981 */ /* 0x000ea8000c1e1100 */
[----:B---3--:R0:W-:Y:S04]  /*7a030*/  STL [R1+0x44], R22 ;  /* 0x0000441601007387 */ /* 0x0081e80000100800 */
[----:B0-----:R-:W3:Y:S04]  /*7a040*/  LDL R22, [R1+0x3d20] ;  /* 0x003d200001167983 */ /* 0x001ee80000100800 */
[----:B--2---:R0:W-:Y:S04]  /*7a050*/  STL [R1+0x40], R0 ;  /* 0x0000400001007387 */ /* 0x0041e80000100800 */
[----:B0-----:R-:W2:Y:S04]  /*7a060*/  LDL.LU R0, [R1+0x4070] ;  /* 0x0040700001007983 */ /* 0x001ea80000300800 */
        /* <DEDUP_REMOVED lines=9> */
[----:B--2---:R-:W-:Y:S02]  /*7a100*/  PRMT R0, RZ, 0x7610, R0 ;  /* 0x00007610ff007816 */ /* 0x004fe40000000000 */
[----:B------:R-:W-:-:S02]  /*7a110*/  PRMT R12, RZ, 0x7610, R12 ;  /* 0x00007610ff0c7816 */ /* 0x000fc4000000000c */
[----:B0-----:R-:W-:-:S04]  /*7a120*/  @!P1 LOP3.LUT R3, R3, R2, RZ, 0x3c, !PT ;  /* 0x0000000203039212 */ /* 0x001fc800078e3cff */
[----:B------:R-:W-:-:S04]  /*7a130*/  @!P1 LOP3.LUT R2, R3, R2, RZ, 0x3c, !PT ;  /* 0x0000000203029212 */ /* 0x000fc800078e3cff */
[----:B------:R-:W-:-:S05]  /*7a140*/  @!P1 LOP3.LUT R3, R3, R2, RZ, 0x3c, !PT ;  /* 0x0000000203039212 */ /* 0x000fca00078e3cff */
[----:B------:R0:W2:Y:S02]  /*7a150*/  @!P1 LDG.E.U8 R0, desc[UR32][R2.64] ;  /* 0x0000002002009981 */ /* 0x0000a4000c1e1100 */
[----:B0-----:R-:W-:Y:S02]  /*7a160*/  @!P0 IMAD.MOV.U32 R2, RZ, RZ, R25 ;  /* 0x000000ffff028224 */ /* 0x001fe400078e0019 */
[----:B------:R-:W-:-:S05]  /*7a170*/  @!P0 IMAD.MOV.U32 R3, RZ, RZ, R26 ;  /* 0x000000ffff038224 */ /* 0x000fca00078e001a */
[----:B------:R3:W2:Y:S01]  /*7a180*/  @!P0 LDG.E.U8 R12, desc[UR32][R2.64] ;  /* 0x00000020020c8981 */ /* 0x0006a2000c1e1100 */
[----:B------:R-:W-:-:S03]  /*7a190*/  PRMT R6, RZ, 0x7610, R6 ;  /* 0x00007610ff067816 */ /* 0x000fc60000000006 */
[----:B----4-:R0:W-:Y:S01]  /*7a1a0*/  STL [R1+0x3c], R13 ;  /* 0x00003c0d01007387 */ /* 0x0101e20000100800 */
[----:B---3--:R-:W-:Y:S02]  /*7a1b0*/  @!P1 IMAD.MOV.U32 R2, RZ, RZ, R22 ;  /* 0x000000ffff029224 */ /* 0x008fe400078e0016 */
[----:B------:R-:W-:Y:S01]  /*7a1c0*/  @!P1 IMAD.MOV.U32 R3, RZ, RZ, R24 ;  /* 0x000000ffff039224 */ /* 0x000fe200078e0018 */
[----:B0-----:R-:W3:Y:S04]  /*7a1d0*/  LDL R13, [R1+0x3d24] ;  /* 0x003d2400010d7983 */ /* 0x001ee80000100800 */
[----:B------:R3:W4:Y:S04]  /*7a1e0*/  @!P1 LDG.E.U8 R6, desc[UR32][R2.64] ;  /* 0x0000002002069981 */ /* 0x000728000c1e1100 */
[----:B--2---:R0:W-:Y:S04]  /*7a1f0*/  STL [R1+0x38], R0 ;  /* 0x0000380001007387 */ /* 0x0041e80000100800 */
[----:B0-----:R-:W2:Y:S04]  /*7a200*/  LDL.LU R0, [R1+0x406c] ;  /* 0x00406c0001007983 */ /* 0x001ea80000300800 */
[----:B------:R-:W2:Y:S04]  /*7a210*/  LDL R26, [R1+0x3cf8] ;  /* 0x003cf800011a7983 */ /* 0x000ea80000100800 */
[----:B------:R0:W-:Y:S04]  /*7a220*/  STL [R1+0x34], R12 ;  /* 0x0000340c01007387 */ /* 0x0001e80000100800 */
[----:B------:R-:W2:Y:S01]  /*7a230*/  LDL R3, [R1+0x3ce8] ;  /* 0x003ce80001037983 */ /* 0x000ea20000100800 */
[----:B------:R-:W-:-:S03]  /*7a240*/  PRMT R9, RZ, 0x7610, R9 ;  /* 0x00007610ff097816 */ /* 0x000fc60000000009 */
[----:B------:R-:W2:Y:S04]  /*7a250*/  LDL R25, [R1+0x3d0c] ;  /* 0x003d0c0001197983 */ /* 0x000ea80000100800 */
[----:B------:R-:W2:Y:S04]  /*7a260*/  LDL R24, [R1+0x3d40] ;  /* 0x003d400001187983 */ /* 0x000ea80000100800 */
[----:B------:R-:W2:Y:S04]  /*7a270*/  LDL R22, [R1+0x3d08] ;  /* 0x003d080001167983 */ /* 0x000ea80000100800 */
[----:B0-----:R-:W2:Y:S01]  /*7a280*/  LDL R12, [R1+0x3d34] ;  /* 0x003d3400010c7983 */ /* 0x001ea20000100800 */
[----:B---3--:R-:W-:-:S03]  /*7a290*/  @!P0 IMAD.MOV.U32 R2, RZ, RZ, R13 ;  /* 0x000000ffff028224 */ /* 0x008fc600078e000d */
[----:B----4-:R0:W-:Y:S01]  /*7a2a0*/  STL [R1+0x30], R6 ;  /* 0x0000300601007387 */ /* 0x0101e20000100800 */
[----:B------:R-:W-:Y:S02]  /*7a2b0*/  PRMT R5, RZ, 0x7610, R5 ;  /* 0x00007610ff057816 */ /* 0x000fe40000000005 */
[----:B------:R-:W-:Y:S01]  /*7a2c0*/  PRMT R23, RZ, 0x7610, R23 ;  /* 0x00007610ff177816 */ /* 0x000fe20000000017 */
[----:B------:R-:W3:Y:S04]  /*7a2d0*/  LDL R13, [R1+0x3d1c] ;  /* 0x003d1c00010d7983 */ /* 0x000ee80000100800 */
[----:B0-----:R-:W4:Y:S04]  /*7a2e0*/  LDL R6, [R1+0x3d44] ;  /* 0x003d440001067983 */ /* 0x001f280000100800 */
[----:B--2---:R0:W2:Y:S04]  /*7a2f0*/  @!P0 LDG.E.U8 R9, desc[UR32][R2.64] ;  /* 0x0000002002098981 */ /* 0x0040a8000c1e1100 */
[----:B------:R-:W0:Y:S04]  /*7a300*/  LDL R2, [R1+0x3cfc] ;  /* 0x003cfc0001027983 */ /* 0x000e280000100800 */
[----:B------:R-:W0:Y:S01]  /*7a310*/  LDL R3, [R1+0x3d30] ;  /* 0x003d300001037983 */ /* 0x000e220000100800 */
[----:B------:R-:W-:-:S02]  /*7a320*/  PRMT R0, RZ, 0x7610, R0 ;  /* 0x00007610ff007816 */ /* 0x000fc40000000000 */
[----:B0-----:R-:W-:-:S04]  /*7a330*/  @!P1 LOP3.LUT R3, R3, R2, RZ, 0x3c, !PT ;  /* 0x0000000203039212 */ /* 0x001fc800078e3cff */
[----:B------:R-:W-:-:S04]  /*7a340*/  @!P1 LOP3.LUT R2, R3, R2, RZ, 0x3c, !PT ;  /* 0x0000000203029212 */ /* 0x000fc800078e3cff */
[----:B------:R-:W-:-:S05]  /*7a350*/  @!P1 LOP3.LUT R3, R3, R2, RZ, 0x3c, !PT ;  /* 0x0000000203039212 */ /* 0x000fca00078e3cff */
[----:B------:R0:W3:Y:S02]  /*7a360*/  @!P1 LDG.E.U8 R0, desc[UR32][R2.64] ;  /* 0x0000002002009981 */ /* 0x0000e4000c1e1100 */
[----:B0-----:R-:W-:Y:S02]  /*7a370*/  @!P0 IMAD.MOV.U32 R2, RZ, RZ, R12 ;  /* 0x000000ffff028224 */ /* 0x001fe400078e000c */
[----:B------:R-:W-:-:S05]  /*7a380*/  @!P0 IMAD.MOV.U32 R3, RZ, RZ, R26 ;  /* 0x000000ffff038224 */ /* 0x000fca00078e001a */
[----:B------:R0:W3:Y:S02]  /*7a390*/  @!P0 LDG.E.U8 R5, desc[UR32][R2.64] ;  /* 0x0000002002058981 */ /* 0x0000e4000c1e1100 */
[----:B0-----:R-:W-:Y:S02]  /*7a3a0*/  @!P1 IMAD.MOV.U32 R2, RZ, RZ, R24 ;  /* 0x000000ffff029224 */ /* 0x001fe400078e0018 */
[----:B------:R-:W-:-:S05]  /*7a3b0*/  @!P1 IMAD.MOV.U32 R3, RZ, RZ, R25 ;  /* 0x000000ffff039224 */ /* 0x000fca00078e0019 */
[----:B------:R4:W3:Y:S04]  /*7a3c0*/  @!P1 LDG.E.U8 R23, desc[UR32][R2.64] ;  /* 0x0000002002179981 */ /* 0x0008e8000c1e1100 */
[----:B--2---:R0:W-:Y:S04]  /*7a3d0*/  STL [R1+0x2c], R9 ;  /* 0x00002c0901007387 */ /* 0x0041e80000100800 */
[----:B0-----:R-:W2:Y:S01]  /*7a3e0*/  LDL R9, [R1+0x3d50] ;  /* 0x003d500001097983 */ /* 0x001ea20000100800 */
[----:B----4-:R-:W-:-:S03]  /*7a3f0*/  @!P0 IMAD.MOV.U32 R2, RZ, RZ, R6 ;  /* 0x000000ffff028224 */ /* 0x010fc600078e0006 */
[----:B---3--:R0:W-:Y:S04]  /*7a400*/  STL [R1+0x28], R0 ;  /* 0x0000280001007387 */ /* 0x0081e80000100800 */
[----:B0-----:R-:W3:Y:S04]  /*7a410*/  LDL.LU R0, [R1+0x4068] ;  /* 0x0040680001007983 */ /* 0x001ee80000300800 */
[----:B------:R-:W4:Y:S04]  /*7a420*/  LDL R12, [R1+0x3d18] ;  /* 0x003d1800010c7983 */ /* 0x000f280000100800 */
[----:B------:R0:W-:Y:S04]  /*7a430*/  STL [R1+0x24], R5 ;  /* 0x0000240501007387 */ /* 0x0001e80000100800 */
[----:B0-----:R-:W4:Y:S04]  /*7a440*/  LDL R5, [R1+0x3d54] ;  /* 0x003d540001057983 */ /* 0x001f280000100800 */
[----:B------:R0:W-:Y:S04]  /*7a450*/  STL [R1+0x20], R23 ;  /* 0x0000201701007387 */ /* 0x0001e80000100800 */
[----:B------:R-:W4:Y:S04]  /*7a460*/  LDL R6, [R1+0x3d60] ;  /* 0x003d600001067983 */ /* 0x000f280000100800 */
[----:B0-----:R-:W4:Y:S01]  /*7a470*/  LDL R23, [R1+0x3d2c] ;  /* 0x003d2c0001177983 */ /* 0x001f220000100800 */
[----:B------:R-:W-:Y:S01]  /*7a480*/  PRMT R21, RZ, 0x7610, R21 ;  /* 0x00007610ff157816 */ /* 0x000fe20000000015 */
[----:B------:R-:W-:Y:S01]  /*7a490*/  @!P0 IMAD.MOV.U32 R3, RZ, RZ, R22 ;  /* 0x000000ffff038224 */ /* 0x000fe200078e0016 */
[----:B------:R-:W-:-:S02]  /*7a4a0*/  PRMT R8, RZ, 0x7610, R8 ;  /* 0x00007610ff087816 */ /* 0x000fc40000000008 */
[----:B------:R-:W-:Y:S02]  /*7a4b0*/  PRMT R4, RZ, 0x7610, R4 ;  /* 0x00007610ff047816 */ /* 0x000fe40000000004 */
[----:B------:R-:W-:Y:S01]  /*7a4c0*/  PRMT R7, RZ, 0x7610, R7 ;  /* 0x00007610ff077816 */ /* 0x000fe20000000007 */
[----:B------:R-:W4:Y:S04]  /*7a4d0*/  LDL R22, [R1+0x3d28] ;  /* 0x003d280001167983 */ /* 0x000f280000100800 */
[----:B------:R2:W4:Y:S02]  /*7a4e0*/  @!P0 LDG.E.U8 R21, desc[UR32][R2.64] ;  /* 0x0000002002158981 */ /* 0x000524000c1e1100 */
[----:B--2---:R-:W-:Y:S02]  /*7a4f0*/  @!P1 IMAD.MOV.U32 R2, RZ, RZ, R9 ;  /* 0x000000ffff029224 */ /* 0x004fe400078e0009 */
[----:B------:R-:W-:-:S05]  /*7a500*/  @!P1 IMAD.MOV.U32 R3, RZ, RZ, R13 ;  /* 0x000000ffff039224 */ /* 0x000fca00078e000d */
[----:B------:R4:W2:Y:S01]  /*7a510*/  @!P1 LDG.E.U8 R8, desc[UR32][R2.64] ;  /* 0x0000002002089981 */ /* 0x0008a2000c1e1100 */
[----:B------:R-:W-:Y:S02]  /*7a520*/  PRMT R15, RZ, 0x7610, R15 ;  /* 0x00007610ff0f7816 */ /* 0x000fe4000000000f */
[----:B------:R-:W-:Y:S02]  /*7a530*/  PRMT R14, RZ, 0x7610, R14 ;  /* 0x00007610ff0e7816 */ /* 0x000fe4000000000e */
[----:B------:R-:W-:Y:S02]  /*7a540*/  PRMT R11, RZ, 0x7610, R11 ;  /* 0x00007610ff0b7816 */ /* 0x000fe4000000000b */
[----:B------:R-:W-:Y:S02]  /*7a550*/  PRMT R10, RZ, 0x7610, R10 ;  /* 0x00007610ff0a7816 */ /* 0x000fe4000000000a */
[----:B------:R-:W-:Y:S02]  /*7a560*/  PRMT R29, RZ, 0x7610, R29 ;  /* 0x00007610ff1d7816 */ /* 0x000fe4000000001d */
[----:B------:R-:W-:-:S02]  /*7a570*/  PRMT R28, RZ, 0x7610, R28 ;  /* 0x00007610ff1c7816 */ /* 0x000fc4000000001c */
[----:B------:R-:W-:Y:S02]  /*7a580*/  PRMT R27, RZ, 0x7610, R27 ;  /* 0x00007610ff1b7816 */ /* 0x000fe4000000001b */
[----:B------:R-:W-:Y:S02]  /*7a590*/  PRMT R16, RZ, 0x7610, R16 ;  /* 0x00007610ff107816 */ /* 0x000fe40000000010 */
[----:B------:R-:W-:Y:S02]  /*7a5a0*/  PRMT R17, RZ, 0x7610, R17 ;  /* 0x00007610ff117816 */ /* 0x000fe40000000011 */
[----:B------:R-:W-:Y:S02]  /*7a5b0*/  PRMT R18, RZ, 0x7610, R18 ;  /* 0x00007610ff127816 */ /* 0x000fe40000000012 */
[----:B------:R-:W-:Y:S02]  /*7a5c0*/  PRMT R19, RZ, 0x7610, R19 ;  /* 0x00007610ff137816 */ /* 0x000fe40000000013 */
[----:B------:R-:W-:Y:S01]  /*7a5d0*/  PRMT R20, RZ, 0x7610, R20 ;  /* 0x00007610ff147816 */ /* 0x000fe20000000014 */
[----:B---3--:R-:W0:Y:S01]  /*7a5e0*/  LDS.U8 R26, [R0+UR4] ;  /* 0x00000004001a7984 */ /* 0x008e220008000000 */
[----:B----4-:R-:W-:-:S03]  /*7a5f0*/  @!P0 IMAD.MOV.U32 R3, RZ, RZ, R12 ;  /* 0x000000ffff038224 */ /* 0x010fc600078e000c */
[----:B------:R-:W1:Y:S04]  /*7a600*/  LDS.U8 R25, [R0+UR4+0x40] ;  /* 0x0000400400197984 */ /* 0x000e680008000000 */
[----:B------:R-:W-:Y:S01]  /*7a610*/  LDS.U8 R24, [R0+UR4+0x8] ;  /* 0x0000080400187984 */ /* 0x000fe20008000000 */
[----:B------:R-:W-:-:S05]  /*7a620*/  @!P0 IMAD.MOV.U32 R2, RZ, RZ, R5 ;  /* 0x000000ffff028224 */ /* 0x000fca00078e0005 */
[----:B------:R3:W4:Y:S02]  /*7a630*/  @!P0 LDG.E.U8 R4, desc[UR32][R2.64] ;  /* 0x0000002002048981 */ /* 0x000724000c1e1100 */
[----:B---3--:R-:W-:Y:S02]  /*7a640*/  @!P1 IMAD.MOV.U32 R2, RZ, RZ, R6 ;  /* 0x000000ffff029224 */ /* 0x008fe400078e0006 */
[----:B------:R-:W-:Y:S02]  /*7a650*/  @!P1 IMAD.MOV.U32 R3, RZ, RZ, R23 ;  /* 0x000000ffff039224 */ /* 0x000fe400078e0017 */
[----:B------:R-:W-:Y:S04]  /*7a660*/  LDS.U8 R23, [R0+UR4+0x48] ;  /* 0x0000480400177984 */ /* 0x000fe80008000000 */
[----:B------:R-:W3:Y:S04]  /*7a670*/  @!P1 LDG.E.U8 R7, desc[UR32][R2.64] ;  /* 0x0000002002079981 */ /* 0x000ee8000c1e1100 */
[----:B------:R0:W-:Y:S04]  /*7a680*/  STL [R1+0x1c], R21 ;  /* 0x00001c1501007387 */ /* 0x0001e80000100800 */
[----:B------:R-:W3:Y:S04]  /*7a690*/  LDL R9, [R1+0x3d3c] ;  /* 0x003d3c0001097983 */ /* 0x000ee80000100800 */
[----:B0-----:R-:W3:Y:S04]  /*7a6a0*/  LDL R21, [R1+0x3d64] ;  /* 0x003d640001157983 */ /* 0x001ee80000100800 */
[----:B--2---:R0:W-:Y:S04]  /*7a6b0*/  STL [R1+0x18], R8 ;  /* 0x0000180801007387 */ /* 0x0041e80000100800 */
[----:B------:R-:W2:Y:S04]  /*7a6c0*/  LDL R13, [R1+0x3d38] ;  /* 0x003d3800010d7983 */ /* 0x000ea80000100800 */
[----:B------:R-:W2:Y:S04]  /*7a6d0*/  LDL R12, [R1+0x3d74] ;  /* 0x003d7400010c7983 */ /* 0x000ea80000100800 */
[----:B------:R-:W2:Y:S04]  /*7a6e0*/  LDL R5, [R1+0x3d4c] ;  /* 0x003d4c0001057983 */ /* 0x000ea80000100800 */
[----:B0-----:R-:W2:Y:S04]  /*7a6f0*/  LDL R8, [R1+0x3d70] ;  /* 0x003d700001087983 */ /* 0x001ea80000100800 */
[----:B----4-:R0:W-:Y:S04]  /*7a700*/  STL [R1+0x14], R4 ;  /* 0x0000140401007387 */ /* 0x0101e80000100800 */
[----:B------:R-:W4:Y:S04]  /*7a710*/  LDL R6, [R1+0x3d84] ;  /* 0x003d840001067983 */ /* 0x000f280000100800 */
[----:B0-----:R-:W4:Y:S04]  /*7a720*/  LDL R4, [R1+0x3d80] ;  /* 0x003d800001047983 */ /* 0x001f280000100800 */
[----:B---3--:R0:W-:Y:S04]  /*7a730*/  STL [R1+0x10], R7 ;  /* 0x0000100701007387 */ /* 0x0081e80000100800 */
[----:B0-----:R-:W3:Y:S01]  /*7a740*/  LDL R7, [R1+0x3d48] ;  /* 0x003d480001077983 */ /* 0x001ee20000100800 */
[----:B------:R-:W-:-:S02]  /*7a750*/  @!P0 IMAD.MOV.U32 R3, RZ, RZ, R22 ;  /* 0x000000ffff038224 */ /* 0x000fc400078e0016 */
[----:B------:R-:W-:-:S05]  /*7a760*/  @!P0 IMAD.MOV.U32 R2, RZ, RZ, R21 ;  /* 0x000000ffff028224 */ /* 0x000fca00078e0015 */
[----:B------:R0:W3:Y:S02]  /*7a770*/  @!P0 LDG.E.U8 R15, desc[UR32][R2.64] ;  /* 0x00000020020f8981 */ /* 0x0000e4000c1e1100 */
[----:B0-----:R-:W-:Y:S02]  /*7a780*/  @!P1 IMAD.MOV.U32 R3, RZ, RZ, R9 ;  /* 0x000000ffff039224 */ /* 0x001fe400078e0009 */
[----:B--2---:R-:W-:Y:S01]  /*7a790*/  @!P1 IMAD.MOV.U32 R2, RZ, RZ, R8 ;  /* 0x000000ffff029224 */ /* 0x004fe200078e0008 */
[----:B------:R-:W2:Y:S04]  /*7a7a0*/  LDL R9, [R1+0x3d5c] ;  /* 0x003d5c0001097983 */ /* 0x000ea80000100800 */
[----:B------:R-:W2:Y:S04]  /*7a7b0*/  LDL R8, [R1+0x3d90] ;  /* 0x003d900001087983 */ /* 0x000ea80000100800 */
[----:B------:R0:W2:Y:S02]  /*7a7c0*/  @!P1 LDG.E.U8 R14, desc[UR32][R2.64] ;  /* 0x00000020020e9981 */ /* 0x0000a4000c1e1100 */
[----:B0-----:R-:W-:-:S02]  /*7a7d0*/  @!P0 IMAD.MOV.U32 R2, RZ, RZ, R12 ;  /* 0x000000ffff028224 */ /* 0x001fc400078e000c */
[----:B------:R-:W-:-:S05]  /*7a7e0*/  @!P0 IMAD.MOV.U32 R3, RZ, RZ, R13 ;  /* 0x000000ffff038224 */ /* 0x000fca00078e000d */
[----:B------:R0:W2:Y:S02]  /*7a7f0*/  @!P0 LDG.E.U8 R11, desc[UR32][R2.64] ;  /* 0x00000020020b8981 */ /* 0x0000a4000c1e1100 */
[----:B0-----:R-:W-:Y:S02]  /*7a800*/  @!P1 IMAD.MOV.U32 R3, RZ, RZ, R5 ;  /* 0x000000ffff039224 */ /* 0x001fe400078e0005 */
[----:B------:R-:W2:Y:S01]  /*7a810*/  LDL R5, [R1+0x3d58] ;  /* 0x003d580001057983 */ /* 0x000ea20000100800 */
[----:B----4-:R-:W-:-:S03]  /*7a820*/  @!P1 IMAD.MOV.U32 R2, RZ, RZ, R4 ;  /* 0x000000ffff029224 */ /* 0x010fc600078e0004 */
[----:B------:R-:W4:Y:S04]  /*7a830*/  LDL R4, [R1+0x3d94] ;  /* 0x003d940001047983 */ /* 0x000f280000100800 */
[----:B------:R0:W4:Y:S02]  /*7a840*/  @!P1 LDG.E.U8 R10, desc[UR32][R2.64] ;  /* 0x00000020020a9981 */ /* 0x000124000c1e1100 */
[----:B0-----:R-:W-:Y:S02]  /*7a850*/  @!P0 IMAD.MOV.U32 R2, RZ, RZ, R6 ;  /* 0x000000ffff028224 */ /* 0x001fe400078e0006 */
[----:B---3--:R-:W-:-:S05]  /*7a860*/  @!P0 IMAD.MOV.U32 R3, RZ, RZ, R7 ;  /* 0x000000ffff038224 */ /* 0x008fca00078e0007 */
[----:B------:R-:W3:Y:S04]  /*7a870*/  @!P0 LDG.E.U8 R29, desc[UR32][R2.64] ;  /* 0x00000020021d8981 */ /* 0x000ee8000c1e1100 */
[----:B--2---:R0:W-:Y:S04]  /*7a880*/  STL [R1+0x4], R11 ;  /* 0x0000040b01007387 */ /* 0x0041e80000100800 */
[----:B------:R-:W2:Y:S04]  /*7a890*/  LDL R13, [R1+0x3d6c] ;  /* 0x003d6c00010d7983 */ /* 0x000ea80000100800 */
[----:B------:R-:W2:Y:S04]  /*7a8a0*/  LDL R12, [R1+0x3da0] ;  /* 0x003da000010c7983 */ /* 0x000ea80000100800 */
[----:B------:R-:W2:Y:S04]  /*7a8b0*/  LDL R7, [R1+0x3d68] ;  /* 0x003d680001077983 */ /* 0x000ea80000100800 */
[----:B------:R-:W2:Y:S04]  /*7a8c0*/  LDL R6, [R1+0x3da4] ;  /* 0x003da40001067983 */ /* 0x000ea80000100800 */
[----:B----4-:R-:W4:Y:S04]  /*7a8d0*/  @!P0 LDG.E.U8 R27, desc[UR32][R4.64] ;  /* 0x00000020041b8981 */ /* 0x010f28000c1e1100 */
[----:B------:R1:W-:Y:S04]  /*7a8e0*/  STL [R1], R10 ;  /* 0x0000000a01007387 */ /* 0x0003e80000100800 */
[----:B---3--:R-:W-:Y:S04]  /*7a8f0*/  STL [R1+0x404c], R29 ;  /* 0x00404c1d01007387 */ /* 0x008fe80000100800 */
[----:B0-----:R-:W3:Y:S04]  /*7a900*/  LDL R11, [R1+0x3d7c] ;  /* 0x003d7c00010b7983 */ /* 0x001ee80000100800 */
[----:B-1----:R-:W4:Y:S01]  /*7a910*/  LDL R10, [R1+0x3db0] ;  /* 0x003db000010a7983 */ /* 0x002f220000100800 */
[----:B------:R-:W-:-:S02]  /*7a920*/  @!P1 IMAD.MOV.U32 R2, RZ, RZ, R8 ;  /* 0x000000ffff029224 */ /* 0x000fc400078e0008 */
[----:B------:R-:W-:-:S05]  /*7a930*/  @!P1 IMAD.MOV.U32 R3, RZ, RZ, R9 ;  /* 0x000000ffff039224 */ /* 0x000fca00078e0009 */
[----:B------:R0:W4:Y:S02]  /*7a940*/  @!P1 LDG.E.U8 R28, desc[UR32][R2.64] ;  /* 0x00000020021c9981 */ /* 0x000124000c1e1100 */
[----:B0-----:R-:W-:Y:S02]  /*7a950*/  PRMT R2, RZ, 0x7610, R2 ;  /* 0x00007610ff027816 */ /* 0x001fe40000000002 */
[----:B------:R-:W-:Y:S01]  /*7a960*/  PRMT R3, RZ, 0x7610, R3 ;  /* 0x00007610ff037816 */ /* 0x000fe20000000003 */
[----:B--2---:R-:W-:Y:S02]  /*7a970*/  @!P1 IMAD.MOV.U32 R5, RZ, RZ, R13 ;  /* 0x000000ffff059224 */ /* 0x004fe400078e000d */
[----:B------:R-:W-:-:S03]  /*7a980*/  @!P1 IMAD.MOV.U32 R4, RZ, RZ, R12 ;  /* 0x000000ffff049224 */ /* 0x000fc600078e000c */
[----:B------:R-:W2:Y:S04]  /*7a990*/  @!P0 LDG.E.U8 R3, desc[UR32][R6.64] ;  /* 0x0000002006038981 */ /* 0x000ea8000c1e1100 */
[----:B------:R0:W2:Y:S02]  /*7a9a0*/  @!P1 LDG.E.U8 R2, desc[UR32][R4.64] ;  /* 0x0000002004029981 */ /* 0x0000a4000c1e1100 */
[----:B0-----:R-:W-:Y:S01]  /*7a9b0*/  PRMT R4, RZ, 0x7610, R4 ;  /* 0x00007610ff047816 */ /* 0x001fe20000000004 */
[----:B---3--:R-:W-:Y:S02]  /*7a9c0*/  @!P1 IMAD.MOV.U32 R7, RZ, RZ, R11 ;  /* 0x000000ffff079224 */ /* 0x008fe400078e000b */
[----:B----4-:R-:W-:-:S05]  /*7a9d0*/  @!P1 IMAD.MOV.U32 R6, RZ, RZ, R10 ;  /* 0x000000ffff069224 */ /* 0x010fca00078e000a */
[----:B------:R-:W3:Y:S04]  /*7a9e0*/  @!P1 LDG.E.U8 R4, desc[UR32][R6.64] ;  /* 0x0000002006049981 */ /* 0x000ee8000c1e1100 */
[----:B------:R-:W-:Y:S04]  /*7a9f0*/  STL [R1+0x4050], R28 ;  /* 0x0040501c01007387 */ /* 0x000fe80000100800 */
[----:B------:R-:W-:Y:S04]  /*7aa00*/  STL [R1+0xc], R15 ;  /* 0x00000c0f01007387 */ /* 0x000fe80000100800 */
[----:B------:R-:W4:Y:S04]  /*7aa10*/  LDL R9, [R1+0x3d78] ;  /* 0x003d780001097983 */ /* 0x000f280000100800 */
[----:B------:R-:W4:Y:S04]  /*7aa20*/  LDL R8, [R1+0x3db4] ;  /* 0x003db40001087983 */ /* 0x000f280000100800 */
[----:B------:R-:W-:Y:S04]  /*7aa30*/  STL [R1+0x4034], R27 ;  /* 0x0040341b01007387 */ /* 0x000fe80000100800 */
[----:B------:R0:W-:Y:S04]  /*7aa40*/  STL [R1+0x8], R14 ;  /* 0x0000080e01007387 */ /* 0x0001e80000100800 */
[----:B--2---:R1:W-:Y:S04]  /*7aa50*/  STL [R1+0x4038], R2 ;  /* 0x0040380201007387 */ /* 0x0043e80000100800 */
[----:B0-----:R-:W2:Y:S04]  /*7aa60*/  LDL R14, [R1+0x3d8c] ;  /* 0x003d8c00010e7983 */ /* 0x001ea80000100800 */
[----:B-1----:R-:W2:Y:S04]  /*7aa70*/  LDL R2, [R1+0x3dc0] ;  /* 0x003dc00001027983 */ /* 0x002ea80000100800 */
[----:B------:R-:W-:Y:S04]  /*7aa80*/  STL [R1+0x3fe0], R3 ;  /* 0x003fe00301007387 */ /* 0x000fe80000100800 */
[----:B------:R-:W2:Y:S04]  /*7aa90*/  LDL R11, [R1+0x3d88] ;  /* 0x003d8800010b7983 */ /* 0x000ea80000100800 */
[----:B------:R-:W2:Y:S04]  /*7aaa0*/  LDL R10, [R1+0x3dc4] ;  /* 0x003dc400010a7983 */ /* 0x000ea80000100800 */
[----:B---3--:R0:W-:Y:S04]  /*7aab0*/  STL [R1+0x3fe4], R4 ;  /* 0x003fe40401007387 */ /* 0x0081e80000100800 */
[----:B------:R-:W3:Y:S04]  /*7aac0*/  LDL R21, [R1+0x3d9c] ;  /* 0x003d9c0001157983 */ /* 0x000ee80000100800 */
[----:B------:R-:W3:Y:S01]  /*7aad0*/  LDL R13, [R1+0x3dd0] ;  /* 0x003dd000010d7983 */ /* 0x000ee20000100800 */
[----:B------:R-:W-:-:S02]  /*7aae0*/  PRMT R5, RZ, 0x7610, R5 ;  /* 0x00007610ff057816 */ /* 0x000fc40000000005 */
[----:B------:R-:W-:Y:S02]  /*7aaf0*/  PRMT R6, RZ, 0x7610, R6 ;  /* 0x00007610ff067816 */ /* 0x000fe40000000006 */
[----:B------:R-:W-:Y:S01]  /*7ab00*/  PRMT R7, RZ, 0x7610, R7 ;  /* 0x00007610ff077816 */ /* 0x000fe20000000007 */
[----:B------:R-:W3:Y:S04]  /*7ab10*/  LDL R12, [R1+0x3d98] ;  /* 0x003d9800010c7983 */ /* 0x000ee80000100800 */
[----:B----4-:R2:W4:Y:S04]  /*7ab20*/  @!P0 LDG.E.U8 R5, desc[UR32][R8.64] ;  /* 0x0000002008058981 */ /* 0x010528000c1e1100 */
[----:B0-----:R-:W4:Y:S01]  /*7ab30*/  LDL R4, [R1+0x3dd4] ;  /* 0x003dd40001047983 */ /* 0x001f220000100800 */
[----:B--2---:R-:W-:-:S02]  /*7ab40*/  @!P1 IMAD.MOV.U32 R9, RZ, RZ, R14 ;  /* 0x000000ffff099224 */ /* 0x004fc400078e000e */
[----:B------:R-:W-:Y:S01]  /*7ab50*/  @!P1 IMAD.MOV.U32 R8, RZ, RZ, R2 ;  /* 0x000000ffff089224 */ /* 0x000fe200078e0002 */
[----:B------:R-:W2:Y:S04]  /*7ab60*/  @!P0 LDG.E.U8 R7, desc[UR32][R10.64] ;  /* 0x000000200a078981 */ /* 0x000ea8000c1e1100 */
[----:B------:R0:W2:Y:S02]  /*7ab70*/  @!P1 LDG.E.U8 R6, desc[UR32][R8.64] ;  /* 0x0000002008069981 */ /* 0x0000a4000c1e1100 */
[----:B0-----:R-:W-:Y:S01]  /*7ab80*/  PRMT R8, RZ, 0x7610, R8 ;  /* 0x00007610ff087816 */ /* 0x001fe20000000008 */
[----:B---3--:R-:W-:Y:S02]  /*7ab90*/  @!P1 IMAD.MOV.U32 R11, RZ, RZ, R21 ;  /* 0x000000ffff0b9224 */ /* 0x008fe400078e0015 */
[----:B------:R-:W-:-:S05]  /*7aba0*/  @!P1 IMAD.MOV.U32 R10, RZ, RZ, R13 ;  /* 0x000000ffff0a9224 */ /* 0x000fca00078e000d */
[----:B------:R-:W3:Y:S04]  /*7abb0*/  @!P1 LDG.E.U8 R8, desc[UR32][R10.64] ;  /* 0x000000200a089981 */ /* 0x000ee8000c1e1100 */
[----:B----4-:R0:W-:Y:S04]  /*7abc0*/  STL [R1+0x4064], R5 ;  /* 0x0040640501007387 */ /* 0x0101e80000100800 */
[----:B------:R-:W4:Y:S04]  /*7abd0*/  LDL R3, [R1+0x3dac] ;  /* 0x003dac0001037983 */ /* 0x000f280000100800 */
[----:B------:R-:W4:Y:S04]  /*7abe0*/  LDL R2, [R1+0x3de0] ;  /* 0x003de00001027983 */ /* 0x000f280000100800 */
[----:B------:R-:W4:Y:S04]  /*7abf0*/  LDL R15, [R1+0x3da8] ;  /* 0x003da800010f7983 */ /* 0x000f280000100800 */
[----:B------:R-:W4:Y:S01]  /*7ac00*/  LDL R14, [R1+0x3de4] ;  /* 0x003de400010e7983 */ /* 0x000f220000100800 */
[----:B------:R-:W-:Y:S01]  /*7ac10*/  PRMT R9, RZ, 0x7610, R9 ;  /* 0x00007610ff097816 */ /* 0x000fe20000000009 */
[----:B------:R-:W-:-:S02]  /*7ac20*/  @!P0 IMAD.MOV.U32 R13, RZ, RZ, R12 ;  /* 0x000000ffff0d8224 */ /* 0x000fc400078e000c */
[----:B------:R-:W-:-:S05]  /*7ac30*/  @!P0 IMAD.MOV.U32 R12, RZ, RZ, R4 ;  /* 0x000000ffff0c8224 */ /* 0x000fca00078e0004 */
[----:B------:R4:W4:Y:S04]  /*7ac40*/  @!P0 LDG.E.U8 R9, desc[UR32][R12.64] ;  /* 0x000000200c098981 */ /* 0x000928000c1e1100 */
[----:B--2---:R-:W-:Y:S04]  /*7ac50*/  STL [R1+0x4054], R7 ;  /* 0x0040540701007387 */ /* 0x004fe80000100800 */
[----:B---3--:R-:W-:Y:S04]  /*7ac60*/  STL [R1+0x4058], R8 ;  /* 0x0040580801007387 */ /* 0x008fe80000100800 */
[----:B0-----:R-:W2:Y:S04]  /*7ac70*/  LDL R5, [R1+0x3dbc] ;  /* 0x003dbc0001057983 */ /* 0x001ea80000100800 */
[----:B------:R-:W3:Y:S01]  /*7ac80*/  LDL R4, [R1+0x3df0] ;  /* 0x003df00001047983 */ /* 0x000ee20000100800 */
[----:B------:R-:W-:Y:S01]  /*7ac90*/  PRMT R10, RZ, 0x7610, R10 ;  /* 0x00007610ff0a7816 */ /* 0x000fe2000000000a */
[----:B----4-:R-:W-:-:S02]  /*7aca0*/  @!P1 IMAD.MOV.U32 R12, RZ, RZ, R2 ;  /* 0x000000ffff0c9224 */ /* 0x010fc400078e0002 */
[----:B------:R-:W-:-:S05]  /*7acb0*/  @!P1 IMAD.MOV.U32 R13, RZ, RZ, R3 ;  /* 0x000000ffff0d9224 */ /* 0x000fca00078e0003 */
[----:B------:R0:W4:Y:S01]  /*7acc0*/  @!P1 LDG.E.U8 R10, desc[UR32][R12.64] ;  /* 0x000000200c0a9981 */ /* 0x000122000c1e1100 */
[----:B------:R-:W-:-:S06]  /*7acd0*/  PRMT R11, RZ, 0x7610, R11 ;  /* 0x00007610ff0b7816 */ /* 0x000fcc000000000b */
[----:B------:R2:W4:Y:S01]  /*7ace0*/  @!P0 LDG.E.U8 R11, desc[UR32][R14.64] ;  /* 0x000000200e0b8981 */ /* 0x000522000c1e1100 */
[----:B0-----:R-:W-:-:S03]  /*7acf0*/  PRMT R12, RZ, 0x7610, R12 ;  /* 0x00007610ff0c7816 */ /* 0x001fc6000000000c */
[----:B------:R0:W-:Y:S04]  /*7ad00*/  STL [R1+0x403c], R9 ;  /* 0x00403c0901007387 */ /* 0x0001e80000100800 */
[----:B------:R-:W4:Y:S04]  /*7ad10*/  LDL R3, [R1+0x3db8] ;  /* 0x003db80001037983 */ /* 0x000f280000100800 */
[----:B------:R-:W4:Y:S01]  /*7ad20*/  LDL R2, [R1+0x3df4] ;  /* 0x003df40001027983 */ /* 0x000f220000100800 */
[----:B--2---:R-:W-:Y:S02]  /*7ad30*/  @!P1 IMAD.MOV.U32 R15, RZ, RZ, R5 ;  /* 0x000000ffff0f9224 */ /* 0x004fe400078e0005 */
[----:B---3--:R-:W-:-:S05]  /*7ad40*/  @!P1 IMAD.MOV.U32 R14, RZ, RZ, R4 ;  /* 0x000000ffff0e9224 */ /* 0x008fca00078e0004 */
[----:B------:R1:W2:Y:S04]  /*7ad50*/  @!P1 LDG.E.U8 R12, desc[UR32][R14.64] ;  /* 0x000000200e0c9981 */ /* 0x0002a8000c1e1100 */
[----:B----4-:R3:W-:Y:S04]  /*7ad60*/  STL [R1+0x4040], R10 ;  /* 0x0040400a01007387 */ /* 0x0107e80000100800 */
[----:B------:R-:W4:Y:S04]  /*7ad70*/  LDL R22, [R1+0x3dcc] ;  /* 0x003dcc0001167983 */ /* 0x000f280000100800 */
[----:B------:R-:W4:Y:S04]  /*7ad80*/  LDL R21, [R1+0x3e00] ;  /* 0x003e000001157983 */ /* 0x000f280000100800 */
[----:B0-----:R-:W4:Y:S04]  /*7ad90*/  LDL R9, [R1+0x3dfc] ;  /* 0x003dfc0001097983 */ /* 0x001f280000100800 */
[----:B---3--:R-:W3:Y:S04]  /*7ada0*/  LDL R10, [R1+0x3dc8] ;  /* 0x003dc800010a7983 */ /* 0x008ee80000100800 */
[----:B------:R-:W-:Y:S04]  /*7adb0*/  STL [R1+0x3fe8], R11 ;  /* 0x003fe80b01007387 */ /* 0x000fe80000100800 */
[----:B------:R-:W3:Y:S04]  /*7adc0*/  LDL R8, [R1+0x3ddc] ;  /* 0x003ddc0001087983 */ /* 0x000ee80000100800 */
[----:B------:R-:W3:Y:S04]  /*7add0*/  LDL R7, [R1+0x3e08] ;  /* 0x003e080001077983 */ /* 0x000ee80000100800 */
[----:B------:R-:W3:Y:S04]  /*7ade0*/  LDL R5, [R1+0x3dd8] ;  /* 0x003dd80001057983 */ /* 0x000ee80000100800 */
[----:B------:R-:W3:Y:S01]  /*7adf0*/  LDL R4, [R1+0x3e04] ;  /* 0x003e040001047983 */ /* 0x000ee20000100800 */
[----:B-1----:R-:W-:-:S02]  /*7ae00*/  @!P0 IMAD.MOV.U32 R14, RZ, RZ, R2 ;  /* 0x000000ffff0e8224 */ /* 0x002fc400078e0002 */
[----:B------:R-:W-:Y:S01]  /*7ae10*/  @!P0 IMAD.MOV.U32 R15, RZ, RZ, R3 ;  /* 0x000000ffff0f8224 */ /* 0x000fe200078e0003 */
[----:B------:R-:W-:-:S06]  /*7ae20*/  PRMT R13, RZ, 0x7610, R13 ;  /* 0x00007610ff0d7816 */ /* 0x000fcc000000000d */
[----:B------:R4:W3:Y:S04]  /*7ae30*/  @!P0 LDG.E.U8 R13, desc[UR32][R14.64] ;  /* 0x000000200e0d8981 */ /* 0x0008e8000c1e1100 */
[----:B--2---:R-:W-:Y:S04]  /*7ae40*/  STL [R1+0x3fec], R12 ;  /* 0x003fec0c01007387 */ /* 0x004fe80000100800 */
[----:B------:R-:W2:Y:S04]  /*7ae50*/  LDL R3, [R1+0x3dec] ;  /* 0x003dec0001037983 */ /* 0x000ea80000100800 */
[----:B------:R-:W2:Y:S01]  /*7ae60*/  LDL R2, [R1+0x3e10] ;  /* 0x003e100001027983 */ /* 0x000ea20000100800 */
[----:B----4-:R-:W-:-:S02]  /*7ae70*/  @!P1 IMAD.MOV.U32 R14, RZ, RZ, R21 ;  /* 0x000000ffff0e9224 */ /* 0x010fc400078e0015 */
[----:B------:R-:W-:Y:S01]  /*7ae80*/  @!P1 IMAD.MOV.U32 R15, RZ, RZ, R22 ;  /* 0x000000ffff0f9224 */ /* 0x000fe200078e0016 */
[----:B------:R-:W-:Y:S04]  /*7ae90*/  LDS.U8 R21, [R0+UR4+0x440] ;  /* 0x0004400400157984 */ /* 0x000fe80008000000 */
[----:B------:R-:W-:Y:S04]  /*7aea0*/  LDS.U8 R22, [R0+UR4+0x400] ;  /* 0x0004000400167984 */ /* 0x000fe80008000000 */
[----:B------:R0:W4:Y:S02]  /*7aeb0*/  @!P1 LDG.E.U8 R16, desc[UR32][R14.64] ;  /* 0x000000200e109981 */ /* 0x000124000c1e1100 */
[----:B0-----:R-:W-:-:S02]  /*7aec0*/  @!P0 IMAD.MOV.U32 R14, RZ, RZ, R9 ;  /* 0x000000ffff0e8224 */ /* 0x001fc400078e0009 */
[----:B---3--:R-:W-:-:S05]  /*7aed0*/  @!P0 IMAD.MOV.U32 R15, RZ, RZ, R10 ;  /* 0x000000ffff0f8224 */ /* 0x008fca00078e000a */
[----:B------:R0:W3:Y:S02]  /*7aee0*/  @!P0 LDG.E.U8 R17, desc[UR32][R14.64] ;  /* 0x000000200e118981 */ /* 0x0000e4000c1e1100 */
[----:B0-----:R-:W-:Y:S02]  /*7aef0*/  @!P1 IMAD.MOV.U32 R14, RZ, RZ, R7 ;  /* 0x000000ffff0e9224 */ /* 0x001fe400078e0007 */
[----:B------:R-:W-:-:S05]  /*7af00*/  @!P1 IMAD.MOV.U32 R15, RZ, RZ, R8 ;  /* 0x000000ffff0f9224 */ /* 0x000fca00078e0008 */
[----:B------:R0:W4:Y:S02]  /*7af10*/  @!P1 LDG.E.U8 R18, desc[UR32][R14.64] ;  /* 0x000000200e129981 */ /* 0x000124000c1e1100 */
[----:B0-----:R-:W-:Y:S02]  /*7af20*/  @!P0 IMAD.MOV.U32 R14, RZ, RZ, R4 ;  /* 0x000000ffff0e8224 */ /* 0x001fe400078e0004 */
[----:B------:R-:W-:Y:S01]  /*7af30*/  @!P0 IMAD.MOV.U32 R15, RZ, RZ, R5 ;  /* 0x000000ffff0f8224 */ /* 0x000fe200078e0005 */
[----:B------:R-:W-:Y:S04]  /*7af40*/  LDS.U8 R4, [R0+UR4+0x800] ;  /* 0x0008000400047984 */ /* 0x000fe80008000000 */
[----:B------:R2:W4:Y:S02]  /*7af50*/  @!P0 LDG.E.U8 R19, desc[UR32][R14.64] ;  /* 0x000000200e138981 */ /* 0x000524000c1e1100 */
[----:B--2---:R-:W-:-:S02]  /*7af60*/  @!P1 IMAD.MOV.U32 R15, RZ, RZ, R3 ;  /* 0x000000ffff0f9224 */ /* 0x004fc400078e0003 */
[----:B------:R-:W-:Y:S01]  /*7af70*/  @!P1 IMAD.MOV.U32 R14, RZ, RZ, R2 ;  /* 0x000000ffff0e9224 */ /* 0x000fe200078e0002 */
[----:B------:R-:W0:Y:S04]  /*7af80*/  LDS.U8 R3, [R0+UR4+0x88] ;  /* 0x0000880400037984 */ /* 0x000e280008000000 */
[----:B------:R-:W1:Y:S04]  /*7af90*/  LDS.U8 R2, [R0+UR4+0xc8] ;  /* 0x0000c80400027984 */ /* 0x000e680008000000 */
[----:B------:R2:W4:Y:S04]  /*7afa0*/  @!P1 LDG.E.U8 R20, desc[UR32][R14.64] ;  /* 0x000000200e149981 */ /* 0x000528000c1e1100 */
[----:B--2---:R-:W-:Y:S04]  /*7afb0*/  LDS.U8 R15, [R0+UR4+0x408] ;  /* 0x00040804000f7984 */ /* 0x004fe80008000000 */
[----:B------:R-:W-:Y:S04]  /*7afc0*/  LDS.U8 R14, [R0+UR4+0x448] ;  /* 0x00044804000e7984 */ /* 0x000fe80008000000 */
[----:B---3--:R-:W-:Y:S04]  /*7afd0*/  STL [R1+0x405c], R17 ;  /* 0x00405c1101007387 */ /* 0x008fe80000100800 */
[----:B----4-:R-:W-:Y:S04]  /*7afe0*/  STL [R1+0x4060], R18 ;  /* 0x0040601201007387 */ /* 0x010fe80000100800 */
[----:B------:R-:W-:Y:S04]  /*7aff0*/  STL [R1+0x4044], R19 ;  /* 0x0040441301007387 */ /* 0x000fe80000100800 */
[----:B------:R-:W-:Y:S04]  /*7b000*/  STL [R1+0x4048], R20 ;  /* 0x0040481401007387 */ /* 0x000fe80000100800 */
[----:B------:R-:W-:Y:S04]  /*7b010*/  STL [R1+0x3ff0], R26 ;  /* 0x003ff01a01007387 */ /* 0x000fe80000100800 */
[----:B------:R-:W-:Y:S04]  /*7b020*/  STL [R1+0x3ff4], R25 ;  /* 0x003ff41901007387 */ /* 0x000fe80000100800 */
[----:B0-----:R-:W-:Y:S04]  /*7b030*/  STL [R1+0x1680], R3 ;  /* 0x0016800301007387 */ /* 0x001fe80000100800 */
[----:B------:R-:W-:Y:S04]  /*7b040*/  STL [R1+0x3ff8], R24 ;  /* 0x003ff81801007387 */ /* 0x000fe80000100800 */
[----:B------:R-:W0:Y:S04]  /*7b050*/  LDS.U8 R3, [R0+UR4+0x80] ;  /* 0x0000800400037984 */ /* 0x000e280008000000 */
[----:B-1----:R-:W-:Y:S04]  /*7b060*/  STL [R1+0x167c], R2 ;  /* 0x00167c0201007387 */ /* 0x002fe80000100800 */
[----:B------:R-:W1:Y:S04]  /*7b070*/  LDS.U8 R2, [R0+UR4+0xc0] ;  /* 0x0000c00400027984 */ /* 0x000e680008000000 */
        /* <DEDUP_REMOVED lines=9> */
[----:B-1----:R-:W-:Y:S04]  /*7b110*/  STL [R1+0x1698], R2 ;  /* 0x0016980201007387 */ /* 0x002fe80000100800 */
[----:B------:R-:W0:Y:S04]  /*7b120*/  LDS.U8 R3, [R0+UR4+0x480] ;  /* 0x0004800400037984 */ /* 0x000e280008000000 */
[----:B------:R-:W1:Y:S04]  /*7b130*/  LDS.U8 R2, [R0+UR4+0x4c0] ;  /* 0x0004c00400027984 */ /* 0x000e680008000000 */
[----:B------:R-:W-:Y:S04]  /*7b140*/  STL [R1+0x400c], R14 ;  /* 0x00400c0e01007387 */ /* 0x000fe80000100800 */
[----:B0-----:R-:W-:Y:S04]  /*7b150*/  STL [R1+0x16ac], R3 ;  /* 0x0016ac0301007387 */ /* 0x001fe80000100800 */
[----:B------:R-:W0:Y:S04]  /*7b160*/  LDS.U8 R3, [R0+UR4+0x840] ;  /* 0x0008400400037984 */ /* 0x000e280008000000 */
[----:B-1----:R-:W-:Y:S04]  /*7b170*/  STL [R1+0x16a8], R2 ;  /* 0x0016a80201007387 */ /* 0x002fe80000100800 */
[----:B------:R-:W1:Y:S04]  /*7b180*/  LDS.U8 R2, [R0+UR4+0x888] ;  /* 0x0008880400027984 */ /* 0x000e680008000000 */
[----:B------:R-:W-:Y:S04]  /*7b190*/  STL [R1+0x18c0], R4 ;  /* 0x0018c00401007387 */ /* 0x000fe80000100800 */
[----:B------:R-:W2:Y:S04]  /*7b1a0*/  LDS.U8 R4, [R0+UR4+0x8c8] ;  /* 0x0008c80400047984 */ /* 0x000ea80008000000 */
[----:B0-----:R-:W-:Y:S04]  /*7b1b0*/  STL [R1+0x18bc], R3 ;  /* 0x0018bc0301007387 */ /* 0x001fe80000100800 */
[----:B------:R-:W0:Y:S04]  /*7b1c0*/  LDS.U8 R3, [R0+UR4+0x808] ;  /* 0x0008080400037984 */ /* 0x000e280008000000 */
[----:B-1----:R-:W-:Y:S04]  /*7b1d0*/  STL [R1+0x1940], R2 ;  /* 0x0019400201007387 */ /* 0x002fe80000100800 */
[----:B------:R-:W1:Y:S04]  /*7b1e0*/  LDS.U8 R2, [R0+UR4+0x848] ;  /* 0x0008480400027984 */ /* 0x000e680008000000 */
[----:B--2---:R-:W-:Y:S04]  /*7b1f0*/  STL [R1+0x193c], R4 ;  /* 0x00193c0401007387 */ /* 0x004fe80000100800 */
        /* <DEDUP_REMOVED lines=79> */
[----:B0-----:R0:W-:Y:S04]  /*7b6f0*/  STL [R1+0x3f48], R3 ;  /* 0x003f480301007387 */ /* 0x0011e80000100800 */
[----:B-1----:R-:W-:Y:S04]  /*7b700*/  STL [R1+0x3ed4], R2 ;  /* 0x003ed40201007387 */ /* 0x002fe80000100800 */
[----:B------:R-:W1:Y:S04]  /*7b710*/  LDS.U8 R2, [R0+UR4+0x1c80] ;  /* 0x001c800400027984 */ /* 0x000e680008000000 */
[----:B--2---:R-:W-:Y:S04]  /*7b720*/  STL [R1+0x3ed0], R4 ;  /* 0x003ed00401007387 */ /* 0x004fe80000100800 */
[----:B------:R-:W-:Y:S04]  /*7b730*/  STL [R1+0x4010], R0 ;  /* 0x0040100001007387 */ /* 0x000fe80000100800 */
[----:B------:R-:W2:Y:S01]  /*7b740*/  LDS.U8 R4, [R0+UR4+0x1cc0] ;  /* 0x001cc00400047984 */ /* 0x000ea20008000000 */
[----:B0-----:R-:W-:-:S05]  /*7b750*/  LOP3.LUT R3, R0, 0x10, RZ, 0x3c, !PT ;  /* 0x0000001000037812 */ /* 0x001fca00078e3cff */
[----:B------:R-:W-:Y:S01]  /*7b760*/  LDS.U8 R0, [R3+UR4+0x40] ;  /* 0x0000400403007984 */ /* 0x000fe20008000000 */
[----:B------:R-:W0:Y:S03]  /*7b770*/  S2R R28, SR_TID.X ;  /* 0x00000000001c7919 */ /* 0x000e260000002100 */
[----:B------:R-:W-:Y:S04]  /*7b780*/  LDS.U8 R5, [R3+UR4+0x1c48] ;  /* 0x001c480403057984 */ /* 0x000fe80008000000 */
[----:B-1----:R-:W-:Y:S04]  /*7b790*/  STL [R1+0x3f54], R2 ;  /* 0x003f540201007387 */ /* 0x002fe80000100800 */
[----:B------:R-:W1:Y:S04]  /*7b7a0*/  LDS.U8 R2, [R3+UR4] ;  /* 0x0000000403027984 */ /* 0x000e680008000000 */
[----:B--2---:R-:W-:Y:S04]  /*7b7b0*/  STL [R1+0x3f50], R4 ;  /* 0x003f500401007387 */ /* 0x004fe80000100800 */
[----:B------:R-:W2:Y:S04]  /*7b7c0*/  LDS.U8 R4, [R3+UR4+0x88] ;  /* 0x0000880403047984 */ /* 0x000ea80008000000 */
[----:B-1----:R-:W-:Y:S04]  /*7b7d0*/  STL [R1+0xf48], R2 ;  /* 0x000f480201007387 */ /* 0x002fe80000100800 */
[----:B------:R-:W1:Y:S04]  /*7b7e0*/  LDS.U8 R2, [R3+UR4+0xc8] ;  /* 0x0000c80403027984 */ /* 0x000e680008000000 */
[----:B------:R-:W-:Y:S04]  /*7b7f0*/  STL [R1+0xf40], R0 ;  /* 0x000f400001007387 */ /* 0x000fe80000100800 */
[----:B------:R-:W3:Y:S04]  /*7b800*/  LDS.U8 R0, [R3+UR4+0x8] ;  /* 0x0000080403007984 */ /* 0x000ee80008000000 */
[----:B--2---:R-:W-:Y:S04]  /*7b810*/  STL [R1+0x1860], R4 ;  /* 0x0018600401007387 */ /* 0x004fe80000100800 */
[----:B------:R-:W2:Y:S04]  /*7b820*/  LDS.U8 R4, [R3+UR4+0x48] ;  /* 0x0000480403047984 */ /* 0x000ea80008000000 */
[----:B-1----:R-:W-:Y:S04]  /*7b830*/  STL [R1+0x185c], R2 ;  /* 0x00185c0201007387 */ /* 0x002fe80000100800 */
[----:B------:R-:W1:Y:S04]  /*7b840*/  LDS.U8 R2, [R3+UR4+0x80] ;  /* 0x0000800403027984 */ /* 0x000e680008000000 */
[----:B---3--:R-:W-:Y:S04]  /*7b850*/  STL [R1+0xf54], R0 ;  /* 0x000f540001007387 */ /* 0x008fe80000100800 */
        /* <DEDUP_REMOVED lines=100> */
[----:B---3--:R-:W-:Y:S04]  /*7bea0*/  STL [R1+0x3f60], R0 ;  /* 0x003f600001007387 */ /* 0x008fe80000100800 */
[----:B------:R-:W1:Y:S04]  /*7beb0*/  LDS.U8 R2, [R3+UR4+0x1c40] ;  /* 0x001c400403027984 */ /* 0x000e680008000000 */
[----:B------:R-:W3:Y:S04]  /*7bec0*/  LDS.U8 R0, [R3+UR4+0x1c88] ;  /* 0x001c880403007984 */ /* 0x000ee80008000000 */
[----:B--2---:R-:W-:Y:S04]  /*7bed0*/  STL [R1+0x3eec], R4 ;  /* 0x003eec0401007387 */ /* 0x004fe80000100800 */
[----:B------:R-:W2:Y:S01]  /*7bee0*/  LDS.U8 R4, [R3+UR4+0x1cc8] ;  /* 0x001cc80403047984 */ /* 0x000ea20008000000 */
[----:B0-----:R-:W-:-:S02]  /*7bef0*/  LOP3.LUT R29, R28, 0x3, RZ, 0xc0, !PT ;  /* 0x000000031c1d7812 */ /* 0x001fc400078ec0ff */
[----:B------:R-:W-:Y:S01]  /*7bf00*/  SHF.R.U32.HI R28, RZ, 0x2, R28 ;  /* 0x00000002ff1c7819 */ /* 0x000fe2000001161c */
[----:B-1----:R0:W-:Y:S04]  /*7bf10*/  STL [R1+0x3ee8], R2 ;  /* 0x003ee80201007387 */ /* 0x0021e80000100800 */
[----:B---3--:R-:W-:Y:S04]  /*7bf20*/  STL [R1+0x3f6c], R0 ;  /* 0x003f6c0001007387 */ /* 0x008fe80000100800 */
[----:B------:R-:W1:Y:S01]  /*7bf30*/  LDS.U8 R0, [R3+UR4+0x1c08] ;  /* 0x001c080403007984 */ /* 0x000e620008000000 */
[----:B------:R-:W-:-:S03]  /*7bf40*/  IMAD R29, R29, 0x110, RZ ;  /* 0x000001101d1d7824 */ /* 0x000fc600078e02ff */
[----:B--2---:R-:W-:Y:S04]  /*7bf50*/  STL [R1+0x3f68], R4 ;  /* 0x003f680401007387 */ /* 0x004fe80000100800 */
[----:B------:R-:W-:Y:S01]  /*7bf60*/  LDS.U8 R4, [R3+UR4+0x1cc0] ;  /* 0x001cc00403047984 */ /* 0x000fe20008000000 */
[----:B0-----:R-:W-:-:S04]  /*7bf70*/  SGXT.U32 R2, R28, 0x3 ;  /* 0x000000031c02781a */ /* 0x001fc80000000000 */
[----:B------:R-:W-:-:S04]  /*7bf80*/  LOP3.LUT R2, R29, R2, RZ, 0xfc, !PT ;  /* 0x000000021d027212 */ /* 0x000fc800078efcff */
[----:B------:R-:W-:Y:S01]  /*7bf90*/  LOP3.LUT R2, R2, 0x20, RZ, 0x3c, !PT ;  /* 0x0000002002027812 */ /* 0x000fe200078e3cff */
[----:B-1----:R-:W-:Y:S04]  /*7bfa0*/  STL [R1+0x3ef4], R0 ;  /* 0x003ef40001007387 */ /* 0x002fe80000100800 */
[----:B------:R-:W0:Y:S04]  /*7bfb0*/  LDS.U8 R0, [R3+UR4+0x1c80] ;  /* 0x001c800403007984 */ /* 0x000e280008000000 */
[----:B------:R-:W1:Y:S04]  /*7bfc0*/  LDS.U8 R3, [R2+UR4] ;  /* 0x0000000402037984 */ /* 0x000e680008000000 */
[----:B------:R-:W-:Y:S04]  /*7bfd0*/  STL [R1+0x3ef0], R5 ;  /* 0x003ef00501007387 */ /* 0x000fe80000100800 */
[----:B------:R-:W-:Y:S04]  /*7bfe0*/  LDS.U8 R5, [R2+UR4+0x1c48] ;  /* 0x001c480402057984 */ /* 0x000fe80008000000 */
[----:B0-----:R-:W-:Y:S04]  /*7bff0*/  STL [R1+0x3f74], R0 ;  /* 0x003f740001007387 */ /* 0x001fe80000100800 */
[----:B------:R-:W0:Y:S04]  /*7c000*/  LDS.U8 R0, [R2+UR4+0x40] ;  /* 0x0000400402007984 */ /* 0x000e280008000000 */
[----:B------:R-:W-:Y:S04]  /*7c010*/  STL [R1+0x3f70], R4 ;  /* 0x003f700401007387 */ /* 0x000fe80000100800 */
[----:B------:R-:W2:Y:S04]  /*7c020*/  LDS.U8 R4, [R2+UR4+0x88] ;  /* 0x0000880402047984 */ /* 0x000ea80008000000 */
[----:B-1----:R-:W-:Y:S04]  /*7c030*/  STL [R1+0x11cc], R3 ;  /* 0x0011cc0301007387 */ /* 0x002fe80000100800 */
[----:B------:R-:W1:Y:S04]  /*7c040*/  LDS.U8 R3, [R2+UR4+0xc8] ;  /* 0x0000c80402037984 */ /* 0x000e680008000000 */
[----:B0-----:R-:W-:Y:S04]  /*7c050*/  STL [R1+0x11c8], R0 ;  /* 0x0011c80001007387 */ /* 0x001fe80000100800 */
[----:B------:R-:W0:Y:S04]  /*7c060*/  LDS.U8 R0, [R2+UR4+0x8] ;  /* 0x0000080402007984 */ /* 0x000e280008000000 */
[----:B--2---:R-:W-:Y:S04]  /*7c070*/  STL [R1+0x1880], R4 ;  /* 0x0018800401007387 */ /* 0x004fe80000100800 */
        /* <DEDUP_REMOVED lines=111> */
[----:B0-----:R0:W-:Y:S04]  /*7c770*/  STL [R1+0x3f8c], R0 ;  /* 0x003f8c0001007387 */ /* 0x0011e80000100800 */
[----:B--2---:R-:W-:Y:S04]  /*7c780*/  STL [R1+0x3f88], R4 ;  /* 0x003f880401007387 */ /* 0x004fe80000100800 */
[----:B------:R-:W2:Y:S01]  /*7c790*/  LDS.U8 R4, [R2+UR4+0x1c80] ;  /* 0x001c800402047984 */ /* 0x000ea20008000000 */
[----:B0-----:R-:W-:-:S04]  /*7c7a0*/  SGXT.U32 R0, R28, 0x3 ;  /* 0x000000031c00781a */ /* 0x001fc80000000000 */
[----:B------:R-:W-:Y:S01]  /*7c7b0*/  LOP3.LUT R0, R29, R0, RZ, 0xfc, !PT ;  /* 0x000000001d007212 */ /* 0x000fe200078efcff */
[----:B-1----:R-:W-:Y:S04]  /*7c7c0*/  STL [R1+0x3f14], R3 ;  /* 0x003f140301007387 */ /* 0x002fe80000100800 */
[----:B------:R-:W0:Y:S01]  /*7c7d0*/  LDS.U8 R3, [R2+UR4+0x1cc0] ;  /* 0x001cc00402037984 */ /* 0x000e220008000000 */
[----:B------:R-:W-:-:S05]  /*7c7e0*/  LOP3.LUT R0, R0, 0x30, RZ, 0x3c, !PT ;  /* 0x0000003000007812 */ /* 0x000fca00078e3cff */
[----:B------:R-:W1:Y:S04]  /*7c7f0*/  LDS.U8 R2, [R0+UR4] ;  /* 0x0000000400027984 */ /* 0x000e680008000000 */
[----:B------:R-:W-:Y:S04]  /*7c800*/  STL [R1+0x3f10], R5 ;  /* 0x003f100501007387 */ /* 0x000fe80000100800 */
[----:B------:R-:W-:Y:S04]  /*7c810*/  LDS.U8 R12, [R0+UR4+0x1cc8] ;  /* 0x001cc804000c7984 */ /* 0x000fe80008000000 */
[----:B------:R-:W-:Y:S04]  /*7c820*/  LDS.U8 R11, [R0+UR4+0x1c08] ;  /* 0x001c0804000b7984 */ /* 0x000fe80008000000 */
        /* <DEDUP_REMOVED lines=91> */
[----:B------:R-:W2:Y:S04]  /*7cde0*/  LDL.LU R10, [R1+0x1850] ;  /* 0x00185000010a7983 */ /* 0x000ea80000300800 */
[----:B------:R-:W-:Y:S04]  /*7cdf0*/  LDS.U8 R4, [R0+UR4+0x1800] ;  /* 0x0018000400047984 */ /* 0x000fe80008000000 */
[----:B0-----:R-:W-:Y:S04]  /*7ce00*/  STL [R1+0x3e34], R3 ;  /* 0x003e340301007387 */ /* 0x001fe80000100800 */
[----:B------:R-:W3:Y:S04]  /*7ce10*/  LDL.LU R28, [R1+0x184c] ;  /* 0x00184c00011c7983 */ /* 0x000ee80000300800 */
[----:B------:R-:W-:Y:S04]  /*7ce20*/  LDS.U8 R3, [R0+UR4+0x1840] ;  /* 0x0018400400037984 */ /* 0x000fe80008000000 */
[----:B-1----:R-:W-:Y:S04]  /*7ce30*/  STL [R1+0x3e30], R2 ;  /* 0x003e300201007387 */ /* 0x002fe80000100800 */
[----:B------:R-:W0:Y:S04]  /*7ce40*/  LDS.U8 R2, [R0+UR4+0x1480] ;  /* 0x0014800400027984 */ /* 0x000e280008000000 */
[----:B------:R-:W4:Y:S04]  /*7ce50*/  LDL.LU R9, [R1+0x1830] ;  /* 0x0018300001097983 */ /* 0x000f280000300800 */
[----:B------:R-:W4:Y:S04]  /*7ce60*/  LDL.LU R29, [R1+0x182c] ;  /* 0x00182c00011d7983 */ /* 0x000f280000300800 */
[----:B0-----:R-:W-:Y:S04]  /*7ce70*/  STL [R1+0x3eb4], R2 ;  /* 0x003eb40201007387 */ /* 0x001fe80000100800 */
[----:B------:R-:W0:Y:S04]  /*7ce80*/  LDS.U8 R2, [R0+UR4+0x14c0] ;  /* 0x0014c00400027984 */ /* 0x000e280008000000 */
[----:B0-----:R-:W-:Y:S04]  /*7ce90*/  STL [R1+0x3eb0], R2 ;  /* 0x003eb00201007387 */ /* 0x001fe80000100800 */
[----:B------:R-:W0:Y:S04]  /*7cea0*/  LDS.U8 R2, [R0+UR4+0x1888] ;  /* 0x0018880400027984 */ /* 0x000e280008000000 */
[----:B------:R-:W-:Y:S04]  /*7ceb0*/  STL [R1+0x3f1c], R4 ;  /* 0x003f1c0401007387 */ /* 0x000fe80000100800 */
[----:B------:R-:W4:Y:S04]  /*7cec0*/  LDL.LU R8, [R1+0x1810] ;  /* 0x0018100001087983 */ /* 0x000f280000300800 */
[----:B------:R-:W-:Y:S04]  /*7ced0*/  STL [R1+0x3f18], R3 ;  /* 0x003f180301007387 */ /* 0x000fe80000100800 */
[----:B------:R-:W4:Y:S04]  /*7cee0*/  LDL.LU R5, [R1+0x180c] ;  /* 0x00180c0001057983 */ /* 0x000f280000300800 */
[----:B------:R-:W1:Y:S04]  /*7cef0*/  LDS.U8 R3, [R0+UR4+0x18c8] ;  /* 0x0018c80400037984 */ /* 0x000e680008000000 */
[----:B------:R-:W-:Y:S04]  /*7cf00*/  LDS.U8 R4, [R0+UR4+0x1848] ;  /* 0x0018480400047984 */ /* 0x000fe80008000000 */
[----:B0-----:R-:W-:Y:S04]  /*7cf10*/  STL [R1+0x3f9c], R2 ;  /* 0x003f9c0201007387 */ /* 0x001fe80000100800 */
[----:B------:R-:W0:Y:S04]  /*7cf20*/  LDS.U8 R2, [R0+UR4+0x1808] ;  /* 0x0018080400027984 */ /* 0x000e280008000000 */
[----:B-1----:R-:W-:Y:S04]  /*7cf30*/  STL [R1+0x3f98], R3 ;  /* 0x003f980301007387 */ /* 0x002fe80000100800 */
[----:B------:R-:W1:Y:S04]  /*7cf40*/  LDS.U8 R3, [R0+UR4+0x1880] ;  /* 0x0018800400037984 */ /* 0x000e680008000000 */
[----:B0-----:R-:W-:Y:S04]  /*7cf50*/  STL [R1+0x3f24], R2 ;  /* 0x003f240201007387 */ /* 0x001fe80000100800 */
[----:B------:R-:W0:Y:S04]  /*7cf60*/  LDS.U8 R2, [R0+UR4+0x18c0] ;  /* 0x0018c00400027984 */ /* 0x000e280008000000 */
[----:B------:R-:W-:Y:S04]  /*7cf70*/  STL [R1+0x3f20], R4 ;  /* 0x003f200401007387 */ /* 0x000fe80000100800 */
[----:B------:R-:W0:Y:S04]  /*7cf80*/  LDS.U8 R4, [R0+UR4+0x1c00] ;  /* 0x001c000400047984 */ /* 0x000e280008000000 */
[----:B-1----:R-:W-:Y:S04]  /*7cf90*/  STL [R1+0x3fa4], R3 ;  /* 0x003fa40301007387 */ /* 0x002fe80000100800 */
[----:B------:R-:W1:Y:S04]  /*7cfa0*/  LDS.U8 R3, [R0+UR4+0x1c40] ;  /* 0x001c400400037984 */ /* 0x000e680008000000 */
[----:B0-----:R-:W-:Y:S04]  /*7cfb0*/  STL [R1+0x3fa0], R2 ;  /* 0x003fa00201007387 */ /* 0x001fe80000100800 */
[----:B------:R-:W0:Y:S04]  /*7cfc0*/  LDS.U8 R2, [R0+UR4+0x1c88] ;  /* 0x001c880400027984 */ /* 0x000e280008000000 */
[----:B------:R1:W-:Y:S04]  /*7cfd0*/  STL [R1+0x3f2c], R4 ;  /* 0x003f2c0401007387 */ /* 0x0003e80000100800 */
[----:B-1----:R-:W4:Y:S04]  /*7cfe0*/  LDL.LU R4, [R1+0x17f0] ;  /* 0x0017f00001047983 */ /* 0x002f280000300800 */
[----:B------:R1:W-:Y:S04]  /*7cff0*/  STL [R1+0x3f28], R3 ;  /* 0x003f280301007387 */ /* 0x0003e80000100800 */
[----:B-1----:R-:W4:Y:S01]  /*7d000*/  LDL.LU R3, [R1+0x17ec] ;  /* 0x0017ec0001037983 */ /* 0x002f220000300800 */
[----:B------:R-:W1:Y:S03]  /*7d010*/  S2R R7, SR_TID.X ;  /* 0x0000000000077919 */ /* 0x000e660000002100 */
[----:B0-----:R-:W-:Y:S04]  /*7d020*/  STL [R1+0x3fac], R2 ;  /* 0x003fac0201007387 */ /* 0x001fe80000100800 */
[----:B------:R-:W0:Y:S04]  /*7d030*/  LDS.U8 R2, [R0+UR4+0x1c48] ;  /* 0x001c480400027984 */ /* 0x000e280008000000 */
[----:B------:R-:W-:Y:S04]  /*7d040*/  STL [R1+0x3fa8], R12 ;  /* 0x003fa80c01007387 */ /* 0x000fe80000100800 */
[----:B------:R-:W-:Y:S04]  /*7d050*/  STL [R1+0x3f34], R11 ;  /* 0x003f340b01007387 */ /* 0x000fe80000100800 */
[----:B------:R-:W3:Y:S04]  /*7d060*/  LDS.U8 R11, [R0+UR4+0x1c80] ;  /* 0x001c8004000b7984 */ /* 0x000ee80008000000 */
[----:B------:R-:W3:Y:S01]  /*7d070*/  LDS.U8 R0, [R0+UR4+0x1cc0] ;  /* 0x001cc00400007984 */ /* 0x000ee20008000000 */
[----:B------:R-:W-:Y:S01]  /*7d080*/  BAR.SYNC.DEFER_BLOCKING 0x0 ;  /* 0x0000000000007b1d */ /* 0x000fe20000010000 */
[----:B-1----:R-:W-:-:S05]  /*7d090*/  LOP3.LUT R25, R7, 0x3f, RZ, 0xc0, !PT ;  /* 0x0000003f07197812 */ /* 0x002fca00078ec0ff */
[----:B0-----:R0:W-:Y:S04]  /*7d0a0*/  STL [R1+0x3f30], R2 ;  /* 0x003f300201007387 */ /* 0x0011e80000100800 */
[----:B--2---:R-:W-:Y:S04]  /*7d0b0*/  STS.U8 [R25+UR4], R10 ;  /* 0x0000000a19007988 */ /* 0x004fe80008000004 */
[----:B0-----:R-:W2:Y:S04]  /*7d0c0*/  LDL.LU R2, [R1+0x17d0] ;  /* 0x0017d00001027983 */ /* 0x001ea80000300800 */
[----:B---3--:R-:W-:Y:S04]  /*7d0d0*/  STL [R1+0x3fb4], R11 ;  /* 0x003fb40b01007387 */ /* 0x008fe80000100800 */
[----:B------:R-:W3:Y:S04]  /*7d0e0*/  LDL.LU R27, [R1+0x17cc] ;  /* 0x0017cc00011b7983 */ /* 0x000ee80000300800 */
[----:B------:R-:W-:Y:S04]  /*7d0f0*/  STL [R1+0x3fb0], R0 ;  /* 0x003fb00001007387 */ /* 0x000fe80000100800 */
[----:B------:R0:W-:Y:S04]  /*7d100*/  STS.U8 [R25+UR4+0x40], R28 ;  /* 0x0000401c19007988 */ /* 0x0001e80008000004 */
[----:B----4-:R1:W-:Y:S04]  /*7d110*/  STS.U8 [R25+UR4+0x240], R9 ;  /* 0x0002400919007988 */ /* 0x0103e80008000004 */
[----:B------:R4:W-:Y:S04]  /*7d120*/  STS.U8 [R25+UR4+0x200], R29 ;  /* 0x0002001d19007988 */ /* 0x0009e80008000004 */
[----:B0-----:R-:W3:Y:S04]  /*7d130*/  LDL.LU R28, [R1+0x17b0] ;  /* 0x0017b000011c7983 */ /* 0x001ee80000300800 */
[----:B------:R-:W3:Y:S04]  /*7d140*/  LDL.LU R0, [R1+0x17ac] ;  /* 0x0017ac0001007983 */ /* 0x000ee80000300800 */
[----:B------:R-:W3:Y:S04]  /*7d150*/  LDL.LU R14, [R1+0x1790] ;  /* 0x00179000010e7983 */ /* 0x000ee80000300800 */
[----:B-1----:R-:W3:Y:S04]  /*7d160*/  LDL.LU R9, [R1+0x178c] ;  /* 0x00178c0001097983 */ /* 0x002ee80000300800 */
        /* <DEDUP_REMOVED lines=9> */
[----:B------:R1:W-:Y:S04]  /*7d200*/  STS.U8 [R25+UR4+0x440], R5 ;  /* 0x0004400519007988 */ /* 0x0003e80008000004 */
[----:B0-----:R-:W4:Y:S04]  /*7d210*/  LDL.LU R8, [R1+0x16f0] ;  /* 0x0016f00001087983 */ /* 0x001f280000300800 */
[----:B-1----:R-:W4:Y:S04]  /*7d220*/  LDL.LU R5, [R1+0x16ec] ;  /* 0x0016ec0001057983 */ /* 0x002f280000300800 */
[----:B------:R-:W4:Y:S04]  /*7d230*/  LDL.LU R19, [R1+0x16d0] ;  /* 0x0016d00001137983 */ /* 0x000f280000300800 */
[----:B------:R-:W4:Y:S04]  /*7d240*/  LDL.LU R18, [R1+0x16cc] ;  /* 0x0016cc0001127983 */ /* 0x000f280000300800 */
[----:B------:R-:W4:Y:S04]  /*7d250*/  LDL.LU R17, [R1+0x16b0] ;  /* 0x0016b00001117983 */ /* 0x000f280000300800 */
[----:B------:R-:W4:Y:S04]  /*7d260*/  LDL.LU R12, [R1+0x16a4] ;  /* 0x0016a400010c7983 */ /* 0x000f280000300800 */
[----:B------:R-:W4:Y:S04]  /*7d270*/  LDL.LU R11, [R1+0x1670] ;  /* 0x00167000010b7983 */ /* 0x000f280000300800 */
[----:B------:R0:W-:Y:S04]  /*7d280*/  STS.U8 [R25+UR4+0x640], R4 ;  /* 0x0006400419007988 */ /* 0x0001e80008000004 */
[----:B0-----:R-:W4:Y:S04]  /*7d290*/  LDL.LU R4, [R1+0x166c] ;  /* 0x00166c0001047983 */ /* 0x001f280000300800 */
[----:B------:R0:W-:Y:S04]  /*7d2a0*/  STS.U8 [R25+UR4+0x600], R3 ;  /* 0x0006000319007988 */ /* 0x0001e80008000004 */
[----:B0-----:R-:W4:Y:S04]  /*7d2b0*/  LDL.LU R3, [R1+0x1650] ;  /* 0x0016500001037983 */ /* 0x001f280000300800 */
[----:B------:R-:W4:Y:S04]  /*7d2c0*/  LDL.LU R10, [R1+0x164c] ;  /* 0x00164c00010a7983 */ /* 0x000f280000300800 */
[----:B--2---:R0:W-:Y:S04]  /*7d2d0*/  STS.U8 [R25+UR4+0x800], R2 ;  /* 0x0008000219007988 */ /* 0x0041e80008000004 */
[----:B---3--:R1:W-:Y:S04]  /*7d2e0*/  STS.U8 [R25+UR4+0x840], R27 ;  /* 0x0008401b19007988 */ /* 0x0083e80008000004 */
[----:B0-----:R-:W2:Y:S04]  /*7d2f0*/  LDL.LU R2, [R1+0x1630] ;  /* 0x0016300001027983 */ /* 0x001ea80000300800 */
[----:B-1----:R-:W3:Y:S04]  /*7d300*/  LDL.LU R27, [R1+0x162c] ;  /* 0x00162c00011b7983 */ /* 0x002ee80000300800 */
[----:B------:R0:W-:Y:S04]  /*7d310*/  STS.U8 [R25+UR4+0xa40], R28 ;  /* 0x000a401c19007988 */ /* 0x0001e80008000004 */
[----:B------:R-:W-:Y:S04]  /*7d320*/  STS.U8 [R25+UR4+0xa00], R0 ;  /* 0x000a000019007988 */ /* 0x000fe80008000004 */
[----:B------:R-:W-:Y:S04]  /*7d330*/  STS.U8 [R25+UR4+0xc00], R14 ;  /* 0x000c000e19007988 */ /* 0x000fe80008000004 */
[----:B------:R1:W-:Y:S04]  /*7d340*/  STS.U8 [R25+UR4+0xc40], R9 ;  /* 0x000c400919007988 */ /* 0x0003e80008000004 */
[----:B0-----:R-:W3:Y:S04]  /*7d350*/  LDL.LU R28, [R1+0x1610] ;  /* 0x00161000011c7983 */ /* 0x001ee80000300800 */
[----:B----4-:R0:W-:Y:S04]  /*7d360*/  STS.U8 [R25+UR4+0xe40], R29 ;  /* 0x000e401d19007988 */ /* 0x0101e80008000004 */
[----:B-1----:R-:W4:Y:S04]  /*7d370*/  LDL.LU R9, [R1+0x160c] ;  /* 0x00160c0001097983 */ /* 0x002f280000300800 */
[----:B0-----:R-:W4:Y:S04]  /*7d380*/  LDL.LU R29, [R1+0x15f0] ;  /* 0x0015f000011d7983 */ /* 0x001f280000300800 */
[----:B------:R-:W-:Y:S04]  /*7d390*/  STS.U8 [R25+UR4+0xe00], R15 ;  /* 0x000e000f19007988 */ /* 0x000fe80008000004 */
[----:B------:R-:W-:Y:S04]  /*7d3a0*/  STS.U8 [R25+UR4+0x1000], R21 ;  /* 0x0010001519007988 */ /* 0x000fe80008000004 */
[----:B------:R-:W-:Y:S04]  /*7d3b0*/  STS.U8 [R25+UR4+0x1040], R22 ;  /* 0x0010401619007988 */ /* 0x000fe80008000004 */
[----:B------:R-:W-:Y:S04]  /*7d3c0*/  STS.U8 [R25+UR4+0x1240], R23 ;  /* 0x0012401719007988 */ /* 0x000fe80008000004 */
[----:B------:R-:W-:Y:S04]  /*7d3d0*/  STS.U8 [R25+UR4+0x1200], R24 ;  /* 0x0012001819007988 */ /* 0x000fe80008000004 */
[----:B------:R-:W-:Y:S04]  /*7d3e0*/  STS.U8 [R25+UR4+0x1400], R26 ;  /* 0x0014001a19007988 */ /* 0x000fe80008000004 */
[----:B------:R-:W-:Y:S04]  /*7d3f0*/  STS.U8 [R25+UR4+0x1440], R20 ;  /* 0x0014401419007988 */ /* 0x000fe80008000004 */
[----:B------:R0:W-:Y:S04]  /*7d400*/  STS.U8 [R25+UR4+0x1640], R8 ;  /* 0x0016400819007988 */ /* 0x0001e80008000004 */
[----:B------:R1:W-:Y:S04]  /*7d410*/  STS.U8 [R25+UR4+0x1600], R5 ;  /* 0x0016000519007988 */ /* 0x0003e80008000004 */
[----:B------:R-:W-:Y:S04]  /*7d420*/  STS.U8 [R25+UR4+0x1800], R19 ;  /* 0x0018001319007988 */ /* 0x000fe80008000004 */
[----:B------:R-:W-:Y:S04]  /*7d430*/  STS.U8 [R25+UR4+0x1840], R18 ;  /* 0x0018401219007988 */ /* 0x000fe80008000004 */
[----:B0-----:R-:W4:Y:S04]  /*7d440*/  LDL.LU R8, [R1+0x15ec] ;  /* 0x0015ec0001087983 */ /* 0x001f280000300800 */
[----:B------:R-:W-:Y:S04]  /*7d450*/  STS.U8 [R25+UR4+0x1a40], R17 ;  /* 0x001a401119007988 */ /* 0x000fe80008000004 */
[----:B-1----:R-:W4:Y:S04]  /*7d460*/  LDL.LU R5, [R1+0x15d0] ;  /* 0x0015d00001057983 */ /* 0x002f280000300800 */
[----:B------:R-:W-:Y:S04]  /*7d470*/  STS.U8 [R25+UR4+0x1a00], R12 ;  /* 0x001a000c19007988 */ /* 0x000fe80008000004 */
[----:B------:R-:W-:Y:S04]  /*7d480*/  STS.U8 [R25+UR4+0x1c00], R11 ;  /* 0x001c000b19007988 */ /* 0x000fe80008000004 */
[----:B------:R0:W-:Y:S04]  /*7d490*/  STS.U8 [R25+UR4+0x1c40], R4 ;  /* 0x001c400419007988 */ /* 0x0001e80008000004 */
[----:B0-----:R-:W4:Y:S04]  /*7d4a0*/  LDL.LU R4, [R1+0x15cc] ;  /* 0x0015cc0001047983 */ /* 0x001f280000300800 */
[----:B------:R0:W-:Y:S04]  /*7d4b0*/  STS.U8 [R25+UR4+0x1e40], R3 ;  /* 0x001e400319007988 */ /* 0x0001e80008000004 */
[----:B------:R-:W-:Y:S04]  /*7d4c0*/  STS.U8 [R25+UR4+0x1e00], R10 ;  /* 0x001e000a19007988 */ /* 0x000fe80008000004 */
[----:B0-----:R-:W4:Y:S04]  /*7d4d0*/  LDL.LU R3, [R1+0x15b0] ;  /* 0x0015b00001037983 */ /* 0x001f280000300800 */
[----:B--2---:R0:W-:Y:S04]  /*7d4e0*/  STS.U8 [R25+UR4+0x2000], R2 ;  /* 0x0020000219007988 */ /* 0x0041e80008000004 */
[----:B---3--:R1:W-:Y:S04]  /*7d4f0*/  STS.U8 [R25+UR4+0x2040], R27 ;  /* 0x0020401b19007988 */ /* 0x0083e80008000004 */
[----:B0-----:R-:W2:Y:S04]  /*7d500*/  LDL.LU R2, [R1+0x15ac] ;  /* 0x0015ac0001027983 */ /* 0x001ea80000300800 */
[----:B------:R-:W3:Y:S04]  /*7d510*/  LDL.LU R0, [R1+0x1590] ;  /* 0x0015900001007983 */ /* 0x000ee80000300800 */
[----:B------:R-:W3:Y:S04]  /*7d520*/  LDL.LU R14, [R1+0x158c] ;  /* 0x00158c00010e7983 */ /* 0x000ee80000300800 */
[----:B-1----:R-:W3:Y:S04]  /*7d530*/  LDL.LU R27, [R1+0x1570] ;  /* 0x00157000011b7983 */ /* 0x002ee80000300800 */
[----:B------:R0:W-:Y:S04]  /*7d540*/  STS.U8 [R25+UR4+0x2240], R28 ;  /* 0x0022401c19007988 */ /* 0x0001e80008000004 */
[----:B----4-:R1:W-:Y:S04]  /*7d550*/  STS.U8 [R25+UR4+0x2200], R9 ;  /* 0x0022000919007988 */ /* 0x0103e80008000004 */
[----:B0-----:R-:W4:Y:S04]  /*7d560*/  LDL.LU R28, [R1+0x156c] ;  /* 0x00156c00011c7983 */ /* 0x001f280000300800 */
        /* <DEDUP_REMOVED lines=8> */
[----:B-1----:R-:W4:Y:S04]  /*7d5f0*/  LDL.LU R9, [R1+0x14ec] ;  /* 0x0014ec0001097983 */ /* 0x002f280000300800 */
[----:B0-----:R-:W4:Y:S04]  /*7d600*/  LDL.LU R29, [R1+0x14d0] ;  /* 0x0014d000011d7983 */ /* 0x001f280000300800 */
        /* <DEDUP_REMOVED lines=10> */
[----:B------:R0:W-:Y:S04]  /*7d6b0*/  STS.U8 [R25+UR4+0x2600], R4 ;  /* 0x0026000419007988 */ /* 0x0001e80008000004 */
[----:B0-----:R-:W4:Y:S04]  /*7d6c0*/  LDL.LU R4, [R1+0x143c] ;  /* 0x00143c0001047983 */ /* 0x001f280000300800 */
[----:B------:R0:W-:Y:S04]  /*7d6d0*/  STS.U8 [R25+UR4+0x2800], R3 ;  /* 0x0028000319007988 */ /* 0x0001e80008000004 */
[----:B0-----:R-:W4:Y:S04]  /*7d6e0*/  LDL.LU R3, [R1+0x1414] ;  /* 0x0014140001037983 */ /* 0x001f280000300800 */
[----:B--2---:R0:W-:Y:S04]  /*7d6f0*/  STS.U8 [R25+UR4+0x2840], R2 ;  /* 0x0028400219007988 */ /* 0x0041e80008000004 */
[----:B---3--:R-:W-:Y:S04]  /*7d700*/  STS.U8 [R25+UR4+0x2a40], R0 ;  /* 0x002a400019007988 */ /* 0x008fe80008000004 */
[----:B------:R-:W-:Y:S04]  /*7d710*/  STS.U8 [R25+UR4+0x2a00], R14 ;  /* 0x002a000e19007988 */ /* 0x000fe80008000004 */
[----:B------:R1:W-:Y:S04]  /*7d720*/  STS.U8 [R25+UR4+0x2c00], R27 ;  /* 0x002c001b19007988 */ /* 0x0003e80008000004 */
[----:B0-----:R-:W2:Y:S04]  /*7d730*/  LDL.LU R2, [R1+0x140c] ;  /* 0x00140c0001027983 */ /* 0x001ea80000300800 */
[----:B-1----:R-:W3:Y:S04]  /*7d740*/  LDL.LU R27, [R1+0x13f0] ;  /* 0x0013f000011b7983 */ /* 0x002ee80000300800 */
[----:B----4-:R0:W-:Y:S04]  /*7d750*/  STS.U8 [R25+UR4+0x2c40], R28 ;  /* 0x002c401c19007988 */ /* 0x0101e80008000004 */
[----:B------:R-:W-:Y:S04]  /*7d760*/  STS.U8 [R25+UR4+0x2e40], R15 ;  /* 0x002e400f19007988 */ /* 0x000fe80008000004 */
[----:B------:R-:W-:Y:S04]  /*7d770*/  STS.U8 [R25+UR4+0x2e00], R21 ;  /* 0x002e001519007988 */ /* 0x000fe80008000004 */
[----:B------:R-:W-:Y:S04]  /*7d780*/  STS.U8 [R25+UR4+0x3000], R22 ;  /* 0x0030001619007988 */ /* 0x000fe80008000004 */
[----:B------:R-:W-:Y:S04]  /*7d790*/  STS.U8 [R25+UR4+0x3040], R23 ;  /* 0x0030401719007988 */ /* 0x000fe80008000004 */
[----:B------:R-:W-:Y:S04]  /*7d7a0*/  STS.U8 [R25+UR4+0x3240], R24 ;  /* 0x0032401819007988 */ /* 0x000fe80008000004 */
[----:B------:R-:W-:Y:S04]  /*7d7b0*/  STS.U8 [R25+UR4+0x3200], R26 ;  /* 0x0032001a19007988 */ /* 0x000fe80008000004 */
[----:B0-----:R-:W4:Y:S04]  /*7d7c0*/  LDL.LU R28, [R1+0x13ec] ;  /* 0x0013ec00011c7983 */ /* 0x001f280000300800 */
[----:B------:R-:W-:Y:S04]  /*7d7d0*/  STS.U8 [R25+UR4+0x3400], R20 ;  /* 0x0034001419007988 */ /* 0x000fe80008000004 */
[----:B------:R0:W-:Y:S04]  /*7d7e0*/  STS.U8 [R25+UR4+0x3440], R9 ;  /* 0x0034400919007988 */ /* 0x0001e80008000004 */
[----:B------:R1:W-:Y:S04]  /*7d7f0*/  STS.U8 [R25+UR4+0x3640], R29 ;  /* 0x0036401d19007988 */ /* 0x0003e80008000004 */
[----:B0-----:R-:W4:Y:S04]  /*7d800*/  LDL.LU R9, [R1+0x13d0] ;  /* 0x0013d00001097983 */ /* 0x001f280000300800 */
[----:B-1----:R-:W4:Y:S04]  /*7d810*/  LDL.LU R29, [R1+0x13cc] ;  /* 0x0013cc00011d7983 */ /* 0x002f280000300800 */
[----:B------:R-:W-:Y:S04]  /*7d820*/  STS.U8 [R25+UR4+0x3600], R19 ;  /* 0x0036001319007988 */ /* 0x000fe80008000004 */
[----:B------:R-:W-:Y:S04]  /*7d830*/  STS.U8 [R25+UR4+0x3800], R18 ;  /* 0x0038001219007988 */ /* 0x000fe80008000004 */
[----:B------:R-:W-:Y:S04]  /*7d840*/  STS.U8 [R25+UR4+0x3840], R17 ;  /* 0x0038401119007988 */ /* 0x000fe80008000004 */
[----:B------:R-:W-:Y:S04]  /*7d850*/  STS.U8 [R25+UR4+0x3a40], R12 ;  /* 0x003a400c19007988 */ /* 0x000fe80008000004 */
[----:B------:R-:W-:Y:S04]  /*7d860*/  STS.U8 [R25+UR4+0x3a00], R11 ;  /* 0x003a000b19007988 */ /* 0x000fe80008000004 */
[----:B------:R0:W-:Y:S04]  /*7d870*/  STS.U8 [R25+UR4+0x3c00], R8 ;  /* 0x003c000819007988 */ /* 0x0001e80008000004 */
[----:B------:R1:W-:Y:S04]  /*7d880*/  STS.U8 [R25+UR4+0x3c40], R5 ;  /* 0x003c400519007988 */ /* 0x0003e80008000004 */
[----:B0-----:R-:W4:Y:S04]  /*7d890*/  LDL.LU R8, [R1+0x13b0] ;  /* 0x0013b00001087983 */ /* 0x001f280000300800 */
[----:B-1----:R-:W4:Y:S04]  /*7d8a0*/  LDL.LU R5, [R1+0x13ac] ;  /* 0x0013ac0001057983 */ /* 0x002f280000300800 */
[----:B------:R-:W-:Y:S04]  /*7d8b0*/  STS.U8 [R25+UR4+0x3e40], R10 ;  /* 0x003e400a19007988 */ /* 0x000fe80008000004 */
[----:B------:R0:W-:Y:S04]  /*7d8c0*/  STS.U8 [R25+UR4+0x3e00], R4 ;  /* 0x003e000419007988 */ /* 0x0001e80008000004 */
[----:B0-----:R-:W4:Y:S04]  /*7d8d0*/  LDL.LU R4, [R1+0x1390] ;  /* 0x0013900001047983 */ /* 0x001f280000300800 */
[----:B------:R-:W4:Y:S04]  /*7d8e0*/  LDL.LU R0, [R1+0x138c] ;  /* 0x00138c0001007983 */ /* 0x000f280000300800 */
[----:B------:R0:W-:Y:S04]  /*7d8f0*/  STS.U8 [R25+UR4+0x4000], R3 ;  /* 0x0040000319007988 */ /* 0x0001e80008000004 */
[----:B------:R-:W4:Y:S04]  /*7d900*/  LDL.LU R14, [R1+0x1370] ;  /* 0x00137000010e7983 */ /* 0x000f280000300800 */
[----:B0-----:R-:W4:Y:S04]  /*7d910*/  LDL.LU R3, [R1+0x136c] ;  /* 0x00136c0001037983 */ /* 0x001f280000300800 */
[----:B--2---:R0:W-:Y:S04]  /*7d920*/  STS.U8 [R25+UR4+0x4040], R2 ;  /* 0x0040400219007988 */ /* 0x0041e80008000004 */
[----:B---3--:R1:W-:Y:S04]  /*7d930*/  STS.U8 [R25+UR4+0x4240], R27 ;  /* 0x0042401b19007988 */ /* 0x0083e80008000004 */
[----:B0-----:R-:W2:Y:S04]  /*7d940*/  LDL.LU R2, [R1+0x1350] ;  /* 0x0013500001027983 */ /* 0x001ea80000300800 */
[----:B------:R-:W3:Y:S04]  /*7d950*/  LDL.LU R15, [R1+0x134c] ;  /* 0x00134c00010f7983 */ /* 0x000ee80000300800 */
[----:B------:R-:W3:Y:S04]  /*7d960*/  LDL.LU R21, [R1+0x1330] ;  /* 0x0013300001157983 */ /* 0x000ee80000300800 */
[----:B------:R-:W3:Y:S04]  /*7d970*/  LDL.LU R22, [R1+0x132c] ;  /* 0x00132c0001167983 */ /* 0x000ee80000300800 */
[----:B------:R-:W3:Y:S04]  /*7d980*/  LDL.LU R23, [R1+0x1310] ;  /* 0x0013100001177983 */ /* 0x000ee80000300800 */
[----:B------:R-:W3:Y:S04]  /*7d990*/  LDL.LU R24, [R1+0x130c] ;  /* 0x00130c0001187983 */ /* 0x000ee80000300800 */
[----:B------:R-:W3:Y:S04]  /*7d9a0*/  LDL.LU R26, [R1+0x12f0] ;  /* 0x0012f000011a7983 */ /* 0x000ee80000300800 */
[----:B------:R-:W3:Y:S04]  /*7d9b0*/  LDL.LU R20, [R1+0x12ec] ;  /* 0x0012ec0001147983 */ /* 0x000ee80000300800 */
[----:B-1----:R-:W3:Y:S04]  /*7d9c0*/  LDL.LU R27, [R1+0x12d0] ;  /* 0x0012d000011b7983 */ /* 0x002ee80000300800 */
[----:B----4-:R0:W-:Y:S04]  /*7d9d0*/  STS.U8 [R25+UR4+0x4200], R28 ;  /* 0x0042001c19007988 */ /* 0x0101e80008000004 */
[----:B0-----:R-:W4:Y:S04]  /*7d9e0*/  LDL.LU R28, [R1+0x12cc] ;  /* 0x0012cc00011c7983 */ /* 0x001f280000300800 */
        /* <DEDUP_REMOVED lines=8> */
[----:B-1----:R-:W4:Y:S04]  /*7da70*/  LDL.LU R29, [R1+0x1250] ;  /* 0x00125000011d7983 */ /* 0x002f280000300800 */
[----:B------:R-:W4:Y:S04]  /*7da80*/  LDL.LU R10, [R1+0x124c] ;  /* 0x00124c00010a7983 */ /* 0x000f280000300800 */
[----:B------:R0:W-:Y:S04]  /*7da90*/  STS.U8 [R25+UR4+0x4640], R8 ;  /* 0x0046400819007988 */ /* 0x0001e80008000004 */
[----:B------:R1:W-:Y:S04]  /*7daa0*/  STS.U8 [R25+UR4+0x4600], R5 ;  /* 0x0046000519007988 */ /* 0x0003e80008000004 */
[----:B0-----:R-:W4:Y:S04]  /*7dab0*/  LDL.LU R8, [R1+0x1230] ;  /* 0x0012300001087983 */ /* 0x001f280000300800 */
[----:B-1----:R-:W4:Y:S04]  /*7dac0*/  LDL.LU R5, [R1+0x122c] ;  /* 0x00122c0001057983 */ /* 0x002f280000300800 */
[----:B------:R0:W-:Y:S04]  /*7dad0*/  STS.U8 [R25+UR4+0x4800], R4 ;  /* 0x0048000419007988 */ /* 0x0001e80008000004 */
[----:B------:R-:W-:Y:S04]  /*7dae0*/  STS.U8 [R25+UR4+0x4840], R0 ;  /* 0x0048400019007988 */ /* 0x000fe80008000004 */
[----:B------:R-:W-:Y:S04]  /*7daf0*/  STS.U8 [R25+UR4+0x4a40], R14 ;  /* 0x004a400e19007988 */ /* 0x000fe80008000004 */
[----:B0-----:R-:W4:Y:S04]  /*7db00*/  LDL.LU R4, [R1+0x1210] ;  /* 0x0012100001047983 */ /* 0x001f280000300800 */
[----:B------:R0:W-:Y:S04]  /*7db10*/  STS.U8 [R25+UR4+0x4a00], R3 ;  /* 0x004a000319007988 */ /* 0x0001e80008000004 */
[----:B0-----:R-:W4:Y:S04]  /*7db20*/  LDL.LU R3, [R1+0x120c] ;  /* 0x00120c0001037983 */ /* 0x001f280000300800 */
[----:B--2---:R0:W-:Y:S04]  /*7db30*/  STS.U8 [R25+UR4+0x4c00], R2 ;  /* 0x004c000219007988 */ /* 0x0041e80008000004 */
[----:B---3--:R-:W-:Y:S04]  /*7db40*/  STS.U8 [R25+UR4+0x4c40], R15 ;  /* 0x004c400f19007988 */ /* 0x008fe80008000004 */
[----:B------:R-:W-:Y:S04]  /*7db50*/  STS.U8 [R25+UR4+0x4e40], R21 ;  /* 0x004e401519007988 */ /* 0x000fe80008000004 */
[----:B------:R-:W-:Y:S04]  /*7db60*/  STS.U8 [R25+UR4+0x4e00], R22 ;  /* 0x004e001619007988 */ /* 0x000fe80008000004 */
[----:B------:R-:W-:Y:S04]  /*7db70*/  STS.U8 [R25+UR4+0x5000], R23 ;  /* 0x0050001719007988 */ /* 0x000fe80008000004 */
[----:B------:R-:W-:Y:S04]  /*7db80*/  STS.U8 [R25+UR4+0x5040], R24 ;  /* 0x0050401819007988 */ /* 0x000fe80008000004 */
[----:B------:R-:W-:Y:S04]  /*7db90*/  STS.U8 [R25+UR4+0x5240], R26 ;  /* 0x0052401a19007988 */ /* 0x000fe80008000004 */
[----:B0-----:R-:W2:Y:S04]  /*7dba0*/  LDL.LU R2, [R1+0x11e0] ;  /* 0x0011e00001027983 */ /* 0x001ea80000300800 */
[----:B------:R-:W-:Y:S04]  /*7dbb0*/  STS.U8 [R25+UR4+0x5200], R20 ;  /* 0x0052001419007988 */ /* 0x000fe80008000004 */
[----:B------:R0:W-:Y:S04]  /*7dbc0*/  STS.U8 [R25+UR4+0x5400], R27 ;  /* 0x0054001b19007988 */ /* 0x0001e80008000004 */
[----:B----4-:R1:W-:Y:S04]  /*7dbd0*/  STS.U8 [R25+UR4+0x5440], R28 ;  /* 0x0054401c19007988 */ /* 0x0103e80008000004 */
[----:B0-----:R-:W3:Y:S04]  /*7dbe0*/  LDL.LU R27, [R1+0x11d8] ;  /* 0x0011d800011b7983 */ /* 0x001ee80000300800 */
[----:B------:R-:W-:Y:S04]  /*7dbf0*/  STS.U8 [R25+UR4+0x5640], R19 ;  /* 0x0056401319007988 */ /* 0x000fe80008000004 */
[----:B------:R-:W-:Y:S04]  /*7dc00*/  STS.U8 [R25+UR4+0x5600], R18 ;  /* 0x0056001219007988 */ /* 0x000fe80008000004 */
[----:B------:R-:W-:Y:S04]  /*7dc10*/  STS.U8 [R25+UR4+0x5800], R17 ;  /* 0x0058001119007988 */ /* 0x000fe80008000004 */
[----:B------:R-:W-:Y:S04]  /*7dc20*/  STS.U8 [R25+UR4+0x5840], R12 ;  /* 0x0058400c19007988 */ /* 0x000fe80008000004 */
[----:B------:R-:W-:Y:S04]  /*7dc30*/  STS.U8 [R25+UR4+0x5a40], R11 ;  /* 0x005a400b19007988 */ /* 0x000fe80008000004 */
[----:B-1----:R-:W4:Y:S04]  /*7dc40*/  LDL.LU R28, [R1+0x11b0] ;  /* 0x0011b000011c7983 */ /* 0x002f280000300800 */
[----:B------:R0:W-:Y:S04]  /*7dc50*/  STS.U8 [R25+UR4+0x5a00], R9 ;  /* 0x005a000919007988 */ /* 0x0001e80008000004 */
[----:B------:R1:W-:Y:S04]  /*7dc60*/  STS.U8 [R25+UR4+0x5c00], R29 ;  /* 0x005c001d19007988 */ /* 0x0003e80008000004 */
[----:B0-----:R-:W4:Y:S04]  /*7dc70*/  LDL.LU R9, [R1+0x11ac] ;  /* 0x0011ac0001097983 */ /* 0x001f280000300800 */
[----:B-1----:R-:W4:Y:S04]  /*7dc80*/  LDL.LU R29, [R1+0x1190] ;  /* 0x00119000011d7983 */ /* 0x002f280000300800 */
[----:B------:R-:W-:Y:S04]  /*7dc90*/  STS.U8 [R25+UR4+0x5c40], R10 ;  /* 0x005c400a19007988 */ /* 0x000fe80008000004 */
[----:B------:R0:W-:Y:S04]  /*7dca0*/  STS.U8 [R25+UR4+0x5e40], R8 ;  /* 0x005e400819007988 */ /* 0x0001e80008000004 */
[----:B------:R1:W-:Y:S04]  /*7dcb0*/  STS.U8 [R25+UR4+0x5e00], R5 ;  /* 0x005e000519007988 */ /* 0x0003e80008000004 */
[----:B0-----:R-:W4:Y:S04]  /*7dcc0*/  LDL.LU R8, [R1+0x118c] ;  /* 0x00118c0001087983 */ /* 0x001f280000300800 */
[----:B------:R-:W4:Y:S04]  /*7dcd0*/  LDL.LU R0, [R1+0x1170] ;  /* 0x0011700001007983 */ /* 0x000f280000300800 */
[----:B------:R-:W4:Y:S04]  /*7dce0*/  LDL.LU R14, [R1+0x116c] ;  /* 0x00116c00010e7983 */ /* 0x000f280000300800 */
[----:B-1----:R-:W4:Y:S04]  /*7dcf0*/  LDL.LU R5, [R1+0x1150] ;  /* 0x0011500001057983 */ /* 0x002f280000300800 */
[----:B------:R0:W-:Y:S04]  /*7dd00*/  STS.U8 [R25+UR4+0x6000], R4 ;  /* 0x0060000419007988 */ /* 0x0001e80008000004 */
        /* <DEDUP_REMOVED lines=9> */
[----:B0-----:R-:W4:Y:S04]  /*7dda0*/  LDL.LU R3, [R1+0x10cc] ;  /* 0x0010cc0001037983 */ /* 0x001f280000300800 */
[----:B--2---:R0:W-:Y:S04]  /*7ddb0*/  STS.U8 [R25+UR4+0x6240], R2 ;  /* 0x0062400219007988 */ /* 0x0041e80008000004 */
[----:B0-----:R-:W2:Y:S04]  /*7ddc0*/  LDL.LU R2, [R1+0x10b0] ;  /* 0x0010b00001027983 */ /* 0x001ea80000300800 */
[----:B------:R-:W2:Y:S04]  /*7ddd0*/  LDL.LU R19, [R1+0x10ac] ;  /* 0x0010ac0001137983 */ /* 0x000ea80000300800 */
[----:B------:R-:W2:Y:S04]  /*7dde0*/  LDL.LU R18, [R1+0x1088] ;  /* 0x0010880001127983 */ /* 0x000ea80000300800 */
[----:B------:R-:W2:Y:S04]  /*7ddf0*/  LDL.LU R17, [R1+0x1084] ;  /* 0x0010840001117983 */ /* 0x000ea80000300800 */
[----:B------:R-:W2:Y:S04]  /*7de00*/  LDL.LU R12, [R1+0x1068] ;  /* 0x00106800010c7983 */ /* 0x000ea80000300800 */
[----:B---3--:R0:W-:Y:S04]  /*7de10*/  STS.U8 [R25+UR4+0x6200], R27 ;  /* 0x0062001b19007988 */ /* 0x0081e80008000004 */
[----:B------:R-:W3:Y:S04]  /*7de20*/  LDL.LU R11, [R1+0x1064] ;  /* 0x00106400010b7983 */ /* 0x000ee80000300800 */
[----:B0-----:R-:W3:Y:S04]  /*7de30*/  LDL.LU R27, [R1+0x1048] ;  /* 0x00104800011b7983 */ /* 0x001ee80000300800 */
[----:B----4-:R0:W-:Y:S04]  /*7de40*/  STS.U8 [R25+UR4+0x6400], R28 ;  /* 0x0064001c19007988 */ /* 0x0101e80008000004 */
[----:B------:R-:W-:Y:S04]  /*7de50*/  STS.U8 [R25+UR4+0x6440], R9 ;  /* 0x0064400919007988 */ /* 0x000fe80008000004 */
[----:B0-----:R-:W4:Y:S04]  /*7de60*/  LDL.LU R28, [R1+0x1044] ;  /* 0x00104400011c7983 */ /* 0x001f280000300800 */
[----:B------:R0:W-:Y:S04]  /*7de70*/  STS.U8 [R25+UR4+0x6640], R29 ;  /* 0x0066401d19007988 */ /* 0x0001e80008000004 */
[----:B------:R-:W4:Y:S04]  /*7de80*/  LDL.LU R10, [R1+0x1028] ;  /* 0x00102800010a7983 */ /* 0x000f280000300800 */
[----:B0-----:R-:W4:Y:S04]  /*7de90*/  LDL.LU R29, [R1+0x1024] ;  /* 0x00102400011d7983 */ /* 0x001f280000300800 */
[----:B------:R-:W4:Y:S04]  /*7dea0*/  LDL.LU R9, [R1+0x1008] ;  /* 0x0010080001097983 */ /* 0x000f280000300800 */
[----:B------:R0:W-:Y:S04]  /*7deb0*/  STS.U8 [R25+UR4+0x6600], R8 ;  /* 0x0066000819007988 */ /* 0x0001e80008000004 */
[----:B------:R-:W-:Y:S04]  /*7dec0*/  STS.U8 [R25+UR4+0x6800], R0 ;  /* 0x0068000019007988 */ /* 0x000fe80008000004 */
[----:B------:R-:W-:Y:S04]  /*7ded0*/  STS.U8 [R25+UR4+0x6840], R14 ;  /* 0x0068400e19007988 */ /* 0x000fe80008000004 */
[----:B------:R1:W-:Y:S04]  /*7dee0*/  STS.U8 [R25+UR4+0x6a40], R5 ;  /* 0x006a400519007988 */ /* 0x0003e80008000004 */
[----:B0-----:R-:W4:Y:S04]  /*7def0*/  LDL.LU R8, [R1+0x1004] ;  /* 0x0010040001087983 */ /* 0x001f280000300800 */
[----:B-1----:R-:W4:Y:S04]  /*7df00*/  LDL.LU R5, [R1+0xfe8] ;  /* 0x000fe80001057983 */ /* 0x002f280000300800 */
[----:B------:R0:W-:Y:S04]  /*7df10*/  STS.U8 [R25+UR4+0x6a00], R4 ;  /* 0x006a000419007988 */ /* 0x0001e80008000004 */
        /* <DEDUP_REMOVED lines=9> */
[----:B0-----:R-:W4:Y:S04]  /*7dfb0*/  LDL.LU R3, [R1+0xfc8] ;  /* 0x000fc80001037983 */ /* 0x001f280000300800 */
[----:B--2---:R0:W-:Y:S04]  /*7dfc0*/  STS.U8 [R25+UR4+0x7400], R2 ;  /* 0x0074000219007988 */ /* 0x0041e80008000004 */
[----:B------:R-:W-:Y:S04]  /*7dfd0*/  STS.U8 [R25+UR4+0x7440], R19 ;  /* 0x0074401319007988 */ /* 0x000fe80008000004 */
[----:B------:R-:W-:Y:S04]  /*7dfe0*/  STS.U8 [R25+UR4+0x7640], R18 ;  /* 0x0076401219007988 */ /* 0x000fe80008000004 */
[----:B------:R-:W-:Y:S04]  /*7dff0*/  STS.U8 [R25+UR4+0x7600], R17 ;  /* 0x0076001119007988 */ /* 0x000fe80008000004 */
[----:B------:R-:W-:Y:S04]  /*7e000*/  STS.U8 [R25+UR4+0x7800], R12 ;  /* 0x0078000c19007988 */ /* 0x000fe80008000004 */
[----:B---3--:R-:W-:Y:S04]  /*7e010*/  STS.U8 [R25+UR4+0x7840], R11 ;  /* 0x0078400b19007988 */ /* 0x008fe80008000004 */
[----:B0-----:R-:W2:Y:S04]  /*7e020*/  LDL.LU R2, [R1+0xfc4] ;  /* 0x000fc40001027983 */ /* 0x001ea80000300800 */
[----:B------:R0:W-:Y:S04]  /*7e030*/  STS.U8 [R25+UR4+0x7a40], R27 ;  /* 0x007a401b19007988 */ /* 0x0001e80008000004 */
[----:B0-----:R-:W3:Y:S04]  /*7e040*/  LDL.LU R27, [R1+0xfa8] ;  /* 0x000fa800011b7983 */ /* 0x001ee80000300800 */
[----:B----4-:R0:W-:Y:S04]  /*7e050*/  STS.U8 [R25+UR4+0x7a00], R28 ;  /* 0x007a001c19007988 */ /* 0x0101e80008000004 */
[----:B------:R-:W-:Y:S04]  /*7e060*/  STS.U8 [R25+UR4+0x7c00], R10 ;  /* 0x007c000a19007988 */ /* 0x000fe80008000004 */
[----:B0-----:R-:W4:Y:S04]  /*7e070*/  LDL.LU R28, [R1+0xfa4] ;  /* 0x000fa400011c7983 */ /* 0x001f280000300800 */
[----:B------:R0:W-:Y:S04]  /*7e080*/  STS.U8 [R25+UR4+0x7c40], R29 ;  /* 0x007c401d19007988 */ /* 0x0001e80008000004 */
[----:B0-----:R-:W4:Y:S04]  /*7e090*/  LDL.LU R29, [R1+0xf80] ;  /* 0x000f8000011d7983 */ /* 0x001f280000300800 */
[----:B------:R-:W4:Y:S04]  /*7e0a0*/  LDL.LU R0, [R1+0xf7c] ;  /* 0x000f7c0001007983 */ /* 0x000f280000300800 */
[----:B------:R0:W-:Y:S04]  /*7e0b0*/  STS.U8 [R25+UR4+0x7e40], R9 ;  /* 0x007e400919007988 */ /* 0x0001e80008000004 */
[----:B------:R-:W4:Y:S04]  /*7e0c0*/  LDL.LU R14, [R1+0xf58] ;  /* 0x000f5800010e7983 */ /* 0x000f280000300800 */
[----:B0-----:R-:W4:Y:S04]  /*7e0d0*/  LDL.LU R9, [R1+0xf4c] ;  /* 0x000f4c0001097983 */ /* 0x001f280000300800 */
[----:B------:R0:W-:Y:S04]  /*7e0e0*/  STS.U8 [R25+UR4+0x7e00], R8 ;  /* 0x007e000819007988 */ /* 0x0001e80008000004 */
        /* <DEDUP_REMOVED lines=22> */
[----:B---3--:R0:W-:Y:S04]  /*7e250*/  STS.U8 [R25+UR4+0x8400], R27 ;  /* 0x0084001b19007988 */ /* 0x0081e80008000004 */
[----:B0-----:R-:W3:Y:S04]  /*7e260*/  LDL.LU R27, [R1+0xdf0] ;  /* 0x000df000011b7983 */ /* 0x001ee80000300800 */
[----:B----4-:R0:W-:Y:S04]  /*7e270*/  STS.U8 [R25+UR4+0x8440], R28 ;  /* 0x0084401c19007988 */ /* 0x0101e80008000004 */
[----:B0-----:R-:W4:Y:S04]  /*7e280*/  LDL.LU R28, [R1+0xdec] ;  /* 0x000dec00011c7983 */ /* 0x001f280000300800 */
[----:B------:R0:W-:Y:S04]  /*7e290*/  STS.U8 [R25+UR4+0x8640], R29 ;  /* 0x0086401d19007988 */ /* 0x0001e80008000004 */
[----:B0-----:R-:W4:Y:S04]  /*7e2a0*/  LDL.LU R29, [R1+0xdd0] ;  /* 0x000dd000011d7983 */ /* 0x001f280000300800 */
[----:B------:R-:W-:Y:S04]  /*7e2b0*/  STS.U8 [R25+UR4+0x8600], R0 ;  /* 0x0086000019007988 */ /* 0x000fe80008000004 */
[----:B------:R-:W-:Y:S04]  /*7e2c0*/  STS.U8 [R25+UR4+0x8800], R14 ;  /* 0x0088000e19007988 */ /* 0x000fe80008000004 */
[----:B------:R0:W-:Y:S04]  /*7e2d0*/  STS.U8 [R25+UR4+0x8840], R9 ;  /* 0x0088400919007988 */ /* 0x0001e80008000004 */
[----:B0-----:R-:W4:Y:S04]  /*7e2e0*/  LDL.LU R9, [R1+0xdcc] ;  /* 0x000dcc0001097983 */ /* 0x001f280000300800 */
        /* <DEDUP_REMOVED lines=17> */
[----:B0-----:R-:W4:Y:S04]  /*7e400*/  LDL.LU R4, [R1+0xd90] ;  /* 0x000d900001047983 */ /* 0x001f280000300800 */
[----:B------:R0:W-:Y:S04]  /*7e410*/  STS.U8 [R25+UR4+0x9840], R3 ;  /* 0x0098400319007988 */ /* 0x0001e80008000004 */
[----:B0-----:R-:W4:Y:S04]  /*7e420*/  LDL.LU R3, [R1+0xd8c] ;  /* 0x000d8c0001037983 */ /* 0x001f280000300800 */
[----:B--2---:R0:W-:Y:S04]  /*7e430*/  STS.U8 [R25+UR4+0x9a40], R2 ;  /* 0x009a400219007988 */ /* 0x0041e80008000004 */
[----:B------:R-:W-:Y:S04]  /*7e440*/  STS.U8 [R25+UR4+0x9a00], R10 ;  /* 0x009a000a19007988 */ /* 0x000fe80008000004 */
[----:B0-----:R-:W2:Y:S04]  /*7e450*/  LDL.LU R2, [R1+0xd70] ;  /* 0x000d700001027983 */ /* 0x001ea80000300800 */
[----:B---3--:R0:W-:Y:S04]  /*7e460*/  STS.U8 [R25+UR4+0x9c00], R27 ;  /* 0x009c001b19007988 */ /* 0x0081e80008000004 */
[----:B0-----:R-:W3:Y:S04]  /*7e470*/  LDL.LU R27, [R1+0xd6c] ;  /* 0x000d6c00011b7983 */ /* 0x001ee80000300800 */
[----:B------:R-:W3:Y:S04]  /*7e480*/  LDL.LU R0, [R1+0xd50] ;  /* 0x000d500001007983 */ /* 0x000ee80000300800 */
[----:B----4-:R0:W-:Y:S04]  /*7e490*/  STS.U8 [R25+UR4+0x9c40], R28 ;  /* 0x009c401c19007988 */ /* 0x0101e80008000004 */
[----:B------:R-:W4:Y:S04]  /*7e4a0*/  LDL.LU R14, [R1+0xd4c] ;  /* 0x000d4c00010e7983 */ /* 0x000f280000300800 */
        /* <DEDUP_REMOVED lines=24> */
[----:B------:R0:W-:Y:S04]  /*7e630*/  STS.U8 [R25+UR4+0xa200], R3 ;  /* 0x00a2000319007988 */ /* 0x0001e80008000004 */
[----:B0-----:R-:W4:Y:S04]  /*7e640*/  LDL.LU R3, [R1+0x40c] ;  /* 0x00040c0001037983 */ /* 0x001f280000300800 */
[----:B--2---:R0:W-:Y:S04]  /*7e650*/  STS.U8 [R25+UR4+0xa400], R2 ;  /* 0x00a4000219007988 */ /* 0x0041e80008000004 */
[----:B0-----:R-:W2:Y:S04]  /*7e660*/  LDL.LU R2, [R1+0x3f0] ;  /* 0x0003f00001027983 */ /* 0x001ea80000300800 */
[----:B---3--:R0:W-:Y:S04]  /*7e670*/  STS.U8 [R25+UR4+0xa440], R27 ;  /* 0x00a4401b19007988 */ /* 0x0081e80008000004 */
[----:B------:R-:W-:Y:S04]  /*7e680*/  STS.U8 [R25+UR4+0xa640], R0 ;  /* 0x00a6400019007988 */ /* 0x000fe80008000004 */
[----:B----4-:R-:W-:Y:S04]  /*7e690*/  STS.U8 [R25+UR4+0xa600], R14 ;  /* 0x00a6000e19007988 */ /* 0x010fe80008000004 */
[----:B0-----:R-:W3:Y:S04]  /*7e6a0*/  LDL.LU R27, [R1+0x3ec] ;  /* 0x0003ec00011b7983 */ /* 0x001ee80000300800 */
[----:B------:R0:W-:Y:S04]  /*7e6b0*/  STS.U8 [R25+UR4+0xa800], R28 ;  /* 0x00a8001c19007988 */ /* 0x0001e80008000004 */
[----:B0-----:R-:W4:Y:S04]  /*7e6c0*/  LDL.LU R28, [R1+0x3d0] ;  /* 0x0003d000011c7983 */ /* 0x001f280000300800 */
[----:B------:R0:W-:Y:S04]  /*7e6d0*/  STS.U8 [R25+UR4+0xa840], R29 ;  /* 0x00a8401d19007988 */ /* 0x0001e80008000004 */
        /* <DEDUP_REMOVED lines=19> */
[----:B------:R0:W-:Y:S04]  /*7e810*/  STS.U8 [R25+UR4+0xb840], R4 ;  /* 0x00b8400419007988 */ /* 0x0001e80008000004 */
[----:B------:R-:W-:Y:S04]  /*7e820*/  STS.U8 [R25+UR4+0xba40], R10 ;  /* 0x00ba400a19007988 */ /* 0x000fe80008000004 */
[----:B0-----:R-:W4:Y:S04]  /*7e830*/  LDL.LU R4, [R1+0x38c] ;  /* 0x00038c0001047983 */ /* 0x001f280000300800 */
[----:B------:R0:W-:Y:S04]  /*7e840*/  STS.U8 [R25+UR4+0xba00], R3 ;  /* 0x00ba000319007988 */ /* 0x0001e80008000004 */
[----:B0-----:R-:W4:Y:S04]  /*7e850*/  LDL.LU R3, [R1+0x370] ;  /* 0x0003700001037983 */ /* 0x001f280000300800 */
[----:B------:R-:W4:Y:S04]  /*7e860*/  LDL.LU R0, [R1+0x36c] ;  /* 0x00036c0001007983 */ /* 0x000f280000300800 */
[----:B------:R-:W4:Y:S04]  /*7e870*/  LDL.LU R14, [R1+0x350] ;  /* 0x00035000010e7983 */ /* 0x000f280000300800 */
[----:B--2---:R0:W-:Y:S04]  /*7e880*/  STS.U8 [R25+UR4+0xbc00], R2 ;  /* 0x00bc000219007988 */ /* 0x0041e80008000004 */
[----:B0-----:R-:W2:Y:S04]  /*7e890*/  LDL.LU R2, [R1+0x34c] ;  /* 0x00034c0001027983 */ /* 0x001ea80000300800 */
[----:B---3--:R0:W-:Y:S04]  /*7e8a0*/  STS.U8 [R25+UR4+0xbc40], R27 ;  /* 0x00bc401b19007988 */ /* 0x0081e80008000004 */
[----:B0-----:R-:W3:Y:S04]  /*7e8b0*/  LDL.LU R27, [R1+0x330] ;  /* 0x00033000011b7983 */ /* 0x001ee80000300800 */
[----:B------:R-:W3:Y:S04]  /*7e8c0*/  LDL.LU R15, [R1+0x32c] ;  /* 0x00032c00010f7983 */ /* 0x000ee80000300800 */
[----:B------:R-:W3:Y:S04]  /*7e8d0*/  LDL.LU R21, [R1+0x310] ;  /* 0x0003100001157983 */ /* 0x000ee80000300800 */
[----:B------:R-:W3:Y:S04]  /*7e8e0*/  LDL.LU R22, [R1+0x30c] ;  /* 0x00030c0001167983 */ /* 0x000ee80000300800 */
[----:B------:R-:W3:Y:S04]  /*7e8f0*/  LDL.LU R23, [R1+0x2f0] ;  /* 0x0002f00001177983 */ /* 0x000ee80000300800 */
[----:B------:R-:W3:Y:S04]  /*7e900*/  LDL.LU R24, [R1+0x2ec] ;  /* 0x0002ec0001187983 */ /* 0x000ee80000300800 */
        /* <DEDUP_REMOVED lines=16> */
[----:B------:R0:W-:Y:S04]  /*7ea10*/  STS.U8 [R25+UR4+0xc240], R5 ;  /* 0x00c2400519007988 */ /* 0x0001e80008000004 */
[----:B0-----:R-:W4:Y:S04]  /*7ea20*/  LDL.LU R5, [R1+0x210] ;  /* 0x0002100001057983 */ /* 0x001f280000300800 */
[----:B------:R0:W-:Y:S04]  /*7ea30*/  STS.U8 [R25+UR4+0xc200], R4 ;  /* 0x00c2000419007988 */ /* 0x0001e80008000004 */
[----:B0-----:R-:W4:Y:S04]  /*7ea40*/  LDL.LU R4, [R1+0x20c] ;  /* 0x00020c0001047983 */ /* 0x001f280000300800 */
[----:B------:R0:W-:Y:S04]  /*7ea50*/  STS.U8 [R25+UR4+0xc400], R3 ;  /* 0x00c4000319007988 */ /* 0x0001e80008000004 */
[----:B------:R-:W-:Y:S04]  /*7ea60*/  STS.U8 [R25+UR4+0xc440], R0 ;  /* 0x00c4400019007988 */ /* 0x000fe80008000004 */
[----:B------:R-:W-:Y:S04]  /*7ea70*/  STS.U8 [R25+UR4+0xc640], R14 ;  /* 0x00c6400e19007988 */ /* 0x000fe80008000004 */
[----:B0-----:R-:W4:Y:S04]  /*7ea80*/  LDL.LU R3, [R1+0x1f0] ;  /* 0x0001f00001037983 */ /* 0x001f280000300800 */
[----:B--2---:R0:W-:Y:S04]  /*7ea90*/  STS.U8 [R25+UR4+0xc600], R2 ;  /* 0x00c6000219007988 */ /* 0x0041e80008000004 */
[----:B0-----:R-:W2:Y:S04]  /*7eaa0*/  LDL.LU R2, [R1+0x1ec] ;  /* 0x0001ec0001027983 */ /* 0x001ea80000300800 */
[----:B---3--:R0:W-:Y:S04]  /*7eab0*/  STS.U8 [R25+UR4+0xc800], R27 ;  /* 0x00c8001b19007988 */ /* 0x0081e80008000004 */
[----:B------:R-:W-:Y:S04]  /*7eac0*/  STS.U8 [R25+UR4+0xc840], R15 ;  /* 0x00c8400f19007988 */ /* 0x000fe80008000004 */
[----:B------:R-:W-:Y:S04]  /*7ead0*/  STS.U8 [R25+UR4+0xca40], R21 ;  /* 0x00ca401519007988 */ /* 0x000fe80008000004 */
[----:B------:R-:W-:Y:S04]  /*7eae0*/  STS.U8 [R25+UR4+0xca00], R22 ;  /* 0x00ca001619007988 */ /* 0x000fe80008000004 */
[----:B------:R-:W-:Y:S04]  /*7eaf0*/  STS.U8 [R25+UR4+0xcc00], R23 ;  /* 0x00cc001719007988 */ /* 0x000fe80008000004 */
[----:B0-----:R-:W3:Y:S04]  /*7eb00*/  LDL.LU R27, [R1+0x1d0] ;  /* 0x0001d000011b7983 */ /* 0x001ee80000300800 */
[----:B------:R-:W-:Y:S04]  /*7eb10*/  STS.U8 [R25+UR4+0xcc40], R24 ;  /* 0x00cc401819007988 */ /* 0x000fe80008000004 */
[----:B------:R-:W-:Y:S04]  /*7eb20*/  STS.U8 [R25+UR4+0xce40], R26 ;  /* 0x00ce401a19007988 */ /* 0x000fe80008000004 */
[----:B----4-:R-:W-:Y:S04]  /*7eb30*/  STS.U8 [R25+UR4+0xce00], R20 ;  /* 0x00ce001419007988 */ /* 0x010fe80008000004 */
        /* <DEDUP_REMOVED lines=13> */
[----:B------:R0:W-:Y:S04]  /*7ec10*/  STS.U8 [R25+UR4+0xd840], R8 ;  /* 0x00d8400819007988 */ /* 0x0001e80008000004 */
[----:B0-----:R-:W4:Y:S04]  /*7ec20*/  LDL.LU R8, [R1+0x18c] ;  /* 0x00018c0001087983 */ /* 0x001f280000300800 */
[----:B------:R0:W-:Y:S04]  /*7ec30*/  STS.U8 [R25+UR4+0xda40], R5 ;  /* 0x00da400519007988 */ /* 0x0001e80008000004 */
[----:B0-----:R-:W4:Y:S04]  /*7ec40*/  LDL.LU R5, [R1+0x170] ;  /* 0x0001700001057983 */ /* 0x001f280000300800 */
[----:B------:R-:W4:Y:S04]  /*7ec50*/  LDL.LU R0, [R1+0x16c] ;  /* 0x00016c0001007983 */ /* 0x000f280000300800 */
[----:B------:R0:W-:Y:S04]  /*7ec60*/  STS.U8 [R25+UR4+0xda00], R4 ;  /* 0x00da000419007988 */ /* 0x0001e80008000004 */
[----:B0-----:R-:W4:Y:S04]  /*7ec70*/  LDL.LU R4, [R1+0x150] ;  /* 0x0001500001047983 */ /* 0x001f280000300800 */
        /* <DEDUP_REMOVED lines=28> */
[----:B0-----:R-:W4:Y:S04]  /*7ee40*/  LDL.LU R8, [R1] ;  /* 0x0000000001087983 */ /* 0x001f280000300800 */
[----:B------:R0:W-:Y:S04]  /*7ee50*/  STS.U8 [R25+UR4+0xe400], R5 ;  /* 0x00e4000519007988 */ /* 0x0001e80008000004 */
[----:B------:R-:W-:Y:S04]  /*7ee60*/  STS.U8 [R25+UR4+0xe440], R0 ;  /* 0x00e4400019007988 */ /* 0x000fe80008000004 */
[----:B0-----:R-:W4:Y:S04]  /*7ee70*/  LDL.LU R5, [R1+0x4064] ;  /* 0x0040640001057983 */ /* 0x001f280000300800 */
[----:B------:R0:W-:Y:S04]  /*7ee80*/  STS.U8 [R25+UR4+0xe640], R4 ;  /* 0x00e6400419007988 */ /* 0x0001e80008000004 */
[----:B0-----:R-:W4:Y:S04]  /*7ee90*/  LDL.LU R4, [R1+0x1848] ;  /* 0x0018480001047983 */ /* 0x001f280000300800 */
[----:B------:R0:W-:Y:S04]  /*7eea0*/  STS.U8 [R25+UR4+0xe600], R3 ;  /* 0x00e6000319007988 */ /* 0x0001e80008000004 */
[----:B------:R-:W-:Y:S04]  /*7eeb0*/  STS.U8 [R25+UR4+0xe800], R14 ;  /* 0x00e8000e19007988 */ /* 0x000fe80008000004 */
[----:B------:R-:W-:Y:S04]  /*7eec0*/  STS.U8 [R25+UR4+0xe840], R15 ;  /* 0x00e8400f19007988 */ /* 0x000fe80008000004 */
[----:B------:R-:W-:Y:S04]  /*7eed0*/  STS.U8 [R25+UR4+0xea40], R21 ;  /* 0x00ea401519007988 */ /* 0x000fe80008000004 */
[----:B------:R-:W-:Y:S04]  /*7eee0*/  STS.U8 [R25+UR4+0xea00], R22 ;  /* 0x00ea001619007988 */ /* 0x000fe80008000004 */
[----:B0-----:R-:W4:Y:S04]  /*7eef0*/  LDL.LU R3, [R1+0x1844] ;  /* 0x0018440001037983 */ /* 0x001f280000300800 */
[----:B------:R-:W-:Y:S04]  /*7ef00*/  STS.U8 [R25+UR4+0xec00], R23 ;  /* 0x00ec001719007988 */ /* 0x000fe80008000004 */
[----:B------:R-:W-:Y:S04]  /*7ef10*/  STS.U8 [R25+UR4+0xec40], R24 ;  /* 0x00ec401819007988 */ /* 0x000fe80008000004 */
[----:B------:R-:W-:Y:S04]  /*7ef20*/  STS.U8 [R25+UR4+0xee40], R26 ;  /* 0x00ee401a19007988 */ /* 0x000fe80008000004 */
[----:B--2---:R0:W-:Y:S04]  /*7ef30*/  STS.U8 [R25+UR4+0xee00], R2 ;  /* 0x00ee000219007988 */ /* 0x0041e80008000004 */
[----:B0-----:R-:W2:Y:S04]  /*7ef40*/  LDL.LU R2, [R1+0x1828] ;  /* 0x0018280001027983 */ /* 0x001ea80000300800 */
[----:B---3--:R0:W-:Y:S04]  /*7ef50*/  STS.U8 [R25+UR4+0xf000], R27 ;  /* 0x00f0001b19007988 */ /* 0x0081e80008000004 */
[----:B------:R-:W-:Y:S04]  /*7ef60*/  STS.U8 [R25+UR4+0xf040], R20 ;  /* 0x00f0401419007988 */ /* 0x000fe80008000004 */
[----:B------:R-:W-:Y:S04]  /*7ef70*/  STS.U8 [R25+UR4+0xf240], R19 ;  /* 0x00f2401319007988 */ /* 0x000fe80008000004 */
[----:B------:R-:W-:Y:S04]  /*7ef80*/  STS.U8 [R25+UR4+0xf200], R18 ;  /* 0x00f2001219007988 */ /* 0x000fe80008000004 */
[----:B0-----:R-:W3:Y:S04]  /*7ef90*/  LDL.LU R27, [R1+0x1824] ;  /* 0x00182400011b7983 */ /* 0x001ee80000300800 */
[----:B------:R-:W-:Y:S04]  /*7efa0*/  STS.U8 [R25+UR4+0xf400], R17 ;  /* 0x00f4001119007988 */ /* 0x000fe80008000004 */
[----:B----4-:R-:W-:Y:S04]  /*7efb0*/  STS.U8 [R25+UR4+0xf440], R12 ;  /* 0x00f4400c19007988 */ /* 0x010fe80008000004 */
[----:B------:R0:W-:Y:S04]  /*7efc0*/  STS.U8 [R25+UR4+0xf640], R28 ;  /* 0x00f6401c19007988 */ /* 0x0001e80008000004 */
[----:B------:R1:W-:Y:S04]  /*7efd0*/  STS.U8 [R25+UR4+0xf600], R29 ;  /* 0x00f6001d19007988 */ /* 0x0003e80008000004 */
[----:B0-----:R-:W4:Y:S04]  /*7efe0*/  LDL.LU R28, [R1+0x1808] ;  /* 0x00180800011c7983 */ /* 0x001f280000300800 */
[----:B-1----:R-:W4:Y:S04]  /*7eff0*/  LDL.LU R29, [R1+0x1804] ;  /* 0x00180400011d7983 */ /* 0x002f280000300800 */
[----:B------:R0:W-:Y:S01]  /*7f000*/  STS.U8 [R25+UR4+0xf800], R11 ;  /* 0x00f8000b19007988 */ /* 0x0001e20008000004 */
[----:B------:R-:W-:-:S03]  /*7f010*/  LOP3.LUT R7, R7, 0x3f, RZ, 0xc0, !PT ;  /* 0x0000003f07077812 */ /* 0x000fc600078ec0ff */
[----:B------:R-:W-:Y:S04]  /*7f020*/  STS.U8 [R25+UR4+0xf840], R10 ;  /* 0x00f8400a19007988 */ /* 0x000fe80008000004 */
[----:B------:R-:W-:Y:S01]  /*7f030*/  STS.U8 [R25+UR4+0xfa40], R9 ;  /* 0x00fa400919007988 */ /* 0x000fe20008000004 */
[----:B0-----:R-:W-:-:S03]  /*7f040*/  LOP3.LUT R11, R7, 0x10, RZ, 0x3c, !PT ;  /* 0x00000010070b7812 */ /* 0x001fc600078e3cff */
[----:B------:R-:W-:Y:S04]  /*7f050*/  STS.U8 [R25+UR4+0xfa00], R8 ;  /* 0x00fa000819007988 */ /* 0x000fe80008000004 */
[----:B------:R-:W-:Y:S04]  /*7f060*/  STS.U8 [R25+UR4+0xfc00], R5 ;  /* 0x00fc000519007988 */ /* 0x000fe80008000004 */
[----:B------:R-:W-:Y:S04]  /*7f070*/  STS.U8 [R25+UR4+0xfc40], R6 ;  /* 0x00fc400619007988 */ /* 0x000fe80008000004 */
[----:B------:R-:W-:Y:S04]  /*7f080*/  STS.U8 [R25+UR4+0xfe40], R13 ;  /* 0x00fe400d19007988 */ /* 0x000fe80008000004 */
        /* <DEDUP_REMOVED lines=47> */
[----:B0-----:R-:W4:Y:S04]  /*7f380*/  LDL.LU R3, [R1+0x1608] ;  /* 0x0016080001037983 */ /* 0x001f280000300800 */
        /* <DEDUP_REMOVED lines=8> */
[----:B------:R-:W-:Y:S04]  /*7f410*/  STS.U8 [R11+UR4+0x18c0], R17 ;  /* 0x0018c0110b007988 */ /* 0x000fe80008000004 */
[----:B------:R-:W-:Y:S04]  /*7f420*/  STS.U8 [R11+UR4+0x1ac0], R12 ;  /* 0x001ac00c0b007988 */ /* 0x000fe80008000004 */
[----:B0-----:R-:W3:Y:S04]  /*7f430*/  LDL.LU R27, [R1+0x15e8] ;  /* 0x0015e800011b7983 */ /* 0x001ee80000300800 */
[----:B------:R-:W3:Y:S04]  /*7f440*/  LDL.LU R16, [R1+0x15e4] ;  /* 0x0015e40001107983 */ /* 0x000ee80000300800 */
[----:B------:R-:W3:Y:S04]  /*7f450*/  LDL.LU R13, [R1+0x15c8] ;  /* 0x0015c800010d7983 */ /* 0x000ee80000300800 */
[----:B------:R-:W-:Y:S04]  /*7f460*/  STS.U8 [R11+UR4+0x1a80], R10 ;  /* 0x001a800a0b007988 */ /* 0x000fe80008000004 */
[----:B------:R-:W3:Y:S04]  /*7f470*/  LDL.LU R6, [R1+0x15c4] ;  /* 0x0015c40001067983 */ /* 0x000ee80000300800 */
[----:B------:R-:W-:Y:S04]  /*7f480*/  STS.U8 [R11+UR4+0x1c80], R9 ;  /* 0x001c80090b007988 */ /* 0x000fe80008000004 */
[----:B------:R-:W3:Y:S04]  /*7f490*/  LDL.LU R5, [R1+0x15a8] ;  /* 0x0015a80001057983 */ /* 0x000ee80000300800 */
[----:B------:R-:W-:Y:S04]  /*7f4a0*/  STS.U8 [R11+UR4+0x1cc0], R8 ;  /* 0x001cc0080b007988 */ /* 0x000fe80008000004 */
[----:B------:R-:W3:Y:S04]  /*7f4b0*/  LDL.LU R0, [R1+0x15a4] ;  /* 0x0015a40001007983 */ /* 0x000ee80000300800 */
[----:B----4-:R-:W-:Y:S04]  /*7f4c0*/  STS.U8 [R11+UR4+0x1ec0], R7 ;  /* 0x001ec0070b007988 */ /* 0x010fe80008000004 */
[----:B------:R-:W4:Y:S04]  /*7f4d0*/  LDL.LU R14, [R1+0x1588] ;  /* 0x00158800010e7983 */ /* 0x000f280000300800 */
[----:B------:R0:W-:Y:S04]  /*7f4e0*/  STS.U8 [R11+UR4+0x1e80], R28 ;  /* 0x001e801c0b007988 */ /* 0x0001e80008000004 */
        /* <DEDUP_REMOVED lines=31> */
[----:B----4-:R-:W-:Y:S04]  /*7f6e0*/  STS.U8 [R11+UR4+0x2ac0], R14 ;  /* 0x002ac00e0b007988 */ /* 0x010fe80008000004 */
        /* <DEDUP_REMOVED lines=39> */
[----:B----4-:R0:W-:Y:S04]  /*7f960*/  STS.U8 [R11+UR4+0x4080], R28 ;  /* 0x0040801c0b007988 */ /* 0x0101e80008000004 */
        /* <DEDUP_REMOVED lines=31> */
[----:B------:R-:W-:Y:S04]  /*7fb60*/  STS.U8 [R11+UR4+0x50c0], R26 ;  /* 0x0050c01a0b007988 */ /* 0x000fe80008000004 */
[----:B----4-:R0:W-:Y:S04]  /*7fb70*/  STS.U8 [R11+UR4+0x52c0], R28 ;  /* 0x0052c01c0b007988 */ /* 0x0101e80008000004 */
[----:B------:R1:W-:Y:S04]  /*7fb80*/  STS.U8 [R11+UR4+0x5280], R29 ;  /* 0x0052801d0b007988 */ /* 0x0003e80008000004 */
[----:B0-----:R-:W4:Y:S04]  /*7fb90*/  LDL.LU R28, [R1+0x11fc] ;  /* 0x0011fc00011c7983 */ /* 0x001f280000300800 */
[----:B-1----:R-:W4:Y:S04]  /*7fba0*/  LDL.LU R29, [R1+0x11d0] ;  /* 0x0011d000011d7983 */ /* 0x002f280000300800 */
[----:B------:R-:W-:Y:S04]  /*7fbb0*/  STS.U8 [R11+UR4+0x5480], R20 ;  /* 0x005480140b007988 */ /* 0x000fe80008000004 */
[----:B------:R-:W-:Y:S04]  /*7fbc0*/  STS.U8 [R11+UR4+0x54c0], R19 ;  /* 0x0054c0130b007988 */ /* 0x000fe80008000004 */
[----:B------:R-:W-:Y:S04]  /*7fbd0*/  STS.U8 [R11+UR4+0x56c0], R18 ;  /* 0x0056c0120b007988 */ /* 0x000fe80008000004 */
        /* <DEDUP_REMOVED lines=179> */
[----:B----4-:R0:W-:Y:S04]  /*80710*/  STS.U8 [R11+UR4+0xae80], R28 ;  /* 0x00ae801c0b007988 */ /* 0x0101e80008000004 */
[----:B------:R1:W-:Y:S04]  /*80720*/  STS.U8 [R11+UR4+0xb080], R29 ;  /* 0x00b0801d0b007988 */ /* 0x0003e80008000004 */
[----:B0-----:R-:W4:Y:S04]  /*80730*/  LDL.LU R28, [R1+0x3c8] ;  /* 0x0003c800011c7983 */ /* 0x001f280000300800 */
[----:B-1----:R-:W4:Y:S04]  /*80740*/  LDL.LU R29, [R1+0x3c4] ;  /* 0x0003c400011d7983 */ /* 0x002f280000300800 */
        /* <DEDUP_REMOVED lines=10> */
[----:B------:R0:W-:Y:S04]  /*807f0*/  STS.U8 [R11+UR4+0xb680], R9 ;  /* 0x00b680090b007988 */ /* 0x0001e80008000004 */
[----:B------:R-:W4:Y:S04]  /*80800*/  LDL.LU R0, [R1+0x368] ;  /* 0x0003680001007983 */ /* 0x000f280000300800 */
[----:B------:R-:W-:Y:S04]  /*80810*/  STS.U8 [R11+UR4+0xb880], R8 ;  /* 0x00b880080b007988 */ /* 0x000fe80008000004 */
[----:B------:R-:W4:Y:S04]  /*80820*/  LDL.LU R14, [R1+0x364] ;  /* 0x00036400010e7983 */ /* 0x000f280000300800 */
[----:B------:R-:W-:Y:S04]  /*80830*/  STS.U8 [R11+UR4+0xb8c0], R7 ;  /* 0x00b8c0070b007988 */ /* 0x000fe80008000004 */
        /* <DEDUP_REMOVED lines=47> */
[----:B------:R-:W-:Y:S04]  /*80b30*/  STS.U8 [R11+UR4+0xd0c0], R19 ;  /* 0x00d0c0130b007988 */ /* 0x000fe80008000004 */
[----:B------:R1:W-:Y:S04]  /*80b40*/  STS.U8 [R11+UR4+0xd2c0], R18 ;  /* 0x00d2c0120b007988 */ /* 0x0003e80008000004 */
[----:B------:R2:W-:Y:S04]  /*80b50*/  STS.U8 [R11+UR4+0xd280], R17 ;  /* 0x00d280110b007988 */ /* 0x0005e80008000004 */
[----:B------:R-:W-:Y:S04]  /*80b60*/  STS.U8 [R11+UR4+0xd480], R12 ;  /* 0x00d4800c0b007988 */ /* 0x000fe80008000004 */
[----:B------:R-:W-:Y:S04]  /*80b70*/  STS.U8 [R11+UR4+0xd4c0], R10 ;  /* 0x00d4c00a0b007988 */ /* 0x000fe80008000004 */
[----:B------:R2:W-:Y:S04]  /*80b80*/  STS.U8 [R11+UR4+0xd6c0], R8 ;  /* 0x00d6c0080b007988 */ /* 0x0005e80008000004 */
[----:B0-----:R-:W4:Y:S04]  /*80b90*/  LDL.LU R2, [R1+0x1c8] ;  /* 0x0001c80001027983 */ /* 0x001f280000300800 */
[----:B-1----:R-:W4:Y:S04]  /*80ba0*/  LDL.LU R18, [R1+0x1c4] ;  /* 0x0001c40001127983 */ /* 0x002f280000300800 */
[----:B---3--:R0:W-:Y:S04]  /*80bb0*/  STS.U8 [R11+UR4+0xd680], R7 ;  /* 0x00d680070b007988 */ /* 0x0081e80008000004 */
[----:B--2---:R-:W2:Y:S04]  /*80bc0*/  LDL.LU R17, [R1+0x1a8] ;  /* 0x0001a80001117983 */ /* 0x004ea80000300800 */
[----:B------:R-:W3:Y:S04]  /*80bd0*/  LDL.LU R8, [R1+0x1a4] ;  /* 0x0001a40001087983 */ /* 0x000ee80000300800 */
[----:B------:R-:W-:Y:S04]  /*80be0*/  STS.U8 [R11+UR4+0xd880], R27 ;  /* 0x00d8801b0b007988 */ /* 0x000fe80008000004 */
[----:B0-----:R-:W3:Y:S04]  /*80bf0*/  LDL.LU R7, [R1+0x188] ;  /* 0x0001880001077983 */ /* 0x001ee80000300800 */
        /* <DEDUP_REMOVED lines=28> */
[----:B------:R1:W-:Y:S04]  /*80dc0*/  STS.U8 [R11+UR4+0xde80], R18 ;  /* 0x00de80120b007988 */ /* 0x0003e80008000004 */
[----:B--2---:R2:W-:Y:S04]  /*80dd0*/  STS.U8 [R11+UR4+0xe080], R17 ;  /* 0x00e080110b007988 */ /* 0x0045e80008000004 */
[----:B---3--:R3:W-:Y:S04]  /*80de0*/  STS.U8 [R11+UR4+0xe0c0], R8 ;  /* 0x00e0c0080b007988 */ /* 0x0087e80008000004 */
[----:B0-----:R-:W4:Y:S04]  /*80df0*/  LDL.LU R2, [R1+0x18] ;  /* 0x0000180001027983 */ /* 0x001f280000300800 */
[----:B-1----:R-:W4:Y:S04]  /*80e00*/  LDL.LU R18, [R1+0x4060] ;  /* 0x0040600001127983 */ /* 0x002f280000300800 */
[----:B--2---:R-:W2:Y:S04]  /*80e10*/  LDL.LU R17, [R1+0x405c] ;  /* 0x00405c0001117983 */ /* 0x004ea80000300800 */
[----:B------:R0:W-:Y:S04]  /*80e20*/  STS.U8 [R11+UR4+0xe2c0], R7 ;  /* 0x00e2c0070b007988 */ /* 0x0001e80008000004 */
[----:B---3--:R-:W3:Y:S04]  /*80e30*/  LDL.LU R8, [R1+0x4058] ;  /* 0x0040580001087983 */ /* 0x008ee80000300800 */
[----:B0-----:R-:W2:Y:S04]  /*80e40*/  LDL.LU R7, [R1+0x4054] ;  /* 0x0040540001077983 */ /* 0x001ea80000300800 */
[----:B----4-:R0:W-:Y:S04]  /*80e50*/  STS.U8 [R11+UR4+0xe280], R28 ;  /* 0x00e2801c0b007988 */ /* 0x0101e80008000004 */
[----:B------:R1:W-:Y:S04]  /*80e60*/  STS.U8 [R11+UR4+0xe480], R29 ;  /* 0x00e4801d0b007988 */ /* 0x0003e80008000004 */
[----:B0-----:R-:W4:Y:S04]  /*80e70*/  LDL.LU R28, [R1+0x4050] ;  /* 0x00405000011c7983 */ /* 0x001f280000300800 */
[----:B-1----:R-:W3:Y:S04]  /*80e80*/  LDL.LU R29, [R1+0x404c] ;  /* 0x00404c00011d7983 */ /* 0x002ee80000300800 */
[----:B------:R-:W-:Y:S04]  /*80e90*/  STS.U8 [R11+UR4+0xe4c0], R16 ;  /* 0x00e4c0100b007988 */ /* 0x000fe80008000004 */
[----:B------:R0:W-:Y:S04]  /*80ea0*/  STS.U8 [R11+UR4+0xe6c0], R10 ;  /* 0x00e6c00a0b007988 */ /* 0x0001e80008000004 */
[----:B------:R1:W-:Y:S04]  /*80eb0*/  STS.U8 [R11+UR4+0xe680], R27 ;  /* 0x00e6801b0b007988 */ /* 0x0003e80008000004 */
[----:B0-----:R-:W2:Y:S04]  /*80ec0*/  LDL.LU R10, [R1+0x1840] ;  /* 0x00184000010a7983 */ /* 0x001ea80000300800 */
[----:B-1----:R-:W2:Y:S04]  /*80ed0*/  LDL.LU R27, [R1+0x183c] ;  /* 0x00183c00011b7983 */ /* 0x002ea80000300800 */
[----:B------:R-:W-:Y:S04]  /*80ee0*/  STS.U8 [R11+UR4+0xe880], R13 ;  /* 0x00e8800d0b007988 */ /* 0x000fe80008000004 */
[----:B------:R-:W-:Y:S04]  /*80ef0*/  STS.U8 [R11+UR4+0xe8c0], R6 ;  /* 0x00e8c0060b007988 */ /* 0x000fe80008000004 */
[----:B------:R-:W-:Y:S04]  /*80f00*/  STS.U8 [R11+UR4+0xeac0], R5 ;  /* 0x00eac0050b007988 */ /* 0x000fe80008000004 */
[----:B------:R-:W-:Y:S04]  /*80f10*/  STS.U8 [R11+UR4+0xea80], R0 ;  /* 0x00ea80000b007988 */ /* 0x000fe80008000004 */
[----:B------:R-:W-:Y:S04]  /*80f20*/  STS.U8 [R11+UR4+0xec80], R14 ;  /* 0x00ec800e0b007988 */ /* 0x000fe80008000004 */
[----:B------:R0:W-:Y:S04]  /*80f30*/  STS.U8 [R11+UR4+0xecc0], R9 ;  /* 0x00ecc0090b007988 */ /* 0x0001e80008000004 */
[----:B0-----:R-:W2:Y:S04]  /*80f40*/  LDL.LU R9, [R1+0x1820] ;  /* 0x0018200001097983 */ /* 0x001ea80000300800 */
[----:B------:R0:W-:Y:S04]  /*80f50*/  STS.U8 [R11+UR4+0xeec0], R4 ;  /* 0x00eec0040b007988 */ /* 0x0001e80008000004 */
[----:B------:R-:W-:Y:S04]  /*80f60*/  STS.U8 [R11+UR4+0xee80], R15 ;  /* 0x00ee800f0b007988 */ /* 0x000fe80008000004 */
[----:B------:R-:W-:Y:S04]  /*80f70*/  STS.U8 [R11+UR4+0xf080], R21 ;  /* 0x00f080150b007988 */ /* 0x000fe80008000004 */
[----:B------:R-:W-:Y:S04]  /*80f80*/  STS.U8 [R11+UR4+0xf0c0], R22 ;  /* 0x00f0c0160b007988 */ /* 0x000fe80008000004 */
[----:B------:R-:W-:Y:S04]  /*80f90*/  STS.U8 [R11+UR4+0xf2c0], R23 ;  /* 0x00f2c0170b007988 */ /* 0x000fe80008000004 */
[----:B------:R-:W-:Y:S04]  /*80fa0*/  STS.U8 [R11+UR4+0xf280], R24 ;  /* 0x00f280180b007988 */ /* 0x000fe80008000004 */
[----:B0-----:R-:W2:Y:S04]  /*80fb0*/  LDL.LU R4, [R1+0x181c] ;  /* 0x00181c0001047983 */ /* 0x001ea80000300800 */
[----:B------:R0:W-:Y:S04]  /*80fc0*/  STS.U8 [R11+UR4+0xf480], R26 ;  /* 0x00f4801a0b007988 */ /* 0x0001e80008000004 */
[----:B------:R-:W-:Y:S04]  /*80fd0*/  STS.U8 [R11+UR4+0xf4c0], R20 ;  /* 0x00f4c0140b007988 */ /* 0x000fe80008000004 */
[----:B------:R-:W-:Y:S04]  /*80fe0*/  STS.U8 [R11+UR4+0xf6c0], R19 ;  /* 0x00f6c0130b007988 */ /* 0x000fe80008000004 */
[----:B------:R-:W-:Y:S04]  /*80ff0*/  STS.U8 [R11+UR4+0xf680], R12 ;  /* 0x00f6800c0b007988 */ /* 0x000fe80008000004 */
[----:B------:R1:W-:Y:S01]  /*81000*/  STS.U8 [R11+UR4+0xf880], R3 ;  /* 0x00f880030b007988 */ /* 0x0003e20008000004 */
[----:B0-----:R-:W-:-:S03]  /*81010*/  LOP3.LUT R26, R25, 0x20, RZ, 0x3c, !PT ;  /* 0x00000020191a7812 */ /* 0x001fc600078e3cff */
[----:B-1----:R-:W2:Y:S04]  /*81020*/  LDL.LU R3, [R1+0x1800] ;  /* 0x0018000001037983 */ /* 0x002ea80000300800 */
[----:B------:R0:W-:Y:S04]  /*81030*/  STS.U8 [R11+UR4+0xf8c0], R2 ;  /* 0x00f8c0020b007988 */ /* 0x0001e80008000004 */
[----:B0-----:R-:W2:Y:S04]  /*81040*/  LDL.LU R2, [R1+0x17fc] ;  /* 0x0017fc0001027983 */ /* 0x001ea80000300800 */
[----:B---3--:R-:W-:Y:S04]  /*81050*/  STS.U8 [R11+UR4+0xfac0], R29 ;  /* 0x00fac01d0b007988 */ /* 0x008fe80008000004 */
[----:B----4-:R-:W-:Y:S04]  /*81060*/  STS.U8 [R11+UR4+0xfa80], R28 ;  /* 0x00fa801c0b007988 */ /* 0x010fe80008000004 */
[----:B--2---:R-:W-:Y:S04]  /*81070*/  STS.U8 [R11+UR4+0xfc80], R7 ;  /* 0x00fc80070b007988 */ /* 0x004fe80008000004 */
[----:B------:R-:W-:Y:S04]  /*81080*/  STS.U8 [R11+UR4+0xfcc0], R8 ;  /* 0x00fcc0080b007988 */ /* 0x000fe80008000004 */
[----:B------:R-:W-:Y:S04]  /*81090*/  STS.U8 [R11+UR4+0xfec0], R17 ;  /* 0x00fec0110b007988 */ /* 0x000fe80008000004 */
[----:B------:R0:W-:Y:S04]  /*810a0*/  STS.U8 [R11+UR4+0xfe80], R18 ;  /* 0x00fe80120b007988 */ /* 0x0001e80008000004 */
[----:B0-----:R-:W2:Y:S04]  /*810b0*/  LDL.LU R18, [R1+0x17e0] ;  /* 0x0017e00001127983 */ /* 0x001ea80000300800 */
[----:B------:R-:W3:Y:S04]  /*810c0*/  LDL.LU R17, [R1+0x17dc] ;  /* 0x0017dc0001117983 */ /* 0x000ee80000300800 */
        /* <DEDUP_REMOVED lines=31> */
[----:B--2---:R-:W-:Y:S04]  /*812c0*/  STS.U8 [R26+UR4+0x740], R18 ;  /* 0x000740121a007988 */ /* 0x004fe80008000004 */
[----:B---3--:R-:W-:Y:S04]  /*812d0*/  STS.U8 [R26+UR4+0x700], R17 ;  /* 0x000700111a007988 */ /* 0x008fe80008000004 */
[----:B----4-:R-:W-:Y:S04]  /*812e0*/  STS.U8 [R26+UR4+0x900], R8 ;  /* 0x000900081a007988 */ /* 0x010fe80008000004 */
[----:B------:R-:W-:Y:S04]  /*812f0*/  STS.U8 [R26+UR4+0x940], R7 ;  /* 0x000940071a007988 */ /* 0x000fe80008000004 */
[----:B------:R-:W-:Y:S04]  /*81300*/  STS.U8 [R26+UR4+0xb40], R28 ;  /* 0x000b401c1a007988 */ /* 0x000fe80008000004 */
[----:B------:R0:W-:Y:S04]  /*81310*/  STS.U8 [R26+UR4+0xb00], R10 ;  /* 0x000b000a1a007988 */ /* 0x0001e80008000004 */
[----:B------:R1:W-:Y:S04]  /*81320*/  STS.U8 [R26+UR4+0xd00], R27 ;  /* 0x000d001b1a007988 */ /* 0x0003e80008000004 */
[----:B0-----:R-:W2:Y:S04]  /*81330*/  LDL.LU R10, [R1+0x161c] ;  /* 0x00161c00010a7983 */ /* 0x001ea80000300800 */
[----:B-1----:R-:W3:Y:S04]  /*81340*/  LDL.LU R27, [R1+0x1600] ;  /* 0x00160000011b7983 */ /* 0x002ee80000300800 */
[----:B------:R-:W-:Y:S04]  /*81350*/  STS.U8 [R26+UR4+0xd40], R29 ;  /* 0x000d401d1a007988 */ /* 0x000fe80008000004 */
        /* <DEDUP_REMOVED lines=39> */
[----:B---3--:R1:W-:Y:S04]  /*815d0*/  STS.U8 [R26+UR4+0x2340], R27 ;  /* 0x0023401b1a007988 */ /* 0x0083e80008000004 */
[----:B0-----:R-:W2:Y:S04]  /*815e0*/  LDL.LU R10, [R1+0x14c0] ;  /* 0x0014c000010a7983 */ /* 0x001ea80000300800 */
[----:B-1----:R-:W3:Y:S04]  /*815f0*/  LDL.LU R27, [R1+0x14bc] ;  /* 0x0014bc00011b7983 */ /* 0x002ee80000300800 */
[----:B------:R-:W3:Y:S04]  /*81600*/  LDL.LU R23, [R1+0x14a0] ;  /* 0x0014a00001177983 */ /* 0x000ee80000300800 */
[----:B------:R-:W3:Y:S04]  /*81610*/  LDL.LU R24, [R1+0x149c] ;  /* 0x00149c0001187983 */ /* 0x000ee80000300800 */
[----:B------:R-:W3:Y:S04]  /*81620*/  LDL.LU R20, [R1+0x1480] ;  /* 0x0014800001147983 */ /* 0x000ee80000300800 */
[----:B------:R-:W3:Y:S04]  /*81630*/  LDL.LU R19, [R1+0x147c] ;  /* 0x00147c0001137983 */ /* 0x000ee80000300800 */
[----:B------:R-:W3:Y:S04]  /*81640*/  LDL.LU R12, [R1+0x1460] ;  /* 0x00146000010c7983 */ /* 0x000ee80000300800 */
[----:B------:R-:W3:Y:S04]  /*81650*/  LDL.LU R11, [R1+0x145c] ;  /* 0x00145c00010b7983 */ /* 0x000ee80000300800 */
[----:B----4-:R0:W-:Y:S04]  /*81660*/  STS.U8 [R26+UR4+0x2300], R9 ;  /* 0x002300091a007988 */ /* 0x0101e80008000004 */
[----:B0-----:R-:W4:Y:S04]  /*81670*/  LDL.LU R9, [R1+0x1430] ;  /* 0x0014300001097983 */ /* 0x001f280000300800 */
[----:B------:R0:W-:Y:S04]  /*81680*/  STS.U8 [R26+UR4+0x2500], R4 ;  /* 0x002500041a007988 */ /* 0x0001e80008000004 */
[----:B------:R-:W-:Y:S04]  /*81690*/  STS.U8 [R26+UR4+0x2540], R18 ;  /* 0x002540121a007988 */ /* 0x000fe80008000004 */
[----:B------:R-:W-:Y:S04]  /*816a0*/  STS.U8 [R26+UR4+0x2740], R17 ;  /* 0x002740111a007988 */ /* 0x000fe80008000004 */
[----:B0-----:R-:W4:Y:S04]  /*816b0*/  LDL.LU R4, [R1+0x142c] ;  /* 0x00142c0001047983 */ /* 0x001f280000300800 */
        /* <DEDUP_REMOVED lines=15> */
[----:B------:R-:W-:Y:S04]  /*817b0*/  STS.U8 [R26+UR4+0x3500], R21 ;  /* 0x003500151a007988 */ /* 0x000fe80008000004 */
[----:B------:R-:W-:Y:S04]  /*817c0*/  STS.U8 [R26+UR4+0x3540], R22 ;  /* 0x003540161a007988 */ /* 0x000fe80008000004 */
[----:B--2---:R0:W-:Y:S04]  /*817d0*/  STS.U8 [R26+UR4+0x3740], R10 ;  /* 0x0037400a1a007988 */ /* 0x0041e80008000004 */
[----:B---3--:R1:W-:Y:S04]  /*817e0*/  STS.U8 [R26+UR4+0x3700], R27 ;  /* 0x0037001b1a007988 */ /* 0x0083e80008000004 */
[----:B0-----:R-:W2:Y:S04]  /*817f0*/  LDL.LU R10, [R1+0x13e0] ;  /* 0x0013e000010a7983 */ /* 0x001ea80000300800 */
[----:B-1----:R-:W3:Y:S04]  /*81800*/  LDL.LU R27, [R1+0x13dc] ;  /* 0x0013dc00011b7983 */ /* 0x002ee80000300800 */
[----:B------:R-:W-:Y:S04]  /*81810*/  STS.U8 [R26+UR4+0x3900], R23 ;  /* 0x003900171a007988 */ /* 0x000fe80008000004 */
[----:B------:R-:W-:Y:S04]  /*81820*/  STS.U8 [R26+UR4+0x3940], R24 ;  /* 0x003940181a007988 */ /* 0x000fe80008000004 */
        /* <DEDUP_REMOVED lines=8> */
[----:B----4-:R0:W-:Y:S04]  /*818b0*/  STS.U8 [R26+UR4+0x3f40], R9 ;  /* 0x003f40091a007988 */ /* 0x0101e80008000004 */
        /* <DEDUP_REMOVED lines=28> */
[----:B------:R-:W-:Y:S04]  /*81a80*/  STS.U8 [R26+UR4+0x4500], R18 ;  /* 0x004500121a007988 */ /* 0x000fe80008000004 */
[----:B------:R-:W-:Y:S04]  /*81a90*/  STS.U8 [R26+UR4+0x4540], R17 ;  /* 0x004540111a007988 */ /* 0x000fe80008000004 */
[----:B------:R-:W-:Y:S04]  /*81aa0*/  STS.U8 [R26+UR4+0x4740], R8 ;  /* 0x004740081a007988 */ /* 0x000fe80008000004 */
[----:B------:R-:W-:Y:S04]  /*81ab0*/  STS.U8 [R26+UR4+0x4700], R7 ;  /* 0x004700071a007988 */ /* 0x000fe80008000004 */
[----:B----4-:R-:W-:Y:S04]  /*81ac0*/  STS.U8 [R26+UR4+0x4900], R28 ;  /* 0x0049001c1a007988 */ /* 0x010fe80008000004 */
        /* <DEDUP_REMOVED lines=76> */
[----:B----4-:R0:W-:Y:S04]  /*81f90*/  STS.U8 [R26+UR4+0x7500], R9 ;  /* 0x007500091a007988 */ /* 0x0101e80008000004 */
        /* <DEDUP_REMOVED lines=138> */
[----:B-1----:R-:W4:Y:S04]  /*82840*/  LDL.LU R11, [R1+0x35c] ;  /* 0x00035c00010b7983 */ /* 0x002f280000300800 */
[----:B--2---:R-:W-:Y:S04]  /*82850*/  STS.U8 [R26+UR4+0xbb40], R10 ;  /* 0x00bb400a1a007988 */ /* 0x004fe80008000004 */
        /* <DEDUP_REMOVED lines=15> */
[----:B------:R-:W4:Y:S04]  /*82950*/  LDL.LU R20, [R1+0x27c] ;  /* 0x00027c0001147983 */ /* 0x000f280000300800 */
[----:B------:R-:W4:Y:S04]  /*82960*/  LDL.LU R19, [R1+0x260] ;  /* 0x0002600001137983 */ /* 0x000f280000300800 */
[----:B------:R-:W4:Y:S04]  /*82970*/  LDL.LU R12, [R1+0x25c] ;  /* 0x00025c00010c7983 */ /* 0x000f280000300800 */
[----:B------:R-:W4:Y:S04]  /*82980*/  LDL.LU R10, [R1+0x240] ;  /* 0x00024000010a7983 */ /* 0x000f280000300800 */
        /* <DEDUP_REMOVED lines=13> */
[----:B-1----:R-:W4:Y:S04]  /*82a60*/  LDL.LU R11, [R1+0x1fc] ;  /* 0x0001fc00010b7983 */ /* 0x002f280000300800 */
[----:B--2---:R0:W-:Y:S04]  /*82a70*/  STS.U8 [R26+UR4+0xc740], R27 ;  /* 0x00c7401b1a007988 */ /* 0x0041e80008000004 */
[----:B0-----:R-:W2:Y:S04]  /*82a80*/  LDL.LU R27, [R1+0x1e0] ;  /* 0x0001e000011b7983 */ /* 0x001ea80000300800 */
[----:B---3--:R-:W-:Y:S04]  /*82a90*/  STS.U8 [R26+UR4+0xc700], R29 ;  /* 0x00c7001d1a007988 */ /* 0x008fe80008000004 */
        /* <DEDUP_REMOVED lines=10> */
[----:B----4-:R1:W-:Y:S04]  /*82b40*/  STS.U8 [R26+UR4+0xd340], R24 ;  /* 0x00d340181a007988 */ /* 0x0103e80008000004 */
[----:B------:R3:W-:Y:S04]  /*82b50*/  STS.U8 [R26+UR4+0xd300], R20 ;  /* 0x00d300141a007988 */ /* 0x0007e80008000004 */
[----:B------:R4:W-:Y:S04]  /*82b60*/  STS.U8 [R26+UR4+0xd500], R19 ;  /* 0x00d500131a007988 */ /* 0x0009e80008000004 */
[----:B------:R-:W-:Y:S04]  /*82b70*/  STS.U8 [R26+UR4+0xd540], R12 ;  /* 0x00d5400c1a007988 */ /* 0x000fe80008000004 */
[----:B------:R4:W-:Y:S04]  /*82b80*/  STS.U8 [R26+UR4+0xd740], R10 ;  /* 0x00d7400a1a007988 */ /* 0x0009e80008000004 */
[----:B------:R4:W-:Y:S04]  /*82b90*/  STS.U8 [R26+UR4+0xd700], R9 ;  /* 0x00d700091a007988 */ /* 0x0009e80008000004 */
[----:B0-----:R-:W2:Y:S04]  /*82ba0*/  LDL.LU R23, [R1+0x1dc] ;  /* 0x0001dc0001177983 */ /* 0x001ea80000300800 */
[----:B-1----:R-:W2:Y:S04]  /*82bb0*/  LDL.LU R24, [R1+0x1c0] ;  /* 0x0001c00001187983 */ /* 0x002ea80000300800 */
[----:B---3--:R-:W3:Y:S04]  /*82bc0*/  LDL.LU R20, [R1+0x1bc] ;  /* 0x0001bc0001147983 */ /* 0x008ee80000300800 */
[----:B----4-:R-:W4:Y:S04]  /*82bd0*/  LDL.LU R19, [R1+0x1a0] ;  /* 0x0001a00001137983 */ /* 0x010f280000300800 */
[----:B------:R-:W4:Y:S04]  /*82be0*/  LDL.LU R10, [R1+0x19c] ;  /* 0x00019c00010a7983 */ /* 0x000f280000300800 */
[----:B------:R-:W4:Y:S04]  /*82bf0*/  LDL.LU R9, [R1+0x180] ;  /* 0x0001800001097983 */ /* 0x000f280000300800 */
[----:B------:R-:W-:Y:S04]  /*82c00*/  STS.U8 [R26+UR4+0xd900], R4 ;  /* 0x00d900041a007988 */ /* 0x000fe80008000004 */
[----:B------:R-:W-:Y:S04]  /*82c10*/  STS.U8 [R26+UR4+0xd940], R3 ;  /* 0x00d940031a007988 */ /* 0x000fe80008000004 */
[----:B------:R0:W-:Y:S04]  /*82c20*/  STS.U8 [R26+UR4+0xdb40], R2 ;  /* 0x00db40021a007988 */ /* 0x0001e80008000004 */
[----:B------:R-:W-:Y:S04]  /*82c30*/  STS.U8 [R26+UR4+0xdb00], R11 ;  /* 0x00db000b1a007988 */ /* 0x000fe80008000004 */
[----:B0-----:R-:W4:Y:S04]  /*82c40*/  LDL.LU R2, [R1+0x17c] ;  /* 0x00017c0001027983 */ /* 0x001f280000300800 */
[----:B------:R-:W4:Y:S04]  /*82c50*/  LDL.LU R4, [R1+0x160] ;  /* 0x0001600001047983 */ /* 0x000f280000300800 */
[----:B------:R-:W4:Y:S04]  /*82c60*/  LDL.LU R3, [R1+0x15c] ;  /* 0x00015c0001037983 */ /* 0x000f280000300800 */
        /* <DEDUP_REMOVED lines=18> */
[----:B------:R0:W-:Y:S04]  /*82d90*/  STS.U8 [R26+UR4+0xdd40], R23 ;  /* 0x00dd40171a007988 */ /* 0x0001e80008000004 */
[----:B------:R-:W2:Y:S04]  /*82da0*/  LDL.LU R22, [R1+0x30] ;  /* 0x0000300001167983 */ /* 0x000ea80000300800 */
[----:B------:R1:W-:Y:S04]  /*82db0*/  STS.U8 [R26+UR4+0xdf40], R24 ;  /* 0x00df40181a007988 */ /* 0x0003e80008000004 */
[----:B---3--:R3:W-:Y:S04]  /*82dc0*/  STS.U8 [R26+UR4+0xdf00], R20 ;  /* 0x00df00141a007988 */ /* 0x0087e80008000004 */
[----:B----4-:R4:W-:Y:S04]  /*82dd0*/  STS.U8 [R26+UR4+0xe100], R19 ;  /* 0x00e100131a007988 */ /* 0x0109e80008000004 */
[----:B------:R4:W-:Y:S04]  /*82de0*/  STS.U8 [R26+UR4+0xe140], R10 ;  /* 0x00e1400a1a007988 */ /* 0x0009e80008000004 */
[----:B------:R4:W-:Y:S04]  /*82df0*/  STS.U8 [R26+UR4+0xe340], R9 ;  /* 0x00e340091a007988 */ /* 0x0009e80008000004 */
[----:B0-----:R-:W2:Y:S04]  /*82e00*/  LDL.LU R23, [R1+0x14] ;  /* 0x0000140001177983 */ /* 0x001ea80000300800 */
[----:B-1----:R-:W2:Y:S04]  /*82e10*/  LDL.LU R24, [R1+0x10] ;  /* 0x0000100001187983 */ /* 0x002ea80000300800 */
[----:B---3--:R-:W3:Y:S04]  /*82e20*/  LDL.LU R20, [R1+0x4048] ;  /* 0x0040480001147983 */ /* 0x008ee80000300800 */
[----:B----4-:R-:W4:Y:S04]  /*82e30*/  LDL.LU R19, [R1+0x4044] ;  /* 0x0040440001137983 */ /* 0x010f280000300800 */
[----:B------:R-:W3:Y:S04]  /*82e40*/  LDL.LU R10, [R1+0x4040] ;  /* 0x00404000010a7983 */ /* 0x000ee80000300800 */
[----:B------:R-:W4:Y:S04]  /*82e50*/  LDL.LU R9, [R1+0x403c] ;  /* 0x00403c0001097983 */ /* 0x000f280000300800 */
[----:B------:R0:W-:Y:S04]  /*82e60*/  STS.U8 [R26+UR4+0xe300], R2 ;  /* 0x00e300021a007988 */ /* 0x0001e80008000004 */
[----:B------:R1:W-:Y:S04]  /*82e70*/  STS.U8 [R26+UR4+0xe500], R4 ;  /* 0x00e500041a007988 */ /* 0x0003e80008000004 */
[----:B------:R1:W-:Y:S04]  /*82e80*/  STS.U8 [R26+UR4+0xe540], R3 ;  /* 0x00e540031a007988 */ /* 0x0003e80008000004 */
[----:B0-----:R-:W3:Y:S04]  /*82e90*/  LDL.LU R2, [R1+0x4038] ;  /* 0x0040380001027983 */ /* 0x001ee80000300800 */
[----:B-1----:R-:W4:Y:S04]  /*82ea0*/  LDL.LU R4, [R1+0x1838] ;  /* 0x0018380001047983 */ /* 0x002f280000300800 */
[----:B------:R-:W4:Y:S04]  /*82eb0*/  LDL.LU R3, [R1+0x1834] ;  /* 0x0018340001037983 */ /* 0x000f280000300800 */
[----:B--2---:R0:W-:Y:S04]  /*82ec0*/  STS.U8 [R26+UR4+0xe740], R27 ;  /* 0x00e7401b1a007988 */ /* 0x0041e80008000004 */
[----:B0-----:R-:W2:Y:S04]  /*82ed0*/  LDL.LU R27, [R1+0x4034] ;  /* 0x00403400011b7983 */ /* 0x001ea80000300800 */
        /* <DEDUP_REMOVED lines=20> */
[----:B-1----:R-:W4:Y:S04]  /*83020*/  LDL.LU R11, [R1+0x1814] ;  /* 0x00181400010b7983 */ /* 0x002f280000300800 */
[----:B--2---:R-:W-:Y:S04]  /*83030*/  STS.U8 [R26+UR4+0xfb40], R27 ;  /* 0x00fb401b1a007988 */ /* 0x004fe80008000004 */
[----:B---3--:R-:W-:Y:S04]  /*83040*/  STS.U8 [R26+UR4+0xfb00], R2 ;  /* 0x00fb00021a007988 */ /* 0x008fe80008000004 */
[----:B----4-:R-:W-:Y:S04]  /*83050*/  STS.U8 [R26+UR4+0xfd00], R9 ;  /* 0x00fd00091a007988 */ /* 0x010fe80008000004 */
[----:B------:R-:W-:Y:S04]  /*83060*/  STS.U8 [R26+UR4+0xfd40], R10 ;  /* 0x00fd400a1a007988 */ /* 0x000fe80008000004 */
[----:B------:R-:W-:Y:S04]  /*83070*/  STS.U8 [R26+UR4+0xff40], R19 ;  /* 0x00ff40131a007988 */ /* 0x000fe80008000004 */
[----:B------:R0:W-:Y:S04]  /*83080*/  STS.U8 [R26+UR4+0xff00], R20 ;  /* 0x00ff00141a007988 */ /* 0x0001e80008000004 */
[----:B0-----:R-:W2:Y:S01]  /*83090*/  LDL.LU R20, [R1+0x17f4] ;  /* 0x0017f40001147983 */ /* 0x001ea20000300800 */
[----:B------:R-:W-:-:S05]  /*830a0*/  LOP3.LUT R6, R25, 0x30, RZ, 0x3c, !PT ;  /* 0x0000003019067812 */ /* 0x000fca00078e3cff */
[----:B------:R-:W-:Y:S04]  /*830b0*/  STS.U8 [R6+UR4+0x180], R4 ;  /* 0x0001800406007988 */ /* 0x000fe80008000004 */
[----:B------:R-:W-:Y:S04]  /*830c0*/  STS.U8 [R6+UR4+0x1c0], R3 ;  /* 0x0001c00306007988 */ /* 0x000fe80008000004 */
[----:B--2---:R0:W-:Y:S04]  /*830d0*/  STL [R1+0x4030], R20 ;  /* 0x0040301401007387 */ /* 0x0041e80000100800 */
[----:B0-----:R-:W2:Y:S04]  /*830e0*/  LDL.LU R20, [R1+0x17f8] ;  /* 0x0017f80001147983 */ /* 0x001ea80000300800 */
        /* <DEDUP_REMOVED lines=29> */
[----:B--2---:R0:W-:Y:S04]  /*832c0*/  STS.U8 [R6+UR4+0x580], R20 ;  /* 0x0005801406007988 */ /* 0x0041e80008000004 */
[----:B0-----:R-:W2:Y:S04]  /*832d0*/  LDL.LU R20, [R1+0x4030] ;  /* 0x0040300001147983 */ /* 0x001ea80000300800 */
[----:B--2---:R-:W-:Y:S04]  /*832e0*/  STS.U8 [R6+UR4+0x5c0], R20 ;  /* 0x0005c01406007988 */ /* 0x004fe80008000004 */
[----:B---3--:R-:W-:Y:S04]  /*832f0*/  STS.U8 [R6+UR4+0x7c0], R19 ;  /* 0x0007c01306007988 */ /* 0x008fe80008000004 */
[----:B----4-:R-:W-:Y:S04]  /*83300*/  STS.U8 [R6+UR4+0x780], R10 ;  /* 0x0007800a06007988 */ /* 0x010fe80008000004 */
[----:B------:R-:W-:Y:S04]  /*83310*/  STS.U8 [R6+UR4+0x980], R9 ;  /* 0x0009800906007988 */ /* 0x000fe80008000004 */
[----:B------:R-:W-:Y:S04]  /*83320*/  STS.U8 [R6+UR4+0x9c0], R2 ;  /* 0x0009c00206007988 */ /* 0x000fe80008000004 */
[----:B------:R-:W-:Y:S04]  /*83330*/  STS.U8 [R6+UR4+0xbc0], R27 ;  /* 0x000bc01b06007988 */ /* 0x000fe80008000004 */
[----:B------:R-:W-:Y:S04]  /*83340*/  STS.U8 [R6+UR4+0xb80], R18 ;  /* 0x000b801206007988 */ /* 0x000fe80008000004 */
[----:B------:R-:W-:Y:S04]  /*83350*/  STS.U8 [R6+UR4+0xd80], R17 ;  /* 0x000d801106007988 */ /* 0x000fe80008000004 */
[----:B------:R0:W-:Y:S04]  /*83360*/  STS.U8 [R6+UR4+0xdc0], R4 ;  /* 0x000dc00406007988 */ /* 0x0001e80008000004 */
[----:B------:R1:W-:Y:S04]  /*83370*/  STS.U8 [R6+UR4+0xfc0], R3 ;  /* 0x000fc00306007988 */ /* 0x0003e80008000004 */
[----:B0-----:R-:W2:Y:S04]  /*83380*/  LDL.LU R4, [R1+0x1614] ;  /* 0x0016140001047983 */ /* 0x001ea80000300800 */
[----:B-1----:R-:W3:Y:S04]  /*83390*/  LDL.LU R3, [R1+0x15f8] ;  /* 0x0015f80001037983 */ /* 0x002ee80000300800 */
[----:B------:R-:W4:Y:S04]  /*833a0*/  LDL.LU R20, [R1+0x15d8] ;  /* 0x0015d80001147983 */ /* 0x000f280000300800 */
        /* <DEDUP_REMOVED lines=18> */
[----:B----4-:R0:W-:Y:S04]  /*834d0*/  STL [R1+0x402c], R20 ;  /* 0x00402c1401007387 */ /* 0x0101e80000100800 */
        /* <DEDUP_REMOVED lines=26> */
[----:B------:R-:W2:Y:S04]  /*83680*/  LDL.LU R26, [R1+0x1450] ;  /* 0x00145000011a7983 */ /* 0x000ea80000300800 */
[----:B---3--:R1:W-:Y:S04]  /*83690*/  STS.U8 [R6+UR4+0x23c0], R3 ;  /* 0x0023c00306007988 */ /* 0x0083e80008000004 */
[----:B0-----:R-:W3:Y:S04]  /*836a0*/  LDL.LU R4, [R1+0x1428] ;  /* 0x0014280001047983 */ /* 0x001ee80000300800 */
[----:B-1----:R-:W3:Y:S04]  /*836b0*/  LDL.LU R3, [R1+0x141c] ;  /* 0x00141c0001037983 */ /* 0x002ee80000300800 */
[----:B----4-:R0:W-:Y:S04]  /*836c0*/  STS.U8 [R6+UR4+0x2380], R20 ;  /* 0x0023801406007988 */ /* 0x0101e80008000004 */
[----:B0-----:R-:W4:Y:S04]  /*836d0*/  LDL.LU R20, [R1+0x402c] ;  /* 0x00402c0001147983 */ /* 0x001f280000300800 */
[----:B----4-:R-:W-:Y:S04]  /*836e0*/  STS.U8 [R6+UR4+0x2580], R20 ;  /* 0x0025801406007988 */ /* 0x010fe80008000004 */
        /* <DEDUP_REMOVED lines=27> */
[----:B--2---:R-:W-:Y:S04]  /*838a0*/  STS.U8 [R6+UR4+0x3dc0], R26 ;  /* 0x003dc01a06007988 */ /* 0x004fe80008000004 */
[----:B---3--:R-:W-:Y:S04]  /*838b0*/  STS.U8 [R6+UR4+0x3fc0], R4 ;  /* 0x003fc00406007988 */ /* 0x008fe80008000004 */
[----:B------:R-:W-:Y:S04]  /*838c0*/  STS.U8 [R6+UR4+0x3f80], R3 ;  /* 0x003f800306007988 */ /* 0x000fe80008000004 */
[----:B----4-:R0:W-:Y:S04]  /*838d0*/  STL [R1+0x4028], R20 ;  /* 0x0040281401007387 */ /* 0x0101e80000100800 */
        /* <DEDUP_REMOVED lines=290> */
[----:B----4-:R0:W-:Y:S04]  /*84b00*/  STS.U8 [R6+UR4+0xc1c0], R4 ;  /* 0x00c1c00406007988 */ /* 0x0101e80008000004 */
        /* <DEDUP_REMOVED lines=13> */
[----:B0-----:R-:W2:Y:S04]  /*84be0*/  LDL.LU R4, [R1+0x1f4] ;  /* 0x0001f40001047983 */ /* 0x001ea80000300800 */
[----:B------:R-:W-:Y:S04]  /*84bf0*/  STS.U8 [R6+UR4+0xcf80], R5 ;  /* 0x00cf800506007988 */ /* 0x000fe80008000004 */
[----:B-1----:R-:W3:Y:S04]  /*84c00*/  LDL.LU R3, [R1+0x1d8] ;  /* 0x0001d80001037983 */ /* 0x002ee80000300800 */
        /* <DEDUP_REMOVED lines=45> */
[----:B----4-:R0:W-:Y:S04]  /*84ee0*/  STS.U8 [R6+UR4+0xdfc0], R0 ;  /* 0x00dfc00006007988 */ /* 0x0101e80008000004 */
[----:B------:R1:W-:Y:S04]  /*84ef0*/  STS.U8 [R6+UR4+0xdf80], R13 ;  /* 0x00df800d06007988 */ /* 0x0003e80008000004 */
[----:B------:R4:W-:Y:S04]  /*84f00*/  STS.U8 [R6+UR4+0xe180], R5 ;  /* 0x00e1800506007988 */ /* 0x0009e80008000004 */
[----:B------:R2:W-:Y:S04]  /*84f10*/  STS.U8 [R6+UR4+0xe1c0], R14 ;  /* 0x00e1c00e06007988 */ /* 0x0005e80008000004 */
[----:B------:R3:W-:Y:S04]  /*84f20*/  STS.U8 [R6+UR4+0xe3c0], R15 ;  /* 0x00e3c00f06007988 */ /* 0x0007e80008000004 */
[----:B------:R3:W-:Y:S04]  /*84f30*/  STS.U8 [R6+UR4+0xe380], R21 ;  /* 0x00e3801506007988 */ /* 0x0007e80008000004 */
[----:B0-----:R-:W3:Y:S04]  /*84f40*/  LDL.LU R0, [R1+0x4010] ;  /* 0x0040100001007983 */ /* 0x001ee80000300800 */
[----:B-1----:R-:W3:Y:S04]  /*84f50*/  LDL.LU R13, [R1+0x1854] ;  /* 0x00185400010d7983 */ /* 0x002ee80000300800 */
[----:B----4-:R-:W4:Y:S04]  /*84f60*/  LDL.LU R5, [R1+0x1858] ;  /* 0x0018580001057983 */ /* 0x010f280000300800 */
[----:B--2---:R-:W2:Y:S04]  /*84f70*/  LDL.LU R14, [R1+0x400c] ;  /* 0x00400c00010e7983 */ /* 0x004ea80000300800 */
[----:B---3--:R-:W2:Y:S04]  /*84f80*/  LDL.LU R15, [R1+0x4008] ;  /* 0x00400800010f7983 */ /* 0x008ea80000300800 */
[----:B------:R-:W3:Y:S04]  /*84f90*/  LDL.LU R21, [R1+0x4004] ;  /* 0x0040040001157983 */ /* 0x000ee80000300800 */
[----:B------:R0:W-:Y:S04]  /*84fa0*/  STS.U8 [R6+UR4+0xe580], R22 ;  /* 0x00e5801606007988 */ /* 0x0001e80008000004 */
[----:B------:R1:W-:Y:S04]  /*84fb0*/  STS.U8 [R6+UR4+0xe5c0], R23 ;  /* 0x00e5c01706007988 */ /* 0x0003e80008000004 */
[----:B------:R1:W-:Y:S04]  /*84fc0*/  STS.U8 [R6+UR4+0xe7c0], R24 ;  /* 0x00e7c01806007988 */ /* 0x0003e80008000004 */
[----:B------:R1:W-:Y:S04]  /*84fd0*/  STS.U8 [R6+UR4+0xe780], R25 ;  /* 0x00e7801906007988 */ /* 0x0003e80008000004 */
[----:B------:R1:W-:Y:S04]  /*84fe0*/  STS.U8 [R6+UR4+0xe980], R26 ;  /* 0x00e9801a06007988 */ /* 0x0003e80008000004 */
[----:B------:R1:W-:Y:S04]  /*84ff0*/  STS.U8 [R6+UR4+0xe9c0], R12 ;  /* 0x00e9c00c06007988 */ /* 0x0003e80008000004 */
[----:B0-----:R-:W3:Y:S04]  /*85000*/  LDL.LU R22, [R1+0x4000] ;  /* 0x0040000001167983 */ /* 0x001ee80000300800 */
[----:B-1----:R-:W2:Y:S04]  /*85010*/  LDL.LU R23, [R1+0x3ffc] ;  /* 0x003ffc0001177983 */ /* 0x002ea80000300800 */
[----:B------:R-:W2:Y:S04]  /*85020*/  LDL.LU R24, [R1+0x3ff8] ;  /* 0x003ff80001187983 */ /* 0x000ea80000300800 */
[----:B------:R-:W2:Y:S04]  /*85030*/  LDL.LU R25, [R1+0x3ff4] ;  /* 0x003ff40001197983 */ /* 0x000ea80000300800 */
[----:B------:R-:W2:Y:S04]  /*85040*/  LDL.LU R26, [R1+0x3ff0] ;  /* 0x003ff000011a7983 */ /* 0x000ea80000300800 */
[----:B------:R-:W4:Y:S04]  /*85050*/  LDL.LU R12, [R1+0x3fec] ;  /* 0x003fec00010c7983 */ /* 0x000f280000300800 */
[----:B------:R0:W-:Y:S04]  /*85060*/  STS.U8 [R6+UR4+0xebc0], R11 ;  /* 0x00ebc00b06007988 */ /* 0x0001e80008000004 */
[----:B------:R1:W-:Y:S04]  /*85070*/  STS.U8 [R6+UR4+0xeb80], R4 ;  /* 0x00eb800406007988 */ /* 0x0003e80008000004 */
[----:B------:R1:W-:Y:S04]  /*85080*/  STS.U8 [R6+UR4+0xed80], R3 ;  /* 0x00ed800306007988 */ /* 0x0003e80008000004 */
[----:B0-----:R-:W3:Y:S04]  /*85090*/  LDL.LU R11, [R1+0x3fe8] ;  /* 0x003fe800010b7983 */ /* 0x001ee80000300800 */
[----:B-1----:R-:W2:Y:S04]  /*850a0*/  LDL.LU R4, [R1+0x3fe4] ;  /* 0x003fe40001047983 */ /* 0x002ea80000300800 */
        /* <DEDUP_REMOVED lines=10> */
[----:B------:R-:W-:Y:S04]  /*85150*/  STS.U8 [R6+UR4+0xf7c0], R7 ;  /* 0x00f7c00706007988 */ /* 0x000fe80008000004 */
[----:B------:R-:W-:Y:S04]  /*85160*/  STS.U8 [R6+UR4+0xf780], R28 ;  /* 0x00f7801c06007988 */ /* 0x000fe80008000004 */
[----:B------:R-:W-:Y:S04]  /*85170*/  STS.U8 [R6+UR4+0xf980], R29 ;  /* 0x00f9801d06007988 */ /* 0x000fe80008000004 */
[----:B------:R-:W-:Y:S04]  /*85180*/  STS.U8 [R6+UR4+0xf9c0], R16 ;  /* 0x00f9c01006007988 */ /* 0x000fe80008000004 */
[----:B----4-:R1:W-:Y:S04]  /*85190*/  STS.U8 [R6+UR4+0xfbc0], R3 ;  /* 0x00fbc00306007988 */ /* 0x0103e80008000004 */
[----:B--2---:R-:W-:Y:S04]  /*851a0*/  STS.U8 [R6+UR4+0xfb80], R4 ;  /* 0x00fb800406007988 */ /* 0x004fe80008000004 */
[----:B---3--:R-:W-:Y:S04]  /*851b0*/  STS.U8 [R6+UR4+0xfd80], R11 ;  /* 0x00fd800b06007988 */ /* 0x008fe80008000004 */
[----:B------:R-:W-:Y:S04]  /*851c0*/  STS.U8 [R6+UR4+0xfdc0], R12 ;  /* 0x00fdc00c06007988 */ /* 0x000fe80008000004 */
[----:B------:R-:W-:Y:S04]  /*851d0*/  STS.U8 [R6+UR4+0xffc0], R13 ;  /* 0x00ffc00d06007988 */ /* 0x000fe80008000004 */
[----:B------:R-:W-:Y:S04]  /*851e0*/  STS.U8 [R6+UR4+0xff80], R5 ;  /* 0x00ff800506007988 */ /* 0x000fe80008000004 */
[----:B0-----:R-:W2:Y:S01]  /*851f0*/  LDL R8, [R1+0xf10] ;  /* 0x000f100001087983 */ /* 0x001ea20000100800 */
[----:B-1----:R-:W-:Y:S01]  /*85200*/  IMAD R3, R21, 0x100, R22 ;  /* 0x0000010015037824 */ /* 0x002fe200078e0216 */
[----:B------:R-:W-:Y:S06]  /*85210*/  BAR.SYNC.DEFER_BLOCKING 0x0 ;  /* 0x0000000000007b1d */ /* 0x000fec0000010000 */
[----:B------:R-:W-:Y:S04]  /*85220*/  STL [R1+0x3fe0], R0 ;  /* 0x003fe00001007387 */ /* 0x000fe80000100800 */
[----:B--2---:R-:W0:Y:S04]  /*85230*/  LDSM.16.M88.4 R4, [R8+UR4] ;  /* 0x000000040804783b */ /* 0x004e280008000200 */
[----:B------:R-:W-:Y:S04]  /*85240*/  LDSM.16.M88.4 R16, [R8+UR4+0x1800] ;  /* 0x001800040810783b */ /* 0x000fe80008000200 */
[----:B0-----:R-:W-:Y:S01]  /*85250*/  STL.64 [R1+0xce0], R4 ;  /* 0x000ce00401007387 */ /* 0x001fe20000100a00 */
[----:B------:R-:W-:-:S02]  /*85260*/  IMAD.MOV.U32 R2, RZ, RZ, R4 ;  /* 0x000000ffff027224 */ /* 0x000fc400078e0004 */
[----:B------:R-:W-:Y:S01]  /*85270*/  IMAD.MOV.U32 R0, RZ, RZ, R5 ;  /* 0x000000ffff007224 */ /* 0x000fe200078e0005 */
[----:B------:R-:W-:Y:S04]  /*85280*/  STL.64 [R1+0xce8], R6 ;  /* 0x000ce80601007387 */ /* 0x000fe80000100a00 */
[----:B------:R-:W0:Y:S04]  /*85290*/  LDSM.16.M88.4 R4, [R8+UR4+0x800] ;  /* 0x000800040804783b */ /* 0x000e280008000200 */
[----:B0-----:R-:W-:Y:S01]  /*852a0*/  STL.64 [R1+0xcf0], R4 ;  /* 0x000cf00401007387 */ /* 0x001fe20000100a00 */
[----:B------:R-:W-:-:S02]  /*852b0*/  IMAD.MOV.U32 R13, RZ, RZ, R4 ;  /* 0x000000ffff0d7224 */ /* 0x000fc400078e0004 */
[----:B------:R-:W-:Y:S01]  /*852c0*/  IMAD.MOV.U32 R12, RZ, RZ, R5 ;  /* 0x000000ffff0c7224 */ /* 0x000fe200078e0005 */
[----:B------:R-:W-:Y:S04]  /*852d0*/  STL.64 [R1+0xcf8], R6 ;  /* 0x000cf80601007387 */ /* 0x000fe80000100a00 */
[----:B------:R-:W0:Y:S04]  /*852e0*/  LDSM.16.M88.4 R4, [R8+UR4+0x1000] ;  /* 0x001000040804783b */ /* 0x000e280008000200 */
[----:B0-----:R0:W-:Y:S01]  /*852f0*/  STL.64 [R1+0xd00], R4 ;  /* 0x000d000401007387 */ /* 0x0011e20000100a00 */
[----:B------:R-:W-:-:S03]  /*85300*/  IMAD.MOV.U32 R28, RZ, RZ, R4 ;  /* 0x000000ffff1c7224 */ /* 0x000fc600078e0004 */
[----:B------:R1:W-:Y:S04]  /*85310*/  STL.64 [R1+0xd08], R6 ;  /* 0x000d080601007387 */ /* 0x0003e80000100a00 */
[----:B------:R-:W-:Y:S04]  /*85320*/  STL.64 [R1+0xd40], R16 ;  /* 0x000d401001007387 */ /* 0x000fe80000100a00 */
[----:B------:R-:W-:Y:S01]  /*85330*/  STL.64 [R1+0xd48], R18 ;  /* 0x000d481201007387 */ /* 0x000fe20000100a00 */
[----:B0-----:R-:W-:-:S03]  /*85340*/  IMAD R4, R14, 0x100, R15 ;  /* 0x000001000e047824 */ /* 0x001fc600078e020f */
[----:B------:R-:W0:Y:S01]  /*85350*/  LDSM.16.M88.4 R16, [R8+UR4+0x2000] ;  /* 0x002000040810783b */ /* 0x000e220008000200 */
[----:B-1----:R-:W-:Y:S02]  /*85360*/  IMAD.MOV.U32 R6, RZ, RZ, R5 ;  /* 0x000000ffff067224 */ /* 0x002fe400078e0005 */
[----:B------:R-:W-:Y:S02]  /*85370*/  IMAD R5, R25, 0x100, R26 ;  /* 0x0000010019057824 */ /* 0x000fe400078e021a */
[----:B------:R-:W-:Y:S02]  /*85380*/  IMAD.MOV.U32 R26, RZ, RZ, R2 ;  /* 0x000000ffff1a7224 */ /* 0x000fe400078e0002 */
[----:B------:R-:W-:Y:S01]  /*85390*/  IMAD R2, R23, 0x100, R24 ;  /* 0x0000010017027824 */ /* 0x000fe200078e0218 */
[----:B0-----:R-:W-:Y:S01]  /*853a0*/  STL.64 [R1+0xd60], R16 ;  /* 0x000d601001007387 */ /* 0x001fe20000100a00 */
[----:B------:R-:W-:-:S03]  /*853b0*/  IMAD.MOV.U32 R7, RZ, RZ, R17 ;  /* 0x000000ffff077224 */ /* 0x000fc600078e0011 */
[----:B------:R-:W-:Y:S04]  /*853c0*/  STL.64 [R1+0xd68], R18 ;  /* 0x000d681201007387 */ /* 0x000fe80000100a00 */
[----:B------:R-:W0:Y:S04]  /*853d0*/  LDSM.16.M88.4 R16, [R8+UR4+0x2800] ;  /* 0x002800040810783b */ /* 0x000e280008000200 */
[----:B0-----:R-:W-:Y:S01]  /*853e0*/  STL.64 [R1+0xd90], R16 ;  /* 0x000d901001007387 */ /* 0x001fe20000100a00 */
[----:B------:R-:W-:-:S03]  /*853f0*/  IMAD.MOV.U32 R27, RZ, RZ, R17 ;  /* 0x000000ffff1b7224 */ /* 0x000fc600078e0011 */
[----:B------:R-:W-:Y:S04]  /*85400*/  STL.64 [R1+0xd98], R18 ;  /* 0x000d981201007387 */ /* 0x000fe80000100a00 */
[----:B------:R-:W0:Y:S04]  /*85410*/  LDSM.16.M88.4 R16, [R8+UR4+0x3000] ;  /* 0x003000040810783b */ /* 0x000e280008000200 */
[----:B0-----:R0:W-:Y:S01]  /*85420*/  STL.64 [R1+0xd80], R16 ;  /* 0x000d801001007387 */ /* 0x0011e20000100a00 */
[----:B------:R-:W-:-:S03]  /*85430*/  IMAD.MOV.U32 R29, RZ, RZ, R17 ;  /* 0x000000ffff1d7224 */ /* 0x000fc600078e0011 */
[----:B------:R1:W-:Y:S04]  /*85440*/  STL.64 [R1+0xd88], R18 ;  /* 0x000d881201007387 */ /* 0x0003e80000100a00 */
[----:B------:R-:W-:Y:S04]  /*85450*/  STL.64 [R1+0x8668], R26 ;  /* 0x0086681a01007387 */ /* 0x000fe80000100a00 */
[----:B------:R-:W2:Y:S01]  /*85460*/  LDSM.16.M88.4 R24, [R8+UR4+0x3800] ;  /* 0x003800040818783b */ /* 0x000ea20008000200 */
[----:B0-----:R-:W-:Y:S02]  /*85470*/  F2FP.F16.E4M3.UNPACK_B R16, R5 ;  /* 0x00000005ff10723e */ /* 0x001fe400020006ff */
[----:B------:R-:W-:-:S02]  /*85480*/  F2FP.F16.E4M3.UNPACK_B R17, R2 ;  /* 0x00000002ff11723e */ /* 0x000fc400020006ff */
[----:B-1----:R-:W-:Y:S02]  /*85490*/  F2FP.F16.E4M3.UNPACK_B R18, R3 ;  /* 0x00000003ff12723e */ /* 0x002fe400020006ff */
[----:B------:R-:W-:Y:S01]  /*854a0*/  F2FP.F16.E4M3.UNPACK_B R19, R4 ;  /* 0x00000004ff13723e */ /* 0x000fe200020006ff */
[----:B--2---:R-:W-:Y:S01]  /*854b0*/  STL.64 [R1+0xd10], R24 ;  /* 0x000d101801007387 */ /* 0x004fe20000100a00 */
[----:B------:R-:W-:Y:S02]  /*854c0*/  IMAD.MOV.U32 R20, RZ, RZ, R24 ;  /* 0x000000ffff147224 */ /* 0x000fe400078e0018 */
[----:B------:R-:W-:Y:S01]  /*854d0*/  IMAD.MOV.U32 R11, RZ, RZ, R25 ;  /* 0x000000ffff0b7224 */ /* 0x000fe200078e0019 */
[----:B------:R0:W-:Y:S04]  /*854e0*/  STL.64 [R1+0xd18], R26 ;  /* 0x000d181a01007387 */ /* 0x0001e80000100a00 */
[----:B0-----:R-:W2:Y:S04]  /*854f0*/  LDL.LU.64 R26, [R1+0x8668] ;  /* 0x00866800011a7983 */ /* 0x001ea80000300a00 */
[----:B------:R-:W-:Y:S04]  /*85500*/  STL.64 [R1+0x8660], R18 ;  /* 0x0086601201007387 */ /* 0x000fe80000100a00 */
[----:B------:R-:W-:Y:S04]  /*85510*/  STL.64 [R1+0x8658], R16 ;  /* 0x0086581001007387 */ /* 0x000fe80000100a00 */
[----:B------:R-:W0:Y:S04]  /*85520*/  LDSM.16.M88.4 R16, [R8+UR4+0x4000] ;  /* 0x004000040810783b */ /* 0x000e280008000200 */
[----:B------:R-:W-:Y:S04]  /*85530*/  STL.64 [R1+0x8640], R6 ;  /* 0x0086400601007387 */ /* 0x000fe80000100a00 */
[----:B0-----:R-:W-:Y:S01]  /*85540*/  STL.64 [R1+0xd20], R16 ;  /* 0x000d201001007387 */ /* 0x001fe20000100a00 */
[----:B------:R-:W-:-:S02]  /*85550*/  IMAD.MOV.U32 R10, RZ, RZ, R16 ;  /* 0x000000ffff0a7224 */ /* 0x000fc400078e0010 */
[----:B------:R-:W-:Y:S01]  /*85560*/  IMAD.MOV.U32 R9, RZ, RZ, R17 ;  /* 0x000000ffff097224 */ /* 0x000fe200078e0011 */
[----:B------:R-:W-:Y:S04]  /*85570*/  STL.64 [R1+0xd28], R18 ;  /* 0x000d281201007387 */ /* 0x000fe80000100a00 */
[----:B------:R-:W3:Y:S04]  /*85580*/  LDL R22, [R1+0xd40] ;  /* 0x000d400001167983 */ /* 0x000ee80000100800 */
[----:B------:R-:W3:Y:S04]  /*85590*/  LDL R23, [R1+0xd44] ;  /* 0x000d440001177983 */ /* 0x000ee80000100800 */
[----:B------:R-:W0:Y:S01]  /*855a0*/  LDSM.16.M88.4 R16, [R8+UR4+0x4800] ;  /* 0x004800040810783b */ /* 0x000e220008000200 */
[----:B------:R-:W-:Y:S01]  /*855b0*/  F2FP.F16.E4M3.UNPACK_B R5, R0 ;  /* 0x00000000ff05723e */ /* 0x000fe200020006ff */
[----:B0-----:R-:W-:-:S02]  /*855c0*/  IMAD.MOV.U32 R14, RZ, RZ, R16 ;  /* 0x000000ffff0e7224 */ /* 0x001fc400078e0010 */
[----:B------:R-:W-:Y:S01]  /*855d0*/  IMAD.MOV.U32 R0, RZ, RZ, R17 ;  /* 0x000000ffff007224 */ /* 0x000fe200078e0011 */
[----:B---3--:R-:W-:Y:S04]  /*855e0*/  STL.64 [R1+0x8650], R22 ;  /* 0x0086501601007387 */ /* 0x008fe80000100a00 */
[----:B------:R0:W-:Y:S04]  /*855f0*/  STL [R1+0x8648], R20 ;  /* 0x0086481401007387 */ /* 0x0001e80000100800 */
[----:B0-----:R-:W3:Y:S04]  /*85600*/  LDL.LU.64 R20, [R1+0x880] ;  /* 0x0008800001147983 */ /* 0x001ee80000300a00 */
[----:B------:R-:W3:Y:S04]  /*85610*/  LDL.LU.64 R22, [R1+0x888] ;  /* 0x0008880001167983 */ /* 0x000ee80000300a00 */
[----:B------:R-:W4:Y:S01]  /*85620*/  LDL R25, [R1+0xd60] ;  /* 0x000d600001197983 */ /* 0x000f220000100800 */
[----:B--2---:R-:W-:-:S03]  /*85630*/  F2FP.F16.E4M3.UNPACK_B R4, R26 ;  /* 0x0000001aff04723e */ /* 0x004fc600020006ff */
[----:B------:R-:W-:Y:S04]  /*85640*/  STL.64 [R1+0xd30], R16 ;  /* 0x000d301001007387 */ /* 0x000fe80000100a00 */
[----:B------:R0:W-:Y:S04]  /*85650*/  STL.64 [R1+0xd38], R18 ;  /* 0x000d381201007387 */ /* 0x0001e80000100a00 */
[----:B0-----:R-:W3:Y:S04]  /*85660*/  LDL.LU.64 R18, [R1+0x8660] ;  /* 0x0086600001127983 */ /* 0x001ee80000300a00 */
[----:B------:R-:W3:Y:S01]  /*85670*/  LDL.LU.64 R16, [R1+0x8658] ;  /* 0x0086580001107983 */ /* 0x000ee20000300a00 */
[----:B------:R-:W-:-:S02]  /*85680*/  F2FP.F16.E4M3.UNPACK_B R2, R13 ;  /* 0x0000000dff02723e */ /* 0x000fc400020006ff */
[----:B------:R-:W-:Y:S01]  /*85690*/  F2FP.F16.E4M3.UNPACK_B R3, R12 ;  /* 0x0000000cff03723e */ /* 0x000fe200020006ff */
[----:B------:R3:W-:Y:S02]  /*856a0*/  STL.64 [R1+0xa0], R4 ;  /* 0x0000a00401007387 */ /* 0x0007e40000100a00 */
[----:B---3--:R-:W-:Y:S02]  /*856b0*/  HMMA.16816.F32 R4, R16, R4, R20 ;  /* 0x000000041004723c */ /* 0x008fe40000001814 */
[----:B------:R-:W2:Y:S04]  /*856c0*/  LDL.LU.64 R22, [R1+0x8650] ;  /* 0x0086500001167983 */ /* 0x000ea80000300a00 */
[----:B------:R-:W3:Y:S04]  /*856d0*/  LDL.LU R20, [R1+0x8648] ;  /* 0x0086480001147983 */ /* 0x000ee80000300800 */
[----:B------:R-:W4:Y:S04]  /*856e0*/  LDL R26, [R1+0xd90] ;  /* 0x000d9000011a7983 */ /* 0x000f280000100800 */
[----:B------:R-:W-:Y:S09]  /*856f0*/  STL [R1+0x98], R2 ;  /* 0x0000980201007387 */ /* 0x000ff20000100800 */
[----:B------:R-:W-:Y:S04]  /*85700*/  STL.64 [R1+0xc0], R4 ;  /* 0x0000c00401007387 */ /* 0x000fe80000100a00 */
[----:B------:R-:W-:Y:S04]  /*85710*/  STL.64 [R1+0xc8], R6 ;  /* 0x0000c80601007387 */ /* 0x000fe80000100a00 */
[----:B------:R-:W0:Y:S04]  /*85720*/  LDSM.16.M88.4 R4, [R8+UR4+0x5000] ;  /* 0x005000040804783b */ /* 0x000e280008000200 */
[----:B----4-:R-:W-:Y:S04]  /*85730*/  STL.64 [R1+0x8628], R26 ;  /* 0x0086281a01007387 */ /* 0x010fe80000100a00 */
[----:B------:R-:W-:Y:S04]  /*85740*/  STL [R1+0x9c], R3 ;  /* 0x00009c0301007387 */ /* 0x000fe80000100800 */
[----:B------:R1:W-:Y:S04]  /*85750*/  STL [R1+0x8620], R25 ;  /* 0x0086201901007387 */ /* 0x0003e80000100800 */
[----:B-1----:R-:W4:Y:S04]  /*85760*/  LDL.LU.64 R24, [R1+0x860] ;  /* 0x0008600001187983 */ /* 0x002f280000300a00 */
[----:B------:R-:W2:Y:S04]  /*85770*/  LDL.LU.64 R26, [R1+0x868] ;  /* 0x00086800011a7983 */ /* 0x000ea80000300a00 */
[----:B--2---:R-:W-:Y:S04]  /*85780*/  STL.64 [R1+0x8638], R26 ;  /* 0x0086381a01007387 */ /* 0x004fe80000100a00 */
[----:B----4-:R1:W-:Y:S04]  /*85790*/  STL.64 [R1+0x8630], R24 ;  /* 0x0086301801007387 */ /* 0x0103e80000100a00 */
[----:B-1----:R-:W2:Y:S04]  /*857a0*/  LDL.LU.64 R24, [R1+0x870] ;  /* 0x0008700001187983 */ /* 0x002ea80000300a00 */
[----:B------:R-:W2:Y:S01]  /*857b0*/  LDL.LU.64 R26, [R1+0x878] ;  /* 0x00087800011a7983 */ /* 0x000ea20000300a00 */
[----:B0-----:R-:W-:-:S02]  /*857c0*/  IMAD.MOV.U32 R12, RZ, RZ, R4 ;  /* 0x000000ffff0c7224 */ /* 0x001fc400078e0004 */
[----:B------:R-:W-:Y:S01]  /*857d0*/  IMAD.MOV.U32 R13, RZ, RZ, R5 ;  /* 0x000000ffff0d7224 */ /* 0x000fe200078e0005 */
[----:B------:R-:W-:Y:S04]  /*857e0*/  STL.64 [R1+0xd50], R4 ;  /* 0x000d500401007387 */ /* 0x000fe80000100a00 */
[----:B------:R0:W-:Y:S04]  /*857f0*/  STL.64 [R1+0xd58], R6 ;  /* 0x000d580601007387 */ /* 0x0001e80000100a00 */
[----:B0-----:R-:W4:Y:S01]  /*85800*/  LDL.LU.64 R6, [R1+0x8640] ;  /* 0x0086400001067983 */ /* 0x001f220000300a00 */
[----:B------:R-:W-:-:S03]  /*85810*/  F2FP.F16.E4M3.UNPACK_B R4, R28 ;  /* 0x0000001cff04723e */ /* 0x000fc600020006ff */
[----:B------:R-:W-:Y:S04]  /*85820*/  STL [R1+0x85f8], R14 ;  /* 0x0085f80e01007387 */ /* 0x000fe80000100800 */
[----:B------:R0:W-:Y:S04]  /*85830*/  STL.64 [R1+0x85f0], R12 ;  /* 0x0085f00c01007387 */ /* 0x0001e80000100a00 */
[----:B0-----:R-:W3:Y:S04]  /*85840*/  LDL.LU.64 R12, [R1+0x850] ;  /* 0x00085000010c7983 */ /* 0x001ee80000300a00 */
[----:B------:R-:W3:Y:S04]  /*85850*/  LDL.LU.64 R14, [R1+0x858] ;  /* 0x00085800010e7983 */ /* 0x000ee80000300a00 */
[----:B------:R-:W3:Y:S04]  /*85860*/  LDL R21, [R1+0xd80] ;  /* 0x000d800001157983 */ /* 0x000ee80000100800 */
[----:B------:R-:W-:Y:S01]  /*85870*/  STL [R1+0x90], R4 ;  /* 0x0000900401007387 */ /* 0x000fe20000100800 */
[----:B--2---:R-:W-:Y:S01]  /*85880*/  HMMA.16816.F32 R24, R16, R2, R24 ;  /* 0x000000021018723c */ /* 0x004fe20000001818 */
[----:B----4-:R-:W-:-:S15]  /*85890*/  F2FP.F16.E4M3.UNPACK_B R5, R6 ;  /* 0x00000006ff05723e */ /* 0x010fde00020006ff */
[----:B------:R-:W-:-:S07]  /*858a0*/  NOP ;  /* 0x0000000000007918 */ /* 0x000fce0000000000 */
[----:B------:R-:W-:Y:S04]  /*858b0*/  STL.64 [R1+0xd0], R24 ;  /* 0x0000d01801007387 */ /* 0x000fe80000100a00 */
[----:B------:R-:W-:Y:S04]  /*858c0*/  STL.64 [R1+0xd8], R26 ;  /* 0x0000d81a01007387 */ /* 0x000fe80000100a00 */
[----:B------:R-:W0:Y:S04]  /*858d0*/  LDSM.16.M88.4 R24, [R8+UR4+0x5800] ;  /* 0x005800040818783b */ /* 0x000e280008000200 */
[----:B0-----:R-:W-:Y:S01]  /*858e0*/  STL.64 [R1+0xd70], R24 ;  /* 0x000d701801007387 */ /* 0x001fe20000100a00 */
[----:B------:R-:W-:-:S02]  /*858f0*/  IMAD.MOV.U32 R28, RZ, RZ, R24 ;  /* 0x000000ffff1c7224 */ /* 0x000fc400078e0018 */
[----:B------:R-:W-:Y:S01]  /*85900*/  IMAD.MOV.U32 R6, RZ, RZ, R25 ;  /* 0x000000ffff067224 */ /* 0x000fe200078e0019 */
[----:B------:R0:W-:Y:S04]  /*85910*/  STL.64 [R1+0xd78], R26 ;  /* 0x000d781a01007387 */ /* 0x0001e80000100a00 */
[----:B0-----:R-:W2:Y:S04]  /*85920*/  LDL.LU.64 R26, [R1+0x8638] ;  /* 0x00863800011a7983 */ /* 0x001ea80000300a00 */
[----:B------:R-:W2:Y:S04]  /*85930*/  LDL.LU.64 R24, [R1+0x8630] ;  /* 0x0086300001187983 */ /* 0x000ea80000300a00 */
[----:B------:R-:W-:Y:S01]  /*85940*/  STL [R1+0x94], R5 ;  /* 0x0000940501007387 */ /* 0x000fe20000100800 */
[----:B--2---:R-:W-:-:S15]  /*85950*/  HMMA.16816.F32 R24, R16, R4, R24 ;  /* 0x000000041018723c */ /* 0x004fde0000001818 */
[----:B------:R-:W-:-:S08]  /*85960*/  NOP ;  /* 0x0000000000007918 */ /* 0x000fd00000000000 */
[----:B------:R-:W-:Y:S04]  /*85970*/  STL.64 [R1+0xe0], R24 ;  /* 0x0000e01801007387 */ /* 0x000fe80000100a00 */
[----:B------:R-:W-:Y:S04]  /*85980*/  STL.64 [R1+0xe8], R26 ;  /* 0x0000e81a01007387 */ /* 0x000fe80000100a00 */
[----:B------:R-:W0:Y:S04]  /*85990*/  LDSM.16.M88.4 R24, [R8+UR4+0x6000] ;  /* 0x006000040818783b */ /* 0x000e280008000200 */
[----:B0-----:R-:W-:Y:S01]  /*859a0*/  STL.64 [R1+0xda0], R24 ;  /* 0x000da01801007387 */ /* 0x001fe20000100a00 */
[----:B------:R-:W-:-:S03]  /*859b0*/  IMAD.MOV.U32 R4, RZ, RZ, R25 ;  /* 0x000000ffff047224 */ /* 0x000fc600078e0019 */
[----:B------:R0:W-:Y:S04]  /*859c0*/  STL.64 [R1+0xda8], R26 ;  /* 0x000da81a01007387 */ /* 0x0001e80000100a00 */
[----:B0-----:R-:W2:Y:S04]  /*859d0*/  LDL.LU.64 R26, [R1+0x8628] ;  /* 0x00862800011a7983 */ /* 0x001ea80000300a00 */
[----:B------:R-:W4:Y:S01]  /*859e0*/  LDL.LU R25, [R1+0x8620] ;  /* 0x0086200001197983 */ /* 0x000f220000300800 */
[----:B------:R-:W-:Y:S02]  /*859f0*/  F2FP.F16.E4M3.UNPACK_B R2, R22 ;  /* 0x00000016ff02723e */ /* 0x000fe400020006ff */
[----:B------:R-:W-:-:S07]  /*85a00*/  F2FP.F16.E4M3.UNPACK_B R3, R23 ;  /* 0x00000017ff03723e */ /* 0x000fce00020006ff */
[----:B---3--:R-:W-:Y:S06]  /*85a10*/  HMMA.16816.F32 R12, R16, R2, R12 ;  /* 0x00000002100c723c */ /* 0x008fec000000180c */
[----:B------:R-:W-:-:S15]  /*85a20*/  STL.64 [R1+0x88], R2 ;  /* 0x0000880201007387 */ /* 0x000fde0000100a00 */
[----:B------:R-:W-:-:S02]  /*85a30*/  NOP ;  /* 0x0000000000007918 */ /* 0x000fc40000000000 */
[----:B------:R-:W-:Y:S04]  /*85a40*/  STL.64 [R1+0xf0], R12 ;  /* 0x0000f00c01007387 */ /* 0x000fe80000100a00 */
[----:B------:R-:W-:Y:S04]  /*85a50*/  STL.64 [R1+0xf8], R14 ;  /* 0x0000f80e01007387 */ /* 0x000fe80000100a00 */
[----:B------:R-:W0:Y:S01]  /*85a60*/  LDSM.16.M88.4 R12, [R8+UR4+0x6800] ;  /* 0x00680004080c783b */ /* 0x000e220008000200 */
[----:B------:R-:W-:Y:S01]  /*85a70*/  F2FP.F16.E4M3.UNPACK_B R23, R7 ;  /* 0x00000007ff17723e */ /* 0x000fe200020006ff */
[----:B------:R-:W-:-:S02]  /*85a80*/  IMAD.MOV.U32 R5, RZ, RZ, R24 ;  /* 0x000000ffff057224 */ /* 0x000fc400078e0018 */
[----:B0-----:R0:W-:Y:S01]  /*85a90*/  STL.64 [R1+0xdb0], R12 ;  /* 0x000db00c01007387 */ /* 0x0011e20000100a00 */
[----:B------:R-:W-:Y:S02]  /*85aa0*/  IMAD.MOV.U32 R7, RZ, RZ, R13 ;  /* 0x000000ffff077224 */ /* 0x000fe400078e000d */
[----:B------:R-:W-:Y:S01]  /*85ab0*/  IMAD.MOV.U32 R24, RZ, RZ, R12 ;  /* 0x000000ffff187224 */ /* 0x000fe200078e000c */
[----:B------:R1:W-:Y:S01]  /*85ac0*/  STL.64 [R1+0xdb8], R14 ;  /* 0x000db80e01007387 */ /* 0x0003e20000100a00 */
[----:B----4-:R-:W-:-:S05]  /*85ad0*/  F2FP.F16.E4M3.UNPACK_B R22, R25 ;  /* 0x00000019ff16723e */ /* 0x010fca00020006ff */
[----:B------:R-:W-:Y:S04]  /*85ae0*/  STL.64 [R1+0x80], R22 ;  /* 0x0000801601007387 */ /* 0x000fe80000100a00 */
[----:B0-----:R-:W3:Y:S04]  /*85af0*/  LDL.LU.64 R12, [R1+0x830] ;  /* 0x00083000010c7983 */ /* 0x001ee80000300a00 */
[----:B-1----:R-:W3:Y:S04]  /*85b00*/  LDL.LU.64 R14, [R1+0x838] ;  /* 0x00083800010e7983 */ /* 0x002ee80000300a00 */
[----:B------:R-:W-:Y:S04]  /*85b10*/  STL.64 [R1+0x8608], R6 ;  /* 0x0086080601007387 */ /* 0x000fe80000100a00 */
[----:B------:R0:W-:Y:S01]  /*85b20*/  STL.64 [R1+0x8600], R4 ;  /* 0x0086000401007387 */ /* 0x0001e20000100a00 */
[----:B--2---:R-:W-:-:S02]  /*85b30*/  F2FP.F16.E4M3.UNPACK_B R2, R26 ;  /* 0x0000001aff02723e */ /* 0x004fc400020006ff */
[----:B------:R-:W-:Y:S01]  /*85b40*/  F2FP.F16.E4M3.UNPACK_B R3, R27 ;  /* 0x0000001bff03723e */ /* 0x000fe200020006ff */
[----:B0-----:R-:W2:Y:S04]  /*85b50*/  LDL.LU.64 R4, [R1+0x840] ;  /* 0x0008400001047983 */ /* 0x001ea80000300a00 */
[----:B------:R-:W2:Y:S04]  /*85b60*/  LDL.LU.64 R6, [R1+0x848] ;  /* 0x0008480001067983 */ /* 0x000ea80000300a00 */
[----:B------:R0:W-:Y:S04]  /*85b70*/  STL [R1+0x85e8], R24 ;  /* 0x0085e81801007387 */ /* 0x0001e80000100800 */
[----:B0-----:R-:W4:Y:S04]  /*85b80*/  LDL.LU.64 R24, [R1+0x820] ;  /* 0x0008200001187983 */ /* 0x001f280000300a00 */
[----:B------:R-:W3:Y:S04]  /*85b90*/  LDL.LU.64 R26, [R1+0x828] ;  /* 0x00082800011a7983 */ /* 0x000ee80000300a00 */
[----:B------:R-:W-:Y:S04]  /*85ba0*/  STL [R1+0x78], R2 ;  /* 0x0000780201007387 */ /* 0x000fe80000100800 */
[----:B---3--:R-:W-:Y:S04]  /*85bb0*/  STL.64 [R1+0x8618], R26 ;  /* 0x0086181a01007387 */ /* 0x008fe80000100a00 */
[----:B------:R-:W-:Y:S04]  /*85bc0*/  STL [R1+0x7c], R3 ;  /* 0x00007c0301007387 */ /* 0x000fe80000100800 */
[----:B----4-:R2:W-:Y:S02]  /*85bd0*/  STL.64 [R1+0x8610], R24 ;  /* 0x0086101801007387 */ /* 0x0105e40000100a00 */
[----:B--2---:R-:W-:Y:S02]  /*85be0*/  HMMA.16816.F32 R24, R16, R22, R4 ;  /* 0x000000161018723c */ /* 0x004fe40000001804 */
[----:B------:R-:W0:-:S15]  /*85bf0*/  LDSM.16.M88.4 R4, [R8+UR4+0x7000] ;  /* 0x007000040804783b */ /* 0x000e1e0008000200 */
[----:B------:R-:W-:-:S06]  /*85c00*/  NOP ;  /* 0x0000000000007918 */ /* 0x000fcc0000000000 */
[----:B------:R-:W-:Y:S04]  /*85c10*/  STL.64 [R1+0x110], R24 ;  /* 0x0001101801007387 */ /* 0x000fe80000100a00 */
[----:B------:R1:W-:Y:S02]  /*85c20*/  STL.64 [R1+0x118], R26 ;  /* 0x0001181a01007387 */ /* 0x0003e40000100a00 */
[----:B-1----:R-:W-:Y:S01]  /*85c30*/  HMMA.16816.F32 R24, R16, R2, R12 ;  /* 0x000000021018723c */ /* 0x002fe2000000180c */
[----:B0-----:R-:W-:Y:S01]  /*85c40*/  IMAD.MOV.U32 R22, RZ, RZ, R4 ;  /* 0x000000ffff167224 */ /* 0x001fe200078e0004 */
[----:B------:R0:W-:Y:S04]  /*85c50*/  STL.64 [R1+0xdc0], R4 ;  /* 0x000dc00401007387 */ /* 0x0001e80000100a00 */
[----:B------:R-:W-:Y:S04]  /*85c60*/  STL.64 [R1+0xdc8], R6 ;  /* 0x000dc80601007387 */ /* 0x000fe80000100a00 */
[----:B------:R-:W2:Y:S01]  /*85c70*/  LDL.LU.64 R12, [R1+0x810] ;  /* 0x00081000010c7983 */ /* 0x000ea20000300a00 */
[----:B0-----:R-:W-:-:S05]  /*85c80*/  F2FP.F16.E4M3.UNPACK_B R4, R21 ;  /* 0x00000015ff04723e */ /* 0x001fca00020006ff */
[----:B------:R-:W-:Y:S07]  /*85c90*/  STL [R1+0x70], R4 ;  /* 0x0000700401007387 */ /* 0x000fee0000100800 */
[----:B------:R-:W-:Y:S04]  /*85ca0*/  STL.64 [R1+0x120], R24 ;  /* 0x0001201801007387 */ /* 0x000fe80000100a00 */
[----:B------:R-:W-:Y:S04]  /*85cb0*/  STL.64 [R1+0x128], R26 ;  /* 0x0001281a01007387 */ /* 0x000fe80000100a00 */
[----:B------:R-:W0:Y:S01]  /*85cc0*/  LDSM.16.M88.4 R24, [R8+UR4+0x7800] ;  /* 0x007800040818783b */ /* 0x000e220008000200 */
[----:B------:R-:W-:Y:S01]  /*85cd0*/  IMAD.MOV.U32 R23, RZ, RZ, R5 ;  /* 0x000000ffff177224 */ /* 0x000fe200078e0005 */
[----:B------:R-:W-:-:S02]  /*85ce0*/  F2FP.F16.E4M3.UNPACK_B R5, R29 ;  /* 0x0000001dff05723e */ /* 0x000fc400020006ff */
[----:B------:R-:W2:Y:S04]  /*85cf0*/  LDL.LU.64 R14, [R1+0x818] ;  /* 0x00081800010e7983 */ /* 0x000ea80000300a00 */
[----:B------:R-:W-:Y:S04]  /*85d00*/  STL [R1+0x74], R5 ;  /* 0x0000740501007387 */ /* 0x000fe80000100800 */
[----:B0-----:R-:W-:Y:S01]  /*85d10*/  STL.64 [R1+0xdd0], R24 ;  /* 0x000dd01801007387 */ /* 0x001fe20000100a00 */
[----:B------:R-:W-:Y:S02]  /*85d20*/  IMAD.MOV.U32 R2, RZ, RZ, R24 ;  /* 0x000000ffff027224 */ /* 0x000fe400078e0018 */
[----:B------:R-:W-:Y:S01]  /*85d30*/  IMAD.MOV.U32 R3, RZ, RZ, R25 ;  /* 0x000000ffff037224 */ /* 0x000fe200078e0019 */
[----:B------:R0:W-:Y:S04]  /*85d40*/  STL.64 [R1+0xdd8], R26 ;  /* 0x000dd81a01007387 */ /* 0x0001e80000100a00 */
[----:B0-----:R-:W3:Y:S04]  /*85d50*/  LDL.LU.64 R26, [R1+0x8618] ;  /* 0x00861800011a7983 */ /* 0x001ee80000300a00 */
[----:B------:R-:W3:Y:S01]  /*85d60*/  LDL.LU.64 R24, [R1+0x8610] ;  /* 0x0086100001187983 */ /* 0x000ee20000300a00 */
[----:B------:R-:W-:-:S02]  /*85d70*/  F2FP.F16.E4M3.UNPACK_B R29, R20 ;  /* 0x00000014ff1d723e */ /* 0x000fc400020006ff */
[----:B------:R-:W-:Y:S01]  /*85d80*/  F2FP.F16.E4M3.UNPACK_B R11, R11 ;  /* 0x0000000bff0b723e */ /* 0x000fe200020006ff */
[----:B---3--:R-:W-:Y:S01]  /*85d90*/  HMMA.16816.F32 R4, R16, R4, R24 ;  /* 0x000000041004723c */ /* 0x008fe20000001818 */
[----:B------:R-:W3:Y:S04]  /*85da0*/  LDL.LU.64 R24, [R1+0x800] ;  /* 0x0008000001187983 */ /* 0x000ee80000300a00 */
[----:B------:R-:W-:-:S15]  /*85db0*/  STL [R1+0x68], R29 ;  /* 0x0000681d01007387 */ /* 0x000fde0000100800 */
[----:B------:R-:W-:-:S03]  /*85dc0*/  NOP ;  /* 0x0000000000007918 */ /* 0x000fc60000000000 */
[----:B------:R-:W-:Y:S04]  /*85dd0*/  STL.64 [R1+0x130], R4 ;  /* 0x0001300401007387 */ /* 0x000fe80000100a00 */
[----:B------:R-:W-:Y:S04]  /*85de0*/  STL.64 [R1+0x138], R6 ;  /* 0x0001380601007387 */ /* 0x000fe80000100a00 */
[----:B------:R-:W0:Y:S04]  /*85df0*/  LDSM.16.M88.4 R4, [R8+UR4+0x8000] ;  /* 0x008000040804783b */ /* 0x000e280008000200 */
[----:B------:R-:W3:Y:S04]  /*85e00*/  LDL.LU.64 R26, [R1+0x808] ;  /* 0x00080800011a7983 */ /* 0x000ee80000300a00 */
[----:B------:R-:W-:Y:S04]  /*85e10*/  STL [R1+0x6c], R11 ;  /* 0x00006c0b01007387 */ /* 0x000fe80000100800 */
[----:B0-----:R-:W-:Y:S01]  /*85e20*/  STL.64 [R1+0xde0], R4 ;  /* 0x000de00401007387 */ /* 0x001fe20000100a00 */
[----:B------:R-:W-:-:S02]  /*85e30*/  IMAD.MOV.U32 R21, RZ, RZ, R4 ;  /* 0x000000ffff157224 */ /* 0x000fc400078e0004 */
[----:B------:R-:W-:Y:S01]  /*85e40*/  IMAD.MOV.U32 R20, RZ, RZ, R5 ;  /* 0x000000ffff147224 */ /* 0x000fe200078e0005 */
[----:B------:R0:W-:Y:S04]  /*85e50*/  STL.64 [R1+0xde8], R6 ;  /* 0x000de80601007387 */ /* 0x0001e80000100a00 */
[----:B0-----:R-:W4:Y:S04]  /*85e60*/  LDL.LU.64 R6, [R1+0x8608] ;  /* 0x0086080001067983 */ /* 0x001f280000300a00 */
[----:B------:R-:W4:Y:S04]  /*85e70*/  LDL.LU.64 R4, [R1+0x8600] ;  /* 0x0086000001047983 */ /* 0x000f280000300a00 */
[----:B------:R0:W-:Y:S04]  /*85e80*/  STL.64 [R1+0x85d0], R22 ;  /* 0x0085d01601007387 */ /* 0x0001e80000100a00 */
[----:B------:R2:W-:Y:S01]  /*85e90*/  STL.64 [R1+0x85c8], R20 ;  /* 0x0085c81401007387 */ /* 0x0005e20000100a00 */
[----:B0-----:R-:W-:-:S02]  /*85ea0*/  IMAD.MOV.U32 R22, RZ, RZ, R29 ;  /* 0x000000ffff167224 */ /* 0x001fc400078e001d */
[----:B------:R-:W-:-:S07]  /*85eb0*/  IMAD.MOV.U32 R23, RZ, RZ, R11 ;  /* 0x000000ffff177224 */ /* 0x000fce00078e000b */
[----:B--2---:R-:W-:Y:S01]  /*85ec0*/  HMMA.16816.F32 R20, R16, R22, R12 ;  /* 0x000000161014723c */ /* 0x004fe2000000180c */
[----:B------:R-:W2:Y:S04]  /*85ed0*/  LDL.LU R14, [R1+0x85f8] ;  /* 0x0085f800010e7983 */ /* 0x000ea80000300800 */
[----:B------:R-:W4:-:S15]  /*85ee0*/  LDL.LU.64 R12, [R1+0x85f0] ;  /* 0x0085f000010c7983 */ /* 0x000f1e0000300a00 */
[----:B------:R-:W-:-:S03]  /*85ef0*/  NOP ;  /* 0x0000000000007918 */ /* 0x000fc60000000000 */
[----:B------:R-:W-:Y:S04]  /*85f00*/  STL.64 [R1+0x140], R20 ;  /* 0x0001401401007387 */ /* 0x000fe80000100a00 */
[----:B------:R-:W-:Y:S04]  /*85f10*/  STL.64 [R1+0x148], R22 ;  /* 0x0001481601007387 */ /* 0x000fe80000100a00 */
[----:B------:R-:W0:Y:S01]  /*85f20*/  LDSM.16.M88.4 R20, [R8+UR4+0x8800] ;  /* 0x008800040814783b */ /* 0x000e220008000200 */
[----:B------:R-:W-:Y:S02]  /*85f30*/  F2FP.F16.E4M3.UNPACK_B R10, R10 ;  /* 0x0000000aff0a723e */ /* 0x000fe400020006ff */
[----:B------:R-:W-:-:S02]  /*85f40*/  F2FP.F16.E4M3.UNPACK_B R11, R9 ;  /* 0x00000009ff0b723e */ /* 0x000fc400020006ff */
[----:B------:R-:W-:-:S03]  /*85f50*/  F2FP.F16.E4M3.UNPACK_B R15, R0 ;  /* 0x00000000ff0f723e */ /* 0x000fc600020006ff */
[----:B------:R-:W-:Y:S01]  /*85f60*/  IMAD.MOV.U32 R0, RZ, RZ, R11 ;  /* 0x000000ffff007224 */ /* 0x000fe200078e000b */
[----:B0-----:R0:W-:Y:S01]  /*85f70*/  STL.64 [R1+0xdf0], R20 ;  /* 0x000df01401007387 */ /* 0x0011e20000100a00 */
[----:B------:R-:W-:Y:S02]  /*85f80*/  IMAD.MOV.U32 R9, RZ, RZ, R20 ;  /* 0x000000ffff097224 */ /* 0x000fe400078e0014 */
[----:B------:R-:W-:Y:S01]  /*85f90*/  IMAD.MOV.U32 R8, RZ, RZ, R21 ;  /* 0x000000ffff087224 */ /* 0x000fe200078e0015 */
[----:B------:R1:W-:Y:S04]  /*85fa0*/  STL.64 [R1+0xdf8], R22 ;  /* 0x000df81601007387 */ /* 0x0003e80000100a00 */
[----:B------:R-:W-:Y:S04]  /*85fb0*/  STL.64 [R1+0x60], R10 ;  /* 0x0000600a01007387 */ /* 0x000fe80000100a00 */
[----:B0-----:R-:W4:Y:S04]  /*85fc0*/  LDL.LU.64 R20, [R1+0x7f0] ;  /* 0x0007f00001147983 */ /* 0x001f280000300a00 */
[----:B-1----:R-:W4:Y:S01]  /*85fd0*/  LDL.LU.64 R22, [R1+0x7f8] ;  /* 0x0007f80001167983 */ /* 0x002f220000300a00 */
[----:B---3--:R-:W-:Y:S01]  /*85fe0*/  HMMA.16816.F32 R24, R16, R10, R24 ;  /* 0x0000000a1018723c */ /* 0x008fe20000001818 */
[----:B--2---:R-:W-:-:S05]  /*85ff0*/  F2FP.F16.E4M3.UNPACK_B R14, R14 ;  /* 0x0000000eff0e723e */ /* 0x004fca00020006ff */
[----:B------:R-:W-:-:S15]  /*86000*/  STL [R1+0x58], R14 ;  /* 0x0000580e01007387 */ /* 0x000fde0000100800 */
[----:B------:R-:W-:-:S02]  /*86010*/  NOP ;  /* 0x0000000000007918 */ /* 0x000fc40000000000 */
[----:B------:R-:W-:Y:S04]  /*86020*/  STL.64 [R1+0x150], R24 ;  /* 0x0001501801007387 */ /* 0x000fe80000100a00 */
[----:B------:R-:W-:Y:S04]  /*86030*/  STL.64 [R1+0x158], R26 ;  /* 0x0001581a01007387 */ /* 0x000fe80000100a00 */
[----:B------:R0:W-:Y:S04]  /*86040*/  STL [R1+0x8528], R0 ;  /* 0x0085280001007387 */ /* 0x0001e80000100800 */
[----:B------:R-:W-:Y:S04]  /*86050*/  STL [R1+0x5c], R15 ;  /* 0x00005c0f01007387 */ /* 0x000fe80000100800 */
[----:B0-----:R-:W2:Y:S01]  /*86060*/  LDL R0, [R1+0xf10] ;  /* 0x000f100001007983 */ /* 0x001ea20000100800 */
[----:B----4-:R-:W-:-:S02]  /*86070*/  F2FP.F16.E4M3.UNPACK_B R12, R12 ;  /* 0x0000000cff0c723e */ /* 0x010fc400020006ff */
[----:B------:R-:W-:Y:S01]  /*86080*/  F2FP.F16.E4M3.UNPACK_B R13, R13 ;  /* 0x0000000dff0d723e */ /* 0x000fe200020006ff */
[----:B------:R-:W-:Y:S01]  /*86090*/  HMMA.16816.F32 R20, R16, R14, R20 ;  /* 0x0000000e1014723c */ /* 0x000fe20000001814 */
[----:B--2---:R-:W0:Y:S02]  /*860a0*/  LDSM.16.M88.4 R24, [R0+UR4+0x9000] ;  /* 0x009000040018783b */ /* 0x004e240008000200 */
[----:B0-----:R-:W-:Y:S02]  /*860b0*/  IMAD.MOV.U32 R11, RZ, RZ, R24 ;  /* 0x000000ffff0b7224 */ /* 0x001fe400078e0018 */
[----:B------:R0:W-:Y:S01]  /*860c0*/  STL.64 [R1+0xe00], R24 ;  /* 0x000e001801007387 */ /* 0x0001e20000100a00 */
[----:B------:R-:W-:-:S03]  /*860d0*/  IMAD.MOV.U32 R10, RZ, RZ, R25 ;  /* 0x000000ffff0a7224 */ /* 0x000fc600078e0019 */
[----:B------:R1:W-:Y:S04]  /*860e0*/  STL.64 [R1+0xe08], R26 ;  /* 0x000e081a01007387 */ /* 0x0003e80000100a00 */
[----:B0-----:R-:W2:Y:S04]  /*860f0*/  LDL.LU.64 R24, [R1+0x890] ;  /* 0x0008900001187983 */ /* 0x001ea80000300a00 */
[----:B-1----:R-:W2:Y:S04]  /*86100*/  LDL.LU.64 R26, [R1+0x898] ;  /* 0x00089800011a7983 */ /* 0x002ea80000300a00 */
[----:B------:R-:W-:Y:S04]  /*86110*/  STL.64 [R1+0x85c0], R10 ;  /* 0x0085c00a01007387 */ /* 0x000fe80000100a00 */
[----:B------:R-:W-:Y:S04]  /*86120*/  STL.64 [R1+0x85b8], R8 ;  /* 0x0085b80801007387 */ /* 0x000fe80000100a00 */
[----:B------:R-:W0:Y:S04]  /*86130*/  LDSM.16.M88.4 R8, [R0+UR4+0x9800] ;  /* 0x009800040008783b */ /* 0x000e280008000200 */
[----:B------:R1:W-:Y:S04]  /*86140*/  STL.64 [R1+0x160], R20 ;  /* 0x0001601401007387 */ /* 0x0003e80000100a00 */
[----:B------:R3:W-:Y:S04]  /*86150*/  STL.64 [R1+0x168], R22 ;  /* 0x0001681601007387 */ /* 0x0007e80000100a00 */
[----:B0-----:R0:W-:Y:S04]  /*86160*/  STL.64 [R1+0xe10], R8 ;  /* 0x000e100801007387 */ /* 0x0011e80000100a00 */
[----:B------:R-:W-:Y:S04]  /*86170*/  STL.64 [R1+0xe18], R10 ;  /* 0x000e180a01007387 */ /* 0x000fe80000100a00 */
[----:B------:R-:W-:Y:S04]  /*86180*/  STL.64 [R1+0x50], R12 ;  /* 0x0000500c01007387 */ /* 0x000fe80000100a00 */
[----:B-1----:R-:W4:Y:S04]  /*86190*/  LDL.LU.64 R20, [R1+0x8d0] ;  /* 0x0008d00001147983 */ /* 0x002f280000300a00 */
[----:B---3--:R-:W3:Y:S01]  /*861a0*/  LDL.LU.64 R22, [R1+0x8d8] ;  /* 0x0008d80001167983 */ /* 0x008ee20000300a00 */
[----:B------:R-:W-:-:S02]  /*861b0*/  IMAD.MOV.U32 R14, RZ, RZ, R8 ;  /* 0x000000ffff0e7224 */ /* 0x000fc400078e0008 */
[----:B------:R-:W-:Y:S01]  /*861c0*/  IMAD.MOV.U32 R15, RZ, RZ, R9 ;  /* 0x000000ffff0f7224 */ /* 0x000fe200078e0009 */
[----:B0-----:R-:W-:Y:S01]  /*861d0*/  F2FP.F16.E4M3.UNPACK_B R8, R28 ;  /* 0x0000001cff08723e */ /* 0x001fe200020006ff */
[----:B---3--:R-:W-:Y:S04]  /*861e0*/  STL.64 [R1+0x85e0], R22 ;  /* 0x0085e01601007387 */ /* 0x008fe80000100a00 */
[----:B----4-:R0:W-:Y:S04]  /*861f0*/  STL.64 [R1+0x85d8], R20 ;  /* 0x0085d81401007387 */ /* 0x0101e80000100a00 */
[----:B0-----:R-:W3:Y:S04]  /*86200*/  LDL.LU.64 R20, [R1+0x8a0] ;  /* 0x0008a00001147983 */ /* 0x001ee80000300a00 */
[----:B------:R-:W3:Y:S04]  /*86210*/  LDL.LU.64 R22, [R1+0x8a8] ;  /* 0x0008a80001167983 */ /* 0x000ee80000300a00 */
[----:B------:R2:W-:Y:S02]  /*86220*/  STL.64 [R1+0x85b0], R14 ;  /* 0x0085b00e01007387 */ /* 0x0005e40000100a00 */
[----:B--2---:R-:W-:Y:S02]  /*86230*/  HMMA.16816.F32 R12, R16, R12, R24 ;  /* 0x0000000c100c723c */ /* 0x004fe40000001818 */
[----:B------:R-:W2:Y:S04]  /*86240*/  LDL.LU R24, [R1+0x85e8] ;  /* 0x0085e80001187983 */ /* 0x000ea80000300800 */
[----:B------:R-:W-:Y:S01]  /*86250*/  STL [R1+0x48], R8 ;  /* 0x0000480801007387 */ /* 0x000fe20000100800 */
[----:B------:R-:W-:-:S15]  /*86260*/  F2FP.F16.E4M3.UNPACK_B R9, R6 ;  /* 0x00000006ff09723e */ /* 0x000fde00020006ff */
[----:B------:R-:W-:-:S01]  /*86270*/  NOP ;  /* 0x0000000000007918 */ /* 0x000fc20000000000 */
[----:B------:R-:W-:Y:S04]  /*86280*/  STL.64 [R1+0x170], R12 ;  /* 0x0001700c01007387 */ /* 0x000fe80000100a00 */
[----:B------:R-:W-:Y:S04]  /*86290*/  STL.64 [R1+0x178], R14 ;  /* 0x0001780e01007387 */ /* 0x000fe80000100a00 */
[----:B------:R-:W0:Y:S01]  /*862a0*/  LDSM.16.M88.4 R12, [R0+UR4+0xa000] ;  /* 0x00a00004000c783b */ /* 0x000e220008000200 */
[----:B------:R-:W-:Y:S02]  /*862b0*/  F2FP.F16.E4M3.UNPACK_B R10, R5 ;  /* 0x00000005ff0a723e */ /* 0x000fe400020006ff */
[----:B------:R-:W-:Y:S01]  /*862c0*/  F2FP.F16.E4M3.UNPACK_B R11, R4 ;  /* 0x00000004ff0b723e */ /* 0x000fe200020006ff */
[----:B------:R-:W-:Y:S04]  /*862d0*/  STL [R1+0x4c], R9 ;  /* 0x00004c0901007387 */ /* 0x000fe80000100800 */
[----:B0-----:R0:W-:Y:S01]  /*862e0*/  STL.64 [R1+0xe20], R12 ;  /* 0x000e200c01007387 */ /* 0x0011e20000100a00 */
[----:B------:R-:W-:-:S02]  /*862f0*/  IMAD.MOV.U32 R4, RZ, RZ, R12 ;  /* 0x000000ffff047224 */ /* 0x000fc400078e000c */
[----:B------:R-:W-:Y:S01]  /*86300*/  IMAD.MOV.U32 R5, RZ, RZ, R13 ;  /* 0x000000ffff057224 */ /* 0x000fe200078e000d */
[----:B------:R1:W-:Y:S04]  /*86310*/  STL.64 [R1+0xe28], R14 ;  /* 0x000e280e01007387 */ /* 0x0003e80000100a00 */
[----:B------:R-:W-:Y:S04]  /*86320*/  STL.64 [R1+0x40], R10 ;  /* 0x0000400a01007387 */ /* 0x000fe80000100a00 */
[----:B0-----:R-:W4:Y:S04]  /*86330*/  LDL.LU.64 R12, [R1+0x8e0] ;  /* 0x0008e000010c7983 */ /* 0x001f280000300a00 */
[----:B-1----:R-:W4:Y:S01]  /*86340*/  LDL.LU.64 R14, [R1+0x8e8] ;  /* 0x0008e800010e7983 */ /* 0x002f220000300a00 */
[----:B---3--:R-:W-:-:S15]  /*86350*/  HMMA.16816.F32 R20, R16, R8, R20 ;  /* 0x000000081014723c */ /* 0x008fde0000001814 */
[----:B------:R-:W-:-:S08]  /*86360*/  NOP ;  /* 0x0000000000007918 */ /* 0x000fd00000000000 */
[----:B------:R-:W-:Y:S04]  /*86370*/  STL.64 [R1+0x180], R20 ;  /* 0x0001801401007387 */ /* 0x000fe80000100a00 */
[----:B------:R-:W-:Y:S04]  /*86380*/  STL.64 [R1+0x188], R22 ;  /* 0x0001881601007387 */ /* 0x000fe80000100a00 */
[----:B------:R-:W0:Y:S04]  /*86390*/  LDSM.16.M88.4 R20, [R0+UR4+0xa800] ;  /* 0x00a800040014783b */ /* 0x000e280008000200 */
[----:B0-----:R-:W-:Y:S01]  /*863a0*/  STL.64 [R1+0xe30], R20 ;  /* 0x000e301401007387 */ /* 0x001fe20000100a00 */
[----:B------:R-:W-:-:S02]  /*863b0*/  IMAD.MOV.U32 R27, RZ, RZ, R20 ;  /* 0x000000ffff1b7224 */ /* 0x000fc400078e0014 */
[----:B------:R-:W-:Y:S01]  /*863c0*/  IMAD.MOV.U32 R6, RZ, RZ, R21 ;  /* 0x000000ffff067224 */ /* 0x000fe200078e0015 */
[----:B------:R0:W-:Y:S04]  /*863d0*/  STL.64 [R1+0xe38], R22 ;  /* 0x000e381601007387 */ /* 0x0001e80000100a00 */
[----:B0-----:R-:W3:Y:S04]  /*863e0*/  LDL.LU.64 R22, [R1+0x85e0] ;  /* 0x0085e00001167983 */ /* 0x001ee80000300a00 */
[----:B------:R-:W3:Y:S02]  /*863f0*/  LDL.LU.64 R20, [R1+0x85d8] ;  /* 0x0085d80001147983 */ /* 0x000ee40000300a00 */
[----:B---3--:R-:W-:-:S15]  /*86400*/  HMMA.16816.F32 R20, R16, R10, R20 ;  /* 0x0000000a1014723c */ /* 0x008fde0000001814 */
[----:B------:R-:W-:-:S08]  /*86410*/  NOP ;  /* 0x0000000000007918 */ /* 0x000fd00000000000 */
[----:B------:R-:W-:Y:S04]  /*86420*/  STL.64 [R1+0x190], R20 ;  /* 0x0001901401007387 */ /* 0x000fe80000100a00 */
[----:B------:R-:W-:Y:S04]  /*86430*/  STL.64 [R1+0x198], R22 ;  /* 0x0001981601007387 */ /* 0x000fe80000100a00 */
[----:B------:R-:W0:Y:S04]  /*86440*/  LDSM.16.M88.4 R20, [R0+UR4+0xb000] ;  /* 0x00b000040014783b */ /* 0x000e280008000200 */
[----:B0-----:R-:W-:Y:S04]  /*86450*/  STL.64 [R1+0xe40], R20 ;  /* 0x000e401401007387 */ /* 0x001fe80000100a00 */
[----:B------:R0:W-:Y:S04]  /*86460*/  STL.64 [R1+0xe48], R22 ;  /* 0x000e481601007387 */ /* 0x0001e80000100a00 */
[----:B0-----:R-:W3:Y:S01]  /*86470*/  LDL.LU.64 R22, [R1+0x85d0] ;  /* 0x0085d00001167983 */ /* 0x001ee20000300a00 */
[----:B--2---:R-:W-:-:S02]  /*86480*/  F2FP.F16.E4M3.UNPACK_B R8, R24 ;  /* 0x00000018ff08723e */ /* 0x004fc400020006ff */
[----:B------:R-:W-:Y:S01]  /*86490*/  F2FP.F16.E4M3.UNPACK_B R9, R7 ;  /* 0x00000007ff09723e */ /* 0x000fe200020006ff */
[----:B------:R-:W-:Y:S02]  /*864a0*/  IMAD.MOV.U32 R7, RZ, RZ, R21 ;  /* 0x000000ffff077224 */ /* 0x000fe400078e0015 */
[----:B------:R-:W-:Y:S02]  /*864b0*/  IMAD.MOV.U32 R26, RZ, RZ, R20 ;  /* 0x000000ffff1a7224 */ /* 0x000fe400078e0014 */
[----:B------:R-:W2:Y:S04]  /*864c0*/  LDL.LU.64 R20, [R1+0x85c8] ;  /* 0x0085c80001147983 */ /* 0x000ea80000300a00 */
[----:B------:R-:W-:Y:S01]  /*864d0*/  STL.64 [R1+0x38], R8 ;  /* 0x0000380801007387 */ /* 0x000fe20000100a00 */
[----:B----4-:R-:W-:Y:S03]  /*864e0*/  HMMA.16816.F32 R12, R16, R8, R12 ;  /* 0x00000008100c723c */ /* 0x010fe6000000180c */
[----:B------:R-:W-:Y:S04]  /*864f0*/  STL.64 [R1+0x85a8], R6 ;  /* 0x0085a80601007387 */ /* 0x000fe80000100a00 */
[----:B------:R0:W-:Y:S04]  /*86500*/  STL.64 [R1+0x85a0], R4 ;  /* 0x0085a00401007387 */ /* 0x0001e80000100a00 */
[----:B------:R-:W1:Y:S04]  /*86510*/  LDSM.16.M88.4 R8, [R0+UR4+0xb800] ;  /* 0x00b800040008783b */ /* 0x000e680008000200 */
[----:B0-----:R-:W4:Y:S04]  /*86520*/  LDL.LU.64 R4, [R1+0x910] ;  /* 0x0009100001047983 */ /* 0x001f280000300a00 */
[----:B------:R-:W4:Y:S04]  /*86530*/  LDL.LU.64 R6, [R1+0x918] ;  /* 0x0009180001067983 */ /* 0x000f280000300a00 */
[----:B------:R-:W-:Y:S04]  /*86540*/  STL.64 [R1+0x1a0], R12 ;  /* 0x0001a00c01007387 */ /* 0x000fe80000100a00 */
[----:B------:R-:W-:Y:S04]  /*86550*/  STL.64 [R1+0x1a8], R14 ;  /* 0x0001a80e01007387 */ /* 0x000fe80000100a00 */
[----:B-1----:R0:W-:Y:S01]  /*86560*/  STL.64 [R1+0xe50], R8 ;  /* 0x000e500801007387 */ /* 0x0021e20000100a00 */
[----:B------:R-:W-:-:S02]  /*86570*/  IMAD.MOV.U32 R24, RZ, RZ, R8 ;  /* 0x000000ffff187224 */ /* 0x000fc400078e0008 */
[----:B------:R-:W-:Y:S01]  /*86580*/  IMAD.MOV.U32 R25, RZ, RZ, R9 ;  /* 0x000000ffff197224 */ /* 0x000fe200078e0009 */
[----:B------:R1:W-:Y:S01]  /*86590*/  STL.64 [R1+0xe58], R10 ;  /* 0x000e580a01007387 */ /* 0x0003e20000100a00 */
[----:B---3--:R-:W-:Y:S02]  /*865a0*/  F2FP.F16.E4M3.UNPACK_B R22, R22 ;  /* 0x00000016ff16723e */ /* 0x008fe400020006ff */
[----:B------:R-:W-:-:S05]  /*865b0*/  F2FP.F16.E4M3.UNPACK_B R23, R23 ;  /* 0x00000017ff17723e */ /* 0x000fca00020006ff */
[----:B------:R-:W-:Y:S04]  /*865c0*/  STL.64 [R1+0x30], R22 ;  /* 0x0000301601007387 */ /* 0x000fe80000100a00 */
[----:B0-----:R-:W3:Y:S04]  /*865d0*/  LDL.LU.64 R8, [R1+0x920] ;  /* 0x0009200001087983 */ /* 0x001ee80000300a00 */
[----:B-1----:R-:W3:Y:S01]  /*865e0*/  LDL.LU.64 R10, [R1+0x928] ;  /* 0x00092800010a7983 */ /* 0x002ee20000300a00 */
[----:B------:R-:W-:-:S03]  /*865f0*/  F2FP.F16.E4M3.UNPACK_B R2, R2 ;  /* 0x00000002ff02723e */ /* 0x000fc600020006ff */
[----:B------:R-:W2:Y:S04]  /*86600*/  LDL.LU.64 R12, [R1+0x930] ;  /* 0x00093000010c7983 */ /* 0x000ea80000300a00 */
[----:B------:R-:W2:Y:S01]  /*86610*/  LDL.LU.64 R14, [R1+0x938] ;  /* 0x00093800010e7983 */ /* 0x000ea20000300a00 */
[----:B----4-:R-:W-:Y:S03]  /*86620*/  HMMA.16816.F32 R4, R16, R22, R4 ;  /* 0x000000161004723c */ /* 0x010fe60000001804 */
[----:B------:R-:W-:Y:S04]  /*86630*/  STL.64 [R1+0x8598], R26 ;  /* 0x0085981a01007387 */ /* 0x000fe80000100a00 */
[----:B------:R0:W-:Y:S04]  /*86640*/  STL.64 [R1+0x8590], R24 ;  /* 0x0085901801007387 */ /* 0x0001e80000100a00 */
[----:B0-----:R-:W4:Y:S04]  /*86650*/  LDL.LU.64 R24, [R1+0x940] ;  /* 0x0009400001187983 */ /* 0x001f280000300a00 */
[----:B------:R-:W-:Y:S08]  /*86660*/  STL [R1+0x28], R2 ;  /* 0x0000280201007387 */ /* 0x000ff00000100800 */
[----:B------:R-:W-:Y:S04]  /*86670*/  STL.64 [R1+0x1b0], R4 ;  /* 0x0001b00401007387 */ /* 0x000fe80000100a00 */
[----:B------:R-:W-:Y:S04]  /*86680*/  STL.64 [R1+0x1b8], R6 ;  /* 0x0001b80601007387 */ /* 0x000fe80000100a00 */
[----:B------:R-:W0:Y:S01]  /*86690*/  LDSM.16.M88.4 R4, [R0+UR4+0xc000] ;  /* 0x00c000040004783b */ /* 0x000e220008000200 */
[----:B------:R-:W-:-:S03]  /*866a0*/  F2FP.F16.E4M3.UNPACK_B R3, R3 ;  /* 0x00000003ff03723e */ /* 0x000fc600020006ff */
[----:B------:R-:W4:Y:S04]  /*866b0*/  LDL.LU.64 R26, [R1+0x948] ;  /* 0x00094800011a7983 */ /* 0x000f280000300a00 */
[----:B------:R-:W-:Y:S04]  /*866c0*/  STL [R1+0x2c], R3 ;  /* 0x00002c0301007387 */ /* 0x000fe80000100800 */
[----:B0-----:R-:W-:Y:S04]  /*866d0*/  STL.64 [R1+0xe60], R4 ;  /* 0x000e600401007387 */ /* 0x001fe80000100a00 */
[----:B------:R-:W-:Y:S01]  /*866e0*/  STL.64 [R1+0xe68], R6 ;  /* 0x000e680601007387 */ /* 0x000fe20000100a00 */
        /* <DEDUP_REMOVED lines=10> */
[----:B------:R-:W4:Y:S01]  /*86790*/  LDL.LU.64 R8, [R1+0x85b8] ;  /* 0x0085b80001087983 */ /* 0x000f220000300a00 */
[----:B--2---:R-:W-:-:S02]  /*867a0*/  F2FP.F16.E4M3.UNPACK_B R6, R21 ;  /* 0x00000015ff06723e */ /* 0x004fc400020006ff */
[----:B------:R-:W-:-:S07]  /*867b0*/  F2FP.F16.E4M3.UNPACK_B R7, R20 ;  /* 0x00000014ff07723e */ /* 0x000fce00020006ff */
[----:B------:R-:W-:Y:S06]  /*867c0*/  HMMA.16816.F32 R12, R16, R6, R12 ;  /* 0x00000006100c723c */ /* 0x000fec000000180c */
[----:B------:R-:W-:-:S15]  /*867d0*/  STL.64 [R1+0x20], R6 ;  /* 0x0000200601007387 */ /* 0x000fde0000100a00 */
[----:B------:R-:W-:-:S02]  /*867e0*/  NOP ;  /* 0x0000000000007918 */ /* 0x000fc40000000000 */
[----:B------:R-:W-:Y:S04]  /*867f0*/  STL.64 [R1+0x1d0], R12 ;  /* 0x0001d00c01007387 */ /* 0x000fe80000100a00 */
[----:B------:R-:W-:Y:S04]  /*86800*/  STL.64 [R1+0x1d8], R14 ;  /* 0x0001d80e01007387 */ /* 0x000fe80000100a00 */
[----:B------:R-:W0:Y:S01]  /*86810*/  LDSM.16.M88.4 R12, [R0+UR4+0xd000] ;  /* 0x00d00004000c783b */ /* 0x000e220008000200 */
[----:B------:R-:W-:Y:S02]  /*86820*/  IMAD.MOV.U32 R22, RZ, RZ, R4 ;  /* 0x000000ffff167224 */ /* 0x000fe400078e0004 */
[----:B------:R-:W-:Y:S01]  /*86830*/  IMAD.MOV.U32 R23, RZ, RZ, R5 ;  /* 0x000000ffff177224 */ /* 0x000fe200078e0005 */
[----:B0-----:R-:W-:Y:S04]  /*86840*/  STL.64 [R1+0xe80], R12 ;  /* 0x000e800c01007387 */ /* 0x001fe80000100a00 */
[----:B------:R0:W-:Y:S04]  /*86850*/  STL.64 [R1+0xe88], R14 ;  /* 0x000e880e01007387 */ /* 0x0001e80000100a00 */
[----:B0-----:R-:W2:Y:S01]  /*86860*/  LDL.LU.64 R14, [R1+0x85b0] ;  /* 0x0085b000010e7983 */ /* 0x001ea20000300a00 */
[----:B----4-:R-:W-:-:S02]  /*86870*/  F2FP.F16.E4M3.UNPACK_B R4, R9 ;  /* 0x00000009ff04723e */ /* 0x010fc400020006ff */
[----:B------:R-:W-:-:S05]  /*86880*/  F2FP.F16.E4M3.UNPACK_B R5, R8 ;  /* 0x00000008ff05723e */ /* 0x000fca00020006ff */
[----:B------:R0:W-:Y:S02]  /*86890*/  STL.64 [R1+0x18], R4 ;  /* 0x0000180401007387 */ /* 0x0001e40000100a00 */
[----:B0-----:R-:W-:Y:S01]  /*868a0*/  HMMA.16816.F32 R4, R16, R4, R24 ;  /* 0x000000041004723c */ /* 0x001fe20000001818 */
[----:B------:R-:W-:Y:S01]  /*868b0*/  IMAD.MOV.U32 R8, RZ, RZ, R12 ;  /* 0x000000ffff087224 */ /* 0x000fe200078e000c */
[----:B---3--:R-:W-:Y:S01]  /*868c0*/  F2FP.F16.E4M3.UNPACK_B R12, R11 ;  /* 0x0000000bff0c723e */ /* 0x008fe200020006ff */
[----:B------:R-:W3:Y:S04]  /*868d0*/  LDL.LU.64 R24, [R1+0x9c0] ;  /* 0x0009c00001187983 */ /* 0x000ee80000300a00 */
[----:B------:R-:W-:-:S15]  /*868e0*/  STL [R1+0x10], R12 ;  /* 0x0000100c01007387 */ /* 0x000fde0000100800 */
[----:B------:R-:W-:-:S01]  /*868f0*/  NOP ;  /* 0x0000000000007918 */ /* 0x000fc20000000000 */
[----:B------:R-:W-:Y:S04]  /*86900*/  STL.64 [R1+0x1e0], R4 ;  /* 0x0001e00401007387 */ /* 0x000fe80000100a00 */
[----:B------:R-:W-:Y:S04]  /*86910*/  STL.64 [R1+0x1e8], R6 ;  /* 0x0001e80601007387 */ /* 0x000fe80000100a00 */
[----:B------:R-:W0:Y:S01]  /*86920*/  LDSM.16.M88.4 R4, [R0+UR4+0xd800] ;  /* 0x00d800040004783b */ /* 0x000e220008000200 */
[----:B------:R-:W-:Y:S01]  /*86930*/  IMAD.MOV.U32 R9, RZ, RZ, R13 ;  /* 0x000000ffff097224 */ /* 0x000fe200078e000d */
[----:B------:R-:W-:-:S02]  /*86940*/  F2FP.F16.E4M3.UNPACK_B R13, R10 ;  /* 0x0000000aff0d723e */ /* 0x000fc400020006ff */
[----:B------:R-:W3:Y:S04]  /*86950*/  LDL.LU.64 R26, [R1+0x9c8] ;  /* 0x0009c800011a7983 */ /* 0x000ee80000300a00 */
[----:B------:R-:W-:Y:S01]  /*86960*/  STL [R1+0x14], R13 ;  /* 0x0000140d01007387 */ /* 0x000fe20000100800 */
[----:B0-----:R-:W-:-:S03]  /*86970*/  IMAD.MOV.U32 R10, RZ, RZ, R4 ;  /* 0x000000ffff0a7224 */ /* 0x001fc600078e0004 */
[----:B------:R-:W-:Y:S01]  /*86980*/  STL.64 [R1+0xe90], R4 ;  /* 0x000e900401007387 */ /* 0x000fe20000100a00 */
[----:B------:R-:W-:-:S03]  /*86990*/  IMAD.MOV.U32 R11, RZ, RZ, R5 ;  /* 0x000000ffff0b7224 */ /* 0x000fc600078e0005 */
[----:B------:R0:W-:Y:S04]  /*869a0*/  STL.64 [R1+0xe98], R6 ;  /* 0x000e980601007387 */ /* 0x0001e80000100a00 */
[----:B0-----:R-:W4:Y:S04]  /*869b0*/  LDL.LU.64 R6, [R1+0x85a8] ;  /* 0x0085a80001067983 */ /* 0x001f280000300a00 */
[----:B------:R-:W4:Y:S04]  /*869c0*/  LDL.LU.64 R4, [R1+0x85a0] ;  /* 0x0085a00001047983 */ /* 0x000f280000300a00 */
[----:B------:R-:W-:Y:S04]  /*869d0*/  STL.64 [R1+0x8568], R10 ;  /* 0x0085680a01007387 */ /* 0x000fe80000100a00 */
[----:B------:R0:W-:Y:S04]  /*869e0*/  STL.64 [R1+0x8560], R8 ;  /* 0x0085600801007387 */ /* 0x0001e80000100a00 */
[----:B0-----:R-:W3:Y:S04]  /*869f0*/  LDL.LU.64 R8, [R1+0x950] ;  /* 0x0009500001087983 */ /* 0x001ee80000300a00 */
[----:B------:R-:W3:Y:S01]  /*86a00*/  LDL.LU.64 R10, [R1+0x958] ;  /* 0x00095800010a7983 */ /* 0x000ee20000300a00 */
[----:B--2---:R-:W-:-:S02]  /*86a10*/  F2FP.F16.E4M3.UNPACK_B R14, R14 ;  /* 0x0000000eff0e723e */ /* 0x004fc400020006ff */
[----:B------:R-:W-:Y:S01]  /*86a20*/  F2FP.F16.E4M3.UNPACK_B R15, R15 ;  /* 0x0000000fff0f723e */ /* 0x000fe200020006ff */
[----:B---3--:R-:W-:-:S15]  /*86a30*/  HMMA.16816.F32 R8, R16, R12, R8 ;  /* 0x0000000c1008723c */ /* 0x008fde0000001808 */
[----:B------:R-:W-:-:S08]  /*86a40*/  NOP ;  /* 0x0000000000007918 */ /* 0x000fd00000000000 */
[----:B------:R-:W-:Y:S04]  /*86a50*/  STL.64 [R1+0x1f0], R8 ;  /* 0x0001f00801007387 */ /* 0x000fe80000100a00 */
[----:B------:R-:W-:Y:S04]  /*86a60*/  STL.64 [R1+0x1f8], R10 ;  /* 0x0001f80a01007387 */ /* 0x000fe80000100a00 */
[----:B------:R-:W0:Y:S04]  /*86a70*/  LDSM.16.M88.4 R8, [R0+UR4+0xe000] ;  /* 0x00e000040008783b */ /* 0x000e280008000200 */
[----:B0-----:R0:W-:Y:S01]  /*86a80*/  STL.64 [R1+0xea0], R8 ;  /* 0x000ea00801007387 */ /* 0x0011e20000100a00 */
[----:B------:R-:W-:-:S02]  /*86a90*/  IMAD.MOV.U32 R13, RZ, RZ, R9 ;  /* 0x000000ffff0d7224 */ /* 0x000fc400078e0009 */
[----:B------:R-:W-:Y:S01]  /*86aa0*/  IMAD.MOV.U32 R12, RZ, RZ, R8 ;  /* 0x000000ffff0c7224 */ /* 0x000fe200078e0008 */
[----:B------:R1:W-:Y:S04]  /*86ab0*/  STL.64 [R1+0xea8], R10 ;  /* 0x000ea80a01007387 */ /* 0x0003e80000100a00 */
[----:B------:R-:W-:Y:S04]  /*86ac0*/  STL.64 [R1+0x8], R14 ;  /* 0x0000080e01007387 */ /* 0x000fe80000100a00 */
[----:B0-----:R-:W2:Y:S04]  /*86ad0*/  LDL.LU.64 R8, [R1+0x740] ;  /* 0x0007400001087983 */ /* 0x001ea80000300a00 */
[----:B-1----:R-:W2:Y:S04]  /*86ae0*/  LDL.LU.64 R10, [R1+0x748] ;  /* 0x00074800010a7983 */ /* 0x002ea80000300a00 */
[----:B------:R-:W-:Y:S04]  /*86af0*/  STL [R1+0x8544], R13 ;  /* 0x0085440d01007387 */ /* 0x000fe80000100800 */
[----:B------:R0:W-:Y:S02]  /*86b00*/  STL [R1+0x8540], R12 ;  /* 0x0085400c01007387 */ /* 0x0001e40000100800 */
[----:B0-----:R-:W-:Y:S02]  /*86b10*/  HMMA.16816.F32 R12, R16, R14, R24 ;  /* 0x0000000e100c723c */ /* 0x001fe40000001818 */
[----:B------:R-:W0:-:S15]  /*86b20*/  LDSM.16.M88.4 R24, [R0+UR4+0xe800] ;  /* 0x00e800040018783b */ /* 0x000e1e0008000200 */
[----:B------:R-:W-:-:S06]  /*86b30*/  NOP ;  /* 0x0000000000007918 */ /* 0x000fcc0000000000 */
[----:B------:R-:W-:Y:S04]  /*86b40*/  STL.64 [R1+0x200], R12 ;  /* 0x0002000c01007387 */ /* 0x000fe80000100a00 */
[----:B------:R1:W-:Y:S04]  /*86b50*/  STL.64 [R1+0x208], R14 ;  /* 0x0002080e01007387 */ /* 0x0003e80000100a00 */
[----:B0-----:R-:W-:Y:S01]  /*86b60*/  STL.64 [R1+0xeb0], R24 ;  /* 0x000eb01801007387 */ /* 0x001fe20000100a00 */
[----:B-1----:R-:W-:Y:S02]  /*86b70*/  IMAD.MOV.U32 R14, RZ, RZ, R24 ;  /* 0x000000ffff0e7224 */ /* 0x002fe400078e0018 */
[----:B------:R-:W-:Y:S01]  /*86b80*/  IMAD.MOV.U32 R15, RZ, RZ, R25 ;  /* 0x000000ffff0f7224 */ /* 0x000fe200078e0019 */
[----:B------:R-:W-:Y:S04]  /*86b90*/  STL.64 [R1+0xeb8], R26 ;  /* 0x000eb81a01007387 */ /* 0x000fe80000100a00 */
[----:B------:R-:W0:Y:S01]  /*86ba0*/  LDSM.16.M88.4 R24, [R0+UR4+0xf000] ;  /* 0x00f000040018783b */ /* 0x000e220008000200 */
[----:B----4-:R-:W-:-:S02]  /*86bb0*/  F2FP.F16.E4M3.UNPACK_B R4, R4 ;  /* 0x00000004ff04723e */ /* 0x010fc400020006ff */
[----:B------:R-:W-:-:S05]  /*86bc0*/  F2FP.F16.E4M3.UNPACK_B R5, R5 ;  /* 0x00000005ff05723e */ /* 0x000fca00020006ff */
[----:B------:R-:W-:Y:S04]  /*86bd0*/  STL.64 [R1], R4 ;  /* 0x0000000401007387 */ /* 0x000fe80000100a00 */
[----:B------:R-:W-:Y:S01]  /*86be0*/  STL [R1+0x8548], R14 ;  /* 0x0085480e01007387 */ /* 0x000fe20000100800 */
[----:B0-----:R-:W-:-:S03]  /*86bf0*/  IMAD.MOV.U32 R20, RZ, RZ, R24 ;  /* 0x000000ffff147224 */ /* 0x001fc600078e0018 */
[----:B------:R-:W-:Y:S01]  /*86c00*/  STL.64 [R1+0xec0], R24 ;  /* 0x000ec01801007387 */ /* 0x000fe20000100a00 */
[----:B------:R-:W-:-:S03]  /*86c10*/  IMAD.MOV.U32 R21, RZ, RZ, R25 ;  /* 0x000000ffff157224 */ /* 0x000fc600078e0019 */
[----:B------:R0:W-:Y:S04]  /*86c20*/  STL.64 [R1+0xec8], R26 ;  /* 0x000ec81a01007387 */ /* 0x0001e80000100a00 */
[----:B0-----:R-:W3:Y:S04]  /*86c30*/  LDL.LU.64 R26, [R1+0x8598] ;  /* 0x00859800011a7983 */ /* 0x001ee80000300a00 */
[----:B------:R-:W4:Y:S04]  /*86c40*/  LDL.LU.64 R24, [R1+0x8590] ;  /* 0x0085900001187983 */ /* 0x000f280000300a00 */
[----:B------:R-:W-:Y:S04]  /*86c50*/  STL.64 [R1+0x8578], R22 ;  /* 0x0085781601007387 */ /* 0x000fe80000100a00 */
[----:B------:R0:W-:Y:S04]  /*86c60*/  STL.64 [R1+0x8570], R20 ;  /* 0x0085701401007387 */ /* 0x0001e80000100a00 */
[----:B0-----:R-:W3:Y:S04]  /*86c70*/  LDL.LU.64 R20, [R1+0xc30] ;  /* 0x000c300001147983 */ /* 0x001ee80000300a00 */
[----:B------:R-:W4:Y:S01]  /*86c80*/  LDL.LU.64 R22, [R1+0xc38] ;  /* 0x000c380001167983 */ /* 0x000f220000300a00 */
[----:B--2---:R-:W-:-:S15]  /*86c90*/  HMMA.16816.F32 R8, R16, R4, R8 ;  /* 0x000000041008723c */ /* 0x004fde0000001808 */
[----:B------:R-:W-:-:S08]  /*86ca0*/  NOP ;  /* 0x0000000000007918 */ /* 0x000fd00000000000 */
[----:B------:R-:W-:Y:S04]  /*86cb0*/  STL.64 [R1+0x210], R8 ;  /* 0x0002100801007387 */ /* 0x000fe80000100a00 */
[----:B------:R-:W-:Y:S04]  /*86cc0*/  STL.64 [R1+0x218], R10 ;  /* 0x0002180a01007387 */ /* 0x000fe80000100a00 */
[----:B------:R-:W0:Y:S04]  /*86cd0*/  LDSM.16.M88.4 R8, [R0+UR4+0xf800] ;  /* 0x00f800040008783b */ /* 0x000e280008000200 */
[----:B----4-:R-:W-:Y:S04]  /*86ce0*/  STL.64 [R1+0x8588], R22 ;  /* 0x0085881601007387 */ /* 0x010fe80000100a00 */
[----:B---3--:R1:W-:Y:S04]  /*86cf0*/  STL.64 [R1+0x8580], R20 ;  /* 0x0085801401007387 */ /* 0x0083e80000100a00 */
[----:B-1----:R-:W2:Y:S04]  /*86d00*/  LDL.LU.64 R20, [R1+0xc40] ;  /* 0x000c400001147983 */ /* 0x002ea80000300a00 */
[----:B------:R-:W2:Y:S04]  /*86d10*/  LDL.LU.64 R22, [R1+0xc48] ;  /* 0x000c480001167983 */ /* 0x000ea80000300a00 */
[----:B------:R-:W3:Y:S04]  /*86d20*/  LDL.LU R14, [R1+0xf48] ;  /* 0x000f4800010e7983 */ /* 0x000ee80000300800 */
[----:B------:R-:W4:Y:S04]  /*86d30*/  LDL.LU R4, [R1+0xf40] ;  /* 0x000f400001047983 */ /* 0x000f280000300800 */
[----:B------:R-:W4:Y:S04]  /*86d40*/  LDL.LU R13, [R1+0xf54] ;  /* 0x000f5400010d7983 */ /* 0x000f280000300800 */
[----:B------:R-:W4:Y:S04]  /*86d50*/  LDL.LU R5, [R1+0xf50] ;  /* 0x000f500001057983 */ /* 0x000f280000300800 */
[----:B------:R-:W4:Y:S01]  /*86d60*/  LDL.LU R12, [R1+0xf64] ;  /* 0x000f6400010c7983 */ /* 0x000f220000300800 */
[----:B------:R-:W-:-:S02]  /*86d70*/  F2FP.F16.E4M3.UNPACK_B R28, R27 ;  /* 0x0000001bff1c723e */ /* 0x000fc400020006ff */
[----:B------:R-:W-:Y:S02]  /*86d80*/  F2FP.F16.E4M3.UNPACK_B R29, R6 ;  /* 0x00000006ff1d723e */ /* 0x000fe400020006ff */
[----:B------:R-:W-:Y:S01]  /*86d90*/  F2FP.F16.E4M3.UNPACK_B R27, R7 ;  /* 0x00000007ff1b723e */ /* 0x000fe200020006ff */
[----:B0-----:R-:W-:-:S04]  /*86da0*/  IMAD.MOV.U32 R0, RZ, RZ, R9 ;  /* 0x000000ffff007224 */ /* 0x001fc800078e0009 */
[----:B--2---:R-:W-:Y:S01]  /*86db0*/  HMMA.16816.F32 R20, R16, R28, R20 ;  /* 0x0000001c1014723c */ /* 0x004fe20000001814 */
[----:B---3--:R-:W-:Y:S04]  /*86dc0*/  STL.64 [R1+0x8558], R14 ;  /* 0x0085580e01007387 */ /* 0x008fe80000100a00 */
[----:B----4-:R0:W-:Y:S04]  /*86dd0*/  STL.64 [R1+0x8550], R12 ;  /* 0x0085500c01007387 */ /* 0x0101e80000100a00 */
[----:B0-----:R-:W2:Y:S04]  /*86de0*/  LDL.LU.64 R12, [R1+0xc20] ;  /* 0x000c2000010c7983 */ /* 0x001ea80000300a00 */
[----:B------:R-:W2:Y:S04]  /*86df0*/  LDL.LU.64 R14, [R1+0xc28] ;  /* 0x000c2800010e7983 */ /* 0x000ea80000300a00 */
[----:B------:R-:W3:Y:S04]  /*86e00*/  LDL.LU R6, [R1+0xf60] ;  /* 0x000f600001067983 */ /* 0x000ee80000300800 */
[----:B------:R-:W4:Y:S04]  /*86e10*/  LDL.LU R7, [R1+0xf84] ;  /* 0x000f840001077983 */ /* 0x000f280000300800 */
[----:B------:R0:W-:Y:S04]  /*86e20*/  STL.64 [R1+0xed0], R8 ;  /* 0x000ed00801007387 */ /* 0x0001e80000100a00 */
[----:B------:R1:W-:Y:S04]  /*86e30*/  STL.64 [R1+0xed8], R10 ;  /* 0x000ed80a01007387 */ /* 0x0003e80000100a00 */
[----:B0-----:R-:W3:Y:S04]  /*86e40*/  LDL.LU.64 R8, [R1+0xc10] ;  /* 0x000c100001087983 */ /* 0x001ee80000300a00 */
[----:B-1----:R-:W3:Y:S04]  /*86e50*/  LDL.LU.64 R10, [R1+0xc18] ;  /* 0x000c1800010a7983 */ /* 0x002ee80000300a00 */
[----:B------:R-:W-:Y:S04]  /*86e60*/  STL.64 [R1+0x220], R20 ;  /* 0x0002201401007387 */ /* 0x000fe80000100a00 */
[----:B------:R0:W-:Y:S04]  /*86e70*/  STL.64 [R1+0x228], R22 ;  /* 0x0002281601007387 */ /* 0x0001e80000100a00 */
[----:B0-----:R-:W2:Y:S04]  /*86e80*/  LDL.LU.64 R22, [R1+0x8588] ;  /* 0x0085880001167983 */ /* 0x001ea80000300a00 */
[----:B------:R-:W2:Y:S01]  /*86e90*/  LDL.LU.64 R20, [R1+0x8580] ;  /* 0x0085800001147983 */ /* 0x000ea20000300a00 */
[----:B------:R-:W-:-:S07]  /*86ea0*/  F2FP.F16.E4M3.UNPACK_B R26, R26 ;  /* 0x0000001aff1a723e */ /* 0x000fce00020006ff */
[----:B--2---:R-:W-:-:S15]  /*86eb0*/  HMMA.16816.F32 R20, R16, R26, R20 ;  /* 0x0000001a1014723c */ /* 0x004fde0000001814 */
[----:B------:R-:W-:-:S08]  /*86ec0*/  NOP ;  /* 0x0000000000007918 */ /* 0x000fd00000000000 */
[----:B------:R-:W-:Y:S04]  /*86ed0*/  STL.64 [R1+0x230], R20 ;  /* 0x0002301401007387 */ /* 0x000fe80000100a00 */
[----:B------:R0:W-:Y:S04]  /*86ee0*/  STL.64 [R1+0x238], R22 ;  /* 0x0002381601007387 */ /* 0x0001e80000100a00 */
[----:B0-----:R-:W2:Y:S01]  /*86ef0*/  LDL.LU.64 R22, [R1+0x8578] ;  /* 0x0085780001167983 */ /* 0x001ea20000300a00 */
[----:B------:R-:W-:Y:S02]  /*86f00*/  F2FP.F16.E4M3.UNPACK_B R24, R24 ;  /* 0x00000018ff18723e */ /* 0x000fe400020006ff */
[----:B------:R-:W-:Y:S01]  /*86f10*/  F2FP.F16.E4M3.UNPACK_B R25, R25 ;  /* 0x00000019ff19723e */ /* 0x000fe200020006ff */
[----:B------:R-:W4:Y:S06]  /*86f20*/  LDL.LU.64 R20, [R1+0x8570] ;  /* 0x0085700001147983 */ /* 0x000f2c0000300a00 */
[----:B------:R-:W-:-:S15]  /*86f30*/  HMMA.16816.F32 R12, R16, R24, R12 ;  /* 0x00000018100c723c */ /* 0x000fde000000180c */
[----:B------:R-:W-:-:S08]  /*86f40*/  NOP ;  /* 0x0000000000007918 */ /* 0x000fd00000000000 */
[----:B------:R0:W-:Y:S04]  /*86f50*/  STL.64 [R1+0x240], R12 ;  /* 0x0002400c01007387 */ /* 0x0001e80000100a00 */
[----:B------:R1:W-:Y:S04]  /*86f60*/  STL.64 [R1+0x248], R14 ;  /* 0x0002480e01007387 */ /* 0x0003e80000100a00 */
[----:B0-----:R-:W4:Y:S04]  /*86f70*/  LDL.LU.64 R12, [R1+0xbf0] ;  /* 0x000bf000010c7983 */ /* 0x001f280000300a00 */
[----:B-1----:R-:W4:Y:S04]  /*86f80*/  LDL.LU.64 R14, [R1+0xbf8] ;  /* 0x000bf800010e7983 */ /* 0x002f280000300a00 */
[----:B------:R-:W-:Y:S04]  /*86f90*/  STL.64 [R1+0x83d8], R26 ;  /* 0x0083d81a01007387 */ /* 0x000fe80000100a00 */
[----:B------:R0:W-:Y:S04]  /*86fa0*/  STL.64 [R1+0x83d0], R24 ;  /* 0x0083d01801007387 */ /* 0x0001e80000100a00 */
[----:B0-----:R-:W4:Y:S04]  /*86fb0*/  LDL.LU.64 R24, [R1+0xc00] ;  /* 0x000c000001187983 */ /* 0x001f280000300a00 */
[----:B------:R-:W4:Y:S01]  /*86fc0*/  LDL.LU.64 R26, [R1+0xc08] ;  /* 0x000c0800011a7983 */ /* 0x000f220000300a00 */
[----:B--2---:R-:W-:-:S02]  /*86fd0*/  F2FP.F16.E4M3.UNPACK_B R22, R22 ;  /* 0x00000016ff16723e */ /* 0x004fc400020006ff */
[----:B------:R-:W-:-:S07]  /*86fe0*/  F2FP.F16.E4M3.UNPACK_B R23, R23 ;  /* 0x00000017ff17723e */ /* 0x000fce00020006ff */
[----:B---3--:R-:W-:-:S15]  /*86ff0*/  HMMA.16816.F32 R8, R16, R22, R8 ;  /* 0x000000161008723c */ /* 0x008fde0000001808 */
[----:B------:R-:W-:-:S08]  /*87000*/  NOP ;  /* 0x0000000000007918 */ /* 0x000fd00000000000 */
[----:B------:R-:W-:Y:S04]  /*87010*/  STL.64 [R1+0x250], R8 ;  /* 0x0002500801007387 */ /* 0x000fe80000100a00 */
[----:B------:R0:W-:Y:S04]  /*87020*/  STL.64 [R1+0x258], R10 ;  /* 0x0002580a01007387 */ /* 0x0001e80000100a00 */
[----:B0-----:R-:W2:Y:S04]  /*87030*/  LDL.LU.64 R10, [R1+0x8568] ;  /* 0x00856800010a7983 */ /* 0x001ea80000300a00 */
[----:B------:R-:W3:Y:S01]  /*87040*/  LDL.LU.64 R8, [R1+0x8560] ;  /* 0x0085600001087983 */ /* 0x000ee20000300a00 */
[----:B------:R-:W-:-:S02]  /*87050*/  F2FP.F16.E4M3.UNPACK_B R2, R2 ;  /* 0x00000002ff02723e */ /* 0x000fc400020006ff */
[----:B------:R-:W-:-:S07]  /*87060*/  F2FP.F16.E4M3.UNPACK_B R3, R3 ;  /* 0x00000003ff03723e */ /* 0x000fce00020006ff */
[----:B----4-:R-:W-:Y:S01]  /*87070*/  HMMA.16816.F32 R24, R16, R2, R24 ;  /* 0x000000021018723c */ /* 0x010fe20000001818 */
[----:B------:R-:W-:Y:S04]  /*87080*/  STL.64 [R1+0x8538], R22 ;  /* 0x0085381601007387 */ /* 0x000fe80000100a00 */
[----:B------:R0:W-:Y:S04]  /*87090*/  STL.64 [R1+0x8530], R20 ;  /* 0x0085301401007387 */ /* 0x0001e80000100a00 */
[----:B0-----:R-:W4:Y:S04]  /*870a0*/  LDL.LU.64 R20, [R1+0xcc0] ;  /* 0x000cc00001147983 */ /* 0x001f280000300a00 */
[----:B------:R-:W4:Y:S10]  /*870b0*/  LDL.LU.64 R22, [R1+0xcc8] ;  /* 0x000cc80001167983 */ /* 0x000f340000300a00 */
[----:B------:R0:W-:Y:S04]  /*870c0*/  STL.64 [R1+0x260], R24 ;  /* 0x0002601801007387 */ /* 0x0001e80000100a00 */
[----:B------:R1:W-:Y:S04]  /*870d0*/  STL.64 [R1+0x268], R26 ;  /* 0x0002681a01007387 */ /* 0x0003e80000100a00 */
[----:B0-----:R-:W4:Y:S04]  /*870e0*/  LDL.LU.64 R24, [R1+0xcd0] ;  /* 0x000cd00001187983 */ /* 0x001f280000300a00 */
[----:B-1----:R-:W4:Y:S01]  /*870f0*/  LDL.LU.64 R26, [R1+0xcd8] ;  /* 0x000cd800011a7983 */ /* 0x002f220000300a00 */
[----:B---3--:R-:W-:-:S02]  /*87100*/  F2FP.F16.E4M3.UNPACK_B R8, R8 ;  /* 0x00000008ff08723e */ /* 0x008fc400020006ff */
[----:B------:R-:W-:-:S07]  /*87110*/  F2FP.F16.E4M3.UNPACK_B R9, R9 ;  /* 0x00000009ff09723e */ /* 0x000fce00020006ff */
[----:B------:R-:W-:-:S15]  /*87120*/  HMMA.16816.F32 R12, R16, R8, R12 ;  /* 0x00000008100c723c */ /* 0x000fde000000180c */
[----:B------:R-:W-:-:S08]  /*87130*/  NOP ;  /* 0x0000000000007918 */ /* 0x000fd00000000000 */
[----:B------:R-:W-:Y:S04]  /*87140*/  STL.64 [R1+0x270], R12 ;  /* 0x0002700c01007387 */ /* 0x000fe80000100a00 */
[----:B------:R0:W-:Y:S04]  /*87150*/  STL.64 [R1+0x278], R14 ;  /* 0x0002780e01007387 */ /* 0x0001e80000100a00 */
[----:B0-----:R-:W3:Y:S04]  /*87160*/  LDL.LU.64 R14, [R1+0x8558] ;  /* 0x00855800010e7983 */ /* 0x001ee80000300a00 */
[----:B------:R-:W4:Y:S01]  /*87170*/  LDL.LU.64 R12, [R1+0x8550] ;  /* 0x00855000010c7983 */ /* 0x000f220000300a00 */
[----:B--2---:R-:W-:Y:S01]  /*87180*/  F2FP.F16.E4M3.UNPACK_B R10, R10 ;  /* 0x0000000aff0a723e */ /* 0x004fe200020006ff */
[----:B---3--:R-:W-:-:S02]  /*87190*/  IMAD R4, R4, 0x100, R14 ;  /* 0x0000010004047824 */ /* 0x008fc400078e020e */
[----:B------:R-:W2:Y:S01]  /*871a0*/  LDL.LU R14, [R1+0x8548] ;  /* 0x00854800010e7983 */ /* 0x000ea20000300800 */
[----:B----4-:R-:W-:-:S03]  /*871b0*/  IMAD R5, R5, 0x100, R13 ;  /* 0x0000010005057824 */ /* 0x010fc600078e020d */
[----:B------:R-:W3:Y:S01]  /*871c0*/  LDL.LU R13, [R1+0x8544] ;  /* 0x00854400010d7983 */ /* 0x000ee20000300800 */
[----:B------:R-:W-:-:S03]  /*871d0*/  IMAD R6, R6, 0x100, R12 ;  /* 0x0000010006067824 */ /* 0x000fc600078e020c */
[----:B------:R-:W4:Y:S01]  /*871e0*/  LDL.LU R12, [R1+0x8540] ;  /* 0x00854000010c7983 */ /* 0x000f220000300800 */
[----:B------:R-:W-:-:S07]  /*871f0*/  F2FP.F16.E4M3.UNPACK_B R11, R11 ;  /* 0x0000000bff0b723e */ /* 0x000fce00020006ff */
[----:B------:R-:W-:-:S15]  /*87200*/  HMMA.16816.F32 R20, R16, R10, R20 ;  /* 0x0000000a1014723c */ /* 0x000fde0000001814 */
[----:B------:R-:W-:-:S08]  /*87210*/  NOP ;  /* 0x0000000000007918 */ /* 0x000fd00000000000 */
[----:B------:R-:W-:Y:S04]  /*87220*/  STL.64 [R1+0x280], R20 ;  /* 0x0002801401007387 */ /* 0x000fe80000100a00 */
[----:B------:R0:W-:Y:S04]  /*87230*/  STL.64 [R1+0x288], R22 ;  /* 0x0002881601007387 */ /* 0x0001e80000100a00 */
[----:B0-----:R-:W2:Y:S04]  /*87240*/  LDL.LU.64 R22, [R1+0x8538] ;  /* 0x0085380001167983 */ /* 0x001ea80000300a00 */
[----:B------:R-:W2:Y:S04]  /*87250*/  LDL.LU.64 R20, [R1+0x8530] ;  /* 0x0085300001147983 */ /* 0x000ea80000300a00 */
[----:B------:R0:W-:Y:S04]  /*87260*/  STL.64 [R1+0x83a8], R10 ;  /* 0x0083a80a01007387 */ /* 0x0001e80000100a00 */
[----:B0-----:R-:W2:Y:S04]  /*87270*/  LDL.LU R10, [R1+0xf8c] ;  /* 0x000f8c00010a7983 */ /* 0x001ea80000300800 */
[----:B------:R-:W2:Y:S04]  /*87280*/  LDL R11, [R1+0xed0] ;  /* 0x000ed000010b7983 */ /* 0x000ea80000100800 */
[----:B------:R-:W-:Y:S01]  /*87290*/  STL.64 [R1+0x83a0], R8 ;  /* 0x0083a00801007387 */ /* 0x000fe20000100a00 */
[----:B---3--:R-:W-:-:S02]  /*872a0*/  F2FP.F16.E4M3.UNPACK_B R13, R13 ;  /* 0x0000000dff0d723e */ /* 0x008fc400020006ff */
[----:B----4-:R-:W-:-:S07]  /*872b0*/  F2FP.F16.E4M3.UNPACK_B R12, R12 ;  /* 0x0000000cff0c723e */ /* 0x010fce00020006ff */
[----:B------:R-:W-:-:S15]  /*872c0*/  HMMA.16816.F32 R24, R16, R12, R24 ;  /* 0x0000000c1018723c */ /* 0x000fde0000001818 */
[----:B------:R-:W-:-:S08]  /*872d0*/  NOP ;  /* 0x0000000000007918 */ /* 0x000fd00000000000 */
[----:B------:R0:W-:Y:S04]  /*872e0*/  STL.64 [R1+0x290], R24 ;  /* 0x0002901801007387 */ /* 0x0001e80000100a00 */
[----:B------:R-:W-:Y:S04]  /*872f0*/  STL.64 [R1+0x298], R26 ;  /* 0x0002981a01007387 */ /* 0x000fe80000100a00 */
[----:B0-----:R-:W3:Y:S04]  /*87300*/  LDL R24, [R1+0xa0] ;  /* 0x0000a00001187983 */ /* 0x001ee80000100800 */
[----:B------:R-:W3:Y:S04]  /*87310*/  LDL R25, [R1+0xa4] ;  /* 0x0000a40001197983 */ /* 0x000ee80000100800 */
[----:B---3--:R0:W-:Y:S04]  /*87320*/  STL.64 [R1+0x8510], R24 ;  /* 0x0085101801007387 */ /* 0x0081e80000100a00 */
[----:B0-----:R-:W3:Y:S04]  /*87330*/  LDL.LU.64 R24, [R1+0xc70] ;  /* 0x000c700001187983 */ /* 0x001ee80000300a00 */
[----:B------:R-:W4:Y:S01]  /*87340*/  LDL.LU.64 R26, [R1+0xc78] ;  /* 0x000c7800011a7983 */ /* 0x000f220000300a00 */
[----:B--2---:R-:W-:-:S02]  /*87350*/  F2FP.F16.E4M3.UNPACK_B R14, R14 ;  /* 0x0000000eff0e723e */ /* 0x004fc400020006ff */
[----:B------:R-:W-:Y:S01]  /*87360*/  F2FP.F16.E4M3.UNPACK_B R15, R15 ;  /* 0x0000000fff0f723e */ /* 0x000fe200020006ff */
[----:B----4-:R-:W-:Y:S04]  /*87370*/  STL.64 [R1+0x8520], R26 ;  /* 0x0085201a01007387 */ /* 0x010fe80000100a00 */
[----:B---3--:R0:W-:Y:S04]  /*87380*/  STL.64 [R1+0x8518], R24 ;  /* 0x0085181801007387 */ /* 0x0081e80000100a00 */
[----:B0-----:R-:W2:Y:S04]  /*87390*/  LDL.LU.64 R24, [R1+0xcb0] ;  /* 0x000cb00001187983 */ /* 0x001ea80000300a00 */
[----:B------:R-:W2:Y:S01]  /*873a0*/  LDL.LU.64 R26, [R1+0xcb8] ;  /* 0x000cb800011a7983 */ /* 0x000ea20000300a00 */
[----:B------:R-:W-:-:S03]  /*873b0*/  F2FP.F16.E4M3.UNPACK_B R9, R0 ;  /* 0x00000000ff09723e */ /* 0x000fc600020006ff */
[----:B------:R-:W-:Y:S04]  /*873c0*/  STL [R1+0x8398], R12 ;  /* 0x0083980c01007387 */ /* 0x000fe80000100800 */
[----:B------:R-:W-:Y:S04]  /*873d0*/  STL [R1+0x8390], R13 ;  /* 0x0083900d01007387 */ /* 0x000fe80000100800 */
[----:B------:R-:W3:Y:S01]  /*873e0*/  LDL.LU R0, [R1+0x8528] ;  /* 0x0085280001007983 */ /* 0x000ee20000300800 */
[----:B------:R-:W-:Y:S01]  /*873f0*/  F2FP.F16.E4M3.UNPACK_B R8, R11 ;  /* 0x0000000bff08723e */ /* 0x000fe200020006ff */
[----:B--2---:R-:W-:-:S15]  /*87400*/  HMMA.16816.F32 R24, R16, R14, R24 ;  /* 0x0000000e1018723c */ /* 0x004fde0000001818 */
[----:B------:R-:W-:-:S08]  /*87410*/  NOP ;  /* 0x0000000000007918 */ /* 0x000fd00000000000 */
[----:B------:R-:W-:Y:S04]  /*87420*/  STL.64 [R1+0x4e0], R24 ;  /* 0x0004e01801007387 */ /* 0x000fe80000100a00 */
[----:B------:R0:W-:Y:S04]  /*87430*/  STL.64 [R1+0x4e8], R26 ;  /* 0x0004e81a01007387 */ /* 0x0001e80000100a00 */
[----:B0-----:R-:W2:Y:S04]  /*87440*/  LDL.LU.64 R26, [R1+0x8520] ;  /* 0x00852000011a7983 */ /* 0x001ea80000300a00 */
[----:B------:R-:W2:Y:S04]  /*87450*/  LDL.LU.64 R24, [R1+0x8518] ;  /* 0x0085180001187983 */ /* 0x000ea80000300a00 */
[----:B------:R-:W-:Y:S04]  /*87460*/  STL [R1+0x837c], R14 ;  /* 0x00837c0e01007387 */ /* 0x000fe80000100800 */
[----:B------:R-:W-:Y:S04]  /*87470*/  STL [R1+0xa8], R8 ;  /* 0x0000a80801007387 */ /* 0x000fe80000100800 */
[----:B------:R0:W-:Y:S04]  /*87480*/  STL [R1+0x8378], R15 ;  /* 0x0083780f01007387 */ /* 0x0001e80000100800 */
[----:B------:R-:W4:Y:S04]  /*87490*/  LDL.LU.64 R12, [R1+0xbe0] ;  /* 0x000be000010c7983 */ /* 0x000f280000300a00 */
[----:B0-----:R-:W4:Y:S01]  /*874a0*/  LDL.LU.64 R14, [R1+0xbe8] ;  /* 0x000be800010e7983 */ /* 0x001f220000300a00 */
[----:B------:R-:W-:-:S02]  /*874b0*/  F2FP.F16.E4M3.UNPACK_B R20, R20 ;  /* 0x00000014ff14723e */ /* 0x000fc400020006ff */
[----:B------:R-:W-:Y:S01]  /*874c0*/  F2FP.F16.E4M3.UNPACK_B R21, R21 ;  /* 0x00000015ff15723e */ /* 0x000fe200020006ff */
[----:B------:R-:W-:Y:S01]  /*874d0*/  STL [R1+0xac], R9 ;  /* 0x0000ac0901007387 */ /* 0x000fe20000100800 */
[----:B------:R-:W-:Y:S02]  /*874e0*/  IMAD R7, R7, 0x100, R10 ;  /* 0x0000010007077824 */ /* 0x000fe400078e020a */
[----:B---3--:R-:W-:Y:S02]  /*874f0*/  IMAD.MOV.U32 R11, RZ, RZ, R0 ;  /* 0x000000ffff0b7224 */ /* 0x008fe400078e0000 */
[----:B------:R-:W-:Y:S01]  /*87500*/  IMAD.MOV.U32 R0, RZ, RZ, R9 ;  /* 0x000000ffff007224 */ /* 0x000fe200078e0009 */
[C---:B--2---:R-:W-:Y:S06]  /*87510*/  HMMA.16816.F32 R24, R16.reuse, R20, R24 ;  /* 0x000000141018723c */ /* 0x044fec0000001818 */
[----:B----4-:R-:W-:-:S15]  /*87520*/  HMMA.16816.F32 R12, R16, R8, R12 ;  /* 0x00000008100c723c */ /* 0x010fde000000180c */
[----:B------:R-:W-:-:S02]  /*87530*/  NOP ;  /* 0x0000000000007918 */ /* 0x000fc40000000000 */
[----:B------:R0:W-:Y:S04]  /*87540*/  STL.64 [R1+0x4d0], R24 ;  /* 0x0004d01801007387 */ /* 0x0001e80000100a00 */
[----:B------:R-:W-:Y:S04]  /*87550*/  STL.64 [R1+0x4d8], R26 ;  /* 0x0004d81a01007387 */ /* 0x000fe80000100a00 */
[----:B0-----:R-:W2:Y:S04]  /*87560*/  LDL.LU.64 R24, [R1+0x8510] ;  /* 0x0085100001187983 */ /* 0x001ea80000300a00 */
[----:B------:R-:W3:Y:S04]  /*87570*/  LDL R10, [R1+0x60] ;  /* 0x00006000010a7983 */ /* 0x000ee80000100800 */
[----:B------:R0:W-:Y:S04]  /*87580*/  STL.64 [R1+0x83c8], R22 ;  /* 0x0083c81601007387 */ /* 0x0001e80000100a00 */
[----:B0-----:R-:W4:Y:S04]  /*87590*/  LDL.64 R22, [R1+0x98] ;  /* 0x0000980001167983 */ /* 0x001f280000100a00 */
[----:B------:R-:W-:Y:S04]  /*875a0*/  STL.64 [R1+0x83c0], R20 ;  /* 0x0083c01401007387 */ /* 0x000fe80000100a00 */
[----:B------:R-:W4:Y:S04]  /*875b0*/  LDL.LU.64 R16, [R1+0xbc0] ;  /* 0x000bc00001107983 */ /* 0x000f280000300a00 */
[----:B------:R-:W-:Y:S04]  /*875c0*/  STL.64 [R1+0x4a0], R12 ;  /* 0x0004a00c01007387 */ /* 0x000fe80000100a00 */
[----:B------:R-:W-:Y:S04]  /*875d0*/  STL.64 [R1+0x4a8], R14 ;  /* 0x0004a80e01007387 */ /* 0x000fe80000100a00 */
[----:B------:R-:W4:Y:S04]  /*875e0*/  LDL.LU.64 R18, [R1+0xbc8] ;  /* 0x000bc80001127983 */ /* 0x000f280000300a00 */
[----:B------:R-:W2:Y:S04]  /*875f0*/  LDL R8, [R1+0x68] ;  /* 0x0000680001087983 */ /* 0x000ea80000100800 */
[----:B------:R-:W2:Y:S04]  /*87600*/  LDL R9, [R1+0x6c] ;  /* 0x00006c0001097983 */ /* 0x000ea80000100800 */
[----:B---3--:R-:W-:Y:S04]  /*87610*/  STL.64 [R1+0x84d8], R10 ;  /* 0x0084d80a01007387 */ /* 0x008fe80000100a00 */
[----:B--2---:R0:W-:Y:S04]  /*87620*/  STL.64 [R1+0x84d0], R8 ;  /* 0x0084d00801007387 */ /* 0x0041e80000100a00 */
[----:B0-----:R-:W2:Y:S04]  /*87630*/  LDL.LU.64 R8, [R1+0xbd0] ;  /* 0x000bd00001087983 */ /* 0x001ea80000300a00 */
[----:B------:R-:W2:Y:S04]  /*87640*/  LDL.LU.64 R10, [R1+0xbd8] ;  /* 0x000bd800010a7983 */ /* 0x000ea80000300a00 */
[----:B------:R-:W3:Y:S04]  /*87650*/  LDL R26, [R1] ;  /* 0x00000000011a7983 */ /* 0x000ee80000100800 */
[----:B------:R-:W3:Y:S01]  /*87660*/  LDL R27, [R1+0x4] ;  /* 0x00000400011b7983 */ /* 0x000ee20000100800 */
[----:B------:R-:W-:-:S02]  /*87670*/  F2FP.F16.E4M3.UNPACK_B R4, R4 ;  /* 0x00000004ff04723e */ /* 0x000fc400020006ff */
[----:B------:R-:W-:Y:S01]  /*87680*/  F2FP.F16.E4M3.UNPACK_B R5, R5 ;  /* 0x00000005ff05723e */ /* 0x000fe200020006ff */
[----:B------:R-:W4:Y:S01]  /*87690*/  LDL R14, [R1+0x70] ;  /* 0x00007000010e7983 */ /* 0x000f220000100800 */
[----:B------:R-:W-:Y:S02]  /*876a0*/  F2FP.F16.E4M3.UNPACK_B R6, R6 ;  /* 0x00000006ff06723e */ /* 0x000fe400020006ff */
[----:B------:R-:W-:Y:S01]  /*876b0*/  F2FP.F16.E4M3.UNPACK_B R7, R7 ;  /* 0x00000007ff07723e */ /* 0x000fe200020006ff */
[----:B------:R-:W4:Y:S04]  /*876c0*/  LDL R15, [R1+0x74] ;  /* 0x00007400010f7983 */ /* 0x000f280000100800 */
[----:B------:R-:W4:Y:S02]  /*876d0*/  LDL.64 R12, [R1+0x90] ;  /* 0x00009000010c7983 */ /* 0x000f240000100a00 */
[----:B--2---:R-:W-:Y:S02]  /*876e0*/  HMMA.16816.F32 R8, R4, R24, R8 ;  /* 0x000000180408723c */ /* 0x004fe40000001808 */
[----:B---3--:R-:W-:Y:S04]  /*876f0*/  STL.64 [R1+0x83e8], R26 ;  /* 0x0083e81a01007387 */ /* 0x008fe80000100a00 */
[----:B------:R-:W-:Y:S04]  /*87700*/  STL [R1+0x8394], R0 ;  /* 0x0083940001007387 */ /* 0x000fe80000100800 */
[----:B------:R-:W2:-:S13]  /*87710*/  LDL R24, [R1+0x8] ;  /* 0x0000080001187983 */ /* 0x000e9a0000100800 */
[----:B------:R-:W-:Y:S04]  /*87720*/  STL.64 [R1+0x490], R8 ;  /* 0x0004900801007387 */ /* 0x000fe80000100a00 */
[----:B------:R4:W-:Y:S04]  /*87730*/  STL.64 [R1+0x498], R10 ;  /* 0x0004980a01007387 */ /* 0x0009e80000100a00 */
[----:B------:R-:W2:Y:S01]  /*87740*/  LDL R25, [R1+0xc] ;  /* 0x00000c0001197983 */ /* 0x000ea20000100800 */
[----:B----4-:R-:W-:Y:S03]  /*87750*/  HMMA.16816.F32 R8, R4, R22, R16 ;  /* 0x000000160408723c */ /* 0x010fe60000001810 */
[----:B--2---:R0:W-:Y:S04]  /*87760*/  STL.64 [R1+0x8400], R24 ;  /* 0x0084001801007387 */ /* 0x0041e80000100a00 */
[----:B------:R-:W2:Y:S04]  /*87770*/  LDL R26, [R1+0x10] ;  /* 0x00001000011a7983 */ /* 0x000ea80000100800 */
[----:B0-----:R-:W3:Y:S04]  /*87780*/  LDL R24, [R1+0x88] ;  /* 0x0000880001187983 */ /* 0x001ee80000100800 */
[----:B------:R-:W3:Y:S08]  /*87790*/  LDL R25, [R1+0x8c] ;  /* 0x00008c0001197983 */ /* 0x000ef00000100800 */
[----:B------:R0:W-:Y:S04]  /*877a0*/  STL.64 [R1+0x480], R8 ;  /* 0x0004800801007387 */ /* 0x0001e80000100a00 */
[----:B------:R1:W-:Y:S04]  /*877b0*/  STL.64 [R1+0x488], R10 ;  /* 0x0004880a01007387 */ /* 0x0003e80000100a00 */
[----:B------:R-:W2:Y:S04]  /*877c0*/  LDL R27, [R1+0x14] ;  /* 0x00001400011b7983 */ /* 0x000ea80000100800 */
[----:B0-----:R-:W4:Y:S04]  /*877d0*/  LDL.LU.64 R8, [R1+0xb80] ;  /* 0x000b800001087983 */ /* 0x001f280000300a00 */
[----:B-1----:R-:W3:Y:S04]  /*877e0*/  LDL.LU.64 R10, [R1+0xb88] ;  /* 0x000b8800010a7983 */ /* 0x002ee80000300a00 */
[----:B---3--:R-:W-:Y:S04]  /*877f0*/  STL.64 [R1+0x84e8], R10 ;  /* 0x0084e80a01007387 */ /* 0x008fe80000100a00 */
[----:B----4-:R0:W-:Y:S04]  /*87800*/  STL.64 [R1+0x84e0], R8 ;  /* 0x0084e00801007387 */ /* 0x0101e80000100a00 */
[----:B0-----:R-:W3:Y:S04]  /*87810*/  LDL.LU.64 R8, [R1+0xb90] ;  /* 0x000b900001087983 */ /* 0x001ee80000300a00 */
[----:B------:R-:W4:Y:S04]  /*87820*/  LDL.LU.64 R10, [R1+0xb98] ;  /* 0x000b9800010a7983 */ /* 0x000f280000300a00 */
[----:B----4-:R-:W-:Y:S04]  /*87830*/  STL.64 [R1+0x84f8], R10 ;  /* 0x0084f80a01007387 */ /* 0x010fe80000100a00 */
[----:B---3--:R0:W-:Y:S04]  /*87840*/  STL.64 [R1+0x84f0], R8 ;  /* 0x0084f00801007387 */ /* 0x0081e80000100a00 */
[----:B0-----:R-:W3:Y:S04]  /*87850*/  LDL.LU.64 R8, [R1+0xba0] ;  /* 0x000ba00001087983 */ /* 0x001ee80000300a00 */
[----:B------:R-:W4:Y:S04]  /*87860*/  LDL.LU.64 R10, [R1+0xba8] ;  /* 0x000ba800010a7983 */ /* 0x000f280000300a00 */
[----:B----4-:R-:W-:Y:S04]  /*87870*/  STL.64 [R1+0x8508], R10 ;  /* 0x0085080a01007387 */ /* 0x010fe80000100a00 */
[----:B---3--:R0:W-:Y:S04]  /*87880*/  STL.64 [R1+0x8500], R8 ;  /* 0x0085000801007387 */ /* 0x0081e80000100a00 */
[----:B0-----:R-:W3:Y:S04]  /*87890*/  LDL.LU.64 R8, [R1+0xbb0] ;  /* 0x000bb00001087983 */ /* 0x001ee80000300a00 */
[----:B------:R-:W3:Y:S01]  /*878a0*/  LDL.LU.64 R10, [R1+0xbb8] ;  /* 0x000bb800010a7983 */ /* 0x000ee20000300a00 */
[----:B------:R-:W-:-:S03]  /*878b0*/  IMAD.MOV.U32 R0, RZ, RZ, R23 ;  /* 0x000000ffff007224 */ /* 0x000fc600078e0017 */
[----:B------:R-:W4:Y:S04]  /*878c0*/  LDL.LU.64 R20, [R1+0xb60] ;  /* 0x000b600001147983 */ /* 0x000f280000300a00 */
[----:B------:R-:W4:Y:S04]  /*878d0*/  LDL.LU.64 R22, [R1+0xb68] ;  /* 0x000b680001167983 */ /* 0x000f280000300a00 */
[----:B------:R-:W4:Y:S04]  /*878e0*/  LDL.LU.64 R16, [R1+0xb50] ;  /* 0x000b500001107983 */ /* 0x000f280000300a00 */
[----:B------:R-:W4:Y:S04]  /*878f0*/  LDL.LU.64 R18, [R1+0xb58] ;  /* 0x000b580001127983 */ /* 0x000f280000300a00 */
[----:B--2---:R0:W-:Y:S04]  /*87900*/  STL.64 [R1+0x8418], R26 ;  /* 0x0084181a01007387 */ /* 0x0041e80000100a00 */
[----:B0-----:R-:W2:Y:S04]  /*87910*/  LDL R26, [R1+0x78] ;  /* 0x00007800011a7983 */ /* 0x001ea80000100800 */
[----:B------:R-:W2:Y:S04]  /*87920*/  LDL R27, [R1+0x7c] ;  /* 0x00007c00011b7983 */ /* 0x000ea80000100800 */
[----:B------:R-:W-:Y:S01]  /*87930*/  STL [R1+0x839c], R0 ;  /* 0x00839c0001007387 */ /* 0x000fe20000100800 */
[----:B---3--:R-:W-:-:S15]  /*87940*/  HMMA.16816.F32 R8, R4, R12, R8 ;  /* 0x0000000c0408723c */ /* 0x008fde0000001808 */
[----:B------:R-:W-:-:S08]  /*87950*/  NOP ;  /* 0x0000000000007918 */ /* 0x000fd00000000000 */
[----:B------:R-:W-:Y:S04]  /*87960*/  STL.64 [R1+0x470], R8 ;  /* 0x0004700801007387 */ /* 0x000fe80000100a00 */
[----:B------:R0:W-:Y:S04]  /*87970*/  STL.64 [R1+0x478], R10 ;  /* 0x0004780a01007387 */ /* 0x0001e80000100a00 */
[----:B0-----:R-:W3:Y:S04]  /*87980*/  LDL.LU.64 R10, [R1+0x8508] ;  /* 0x00850800010a7983 */ /* 0x001ee80000300a00 */
[----:B------:R-:W3:Y:S01]  /*87990*/  LDL.LU.64 R8, [R1+0x8500] ;  /* 0x0085000001087983 */ /* 0x000ee20000300a00 */
[----:B------:R-:W-:-:S05]  /*879a0*/  IMAD.MOV.U32 R12, RZ, RZ, R13 ;  /* 0x000000ffff0c7224 */ /* 0x000fca00078e000d */
[----:B------:R0:W-:Y:S04]  /*879b0*/  STL [R1+0x83e0], R12 ;  /* 0x0083e00c01007387 */ /* 0x0001e80000100800 */
[----:B0-----:R-:W4:Y:S01]  /*879c0*/  LDL.64 R12, [R1+0x80] ;  /* 0x00008000010c7983 */ /* 0x001f220000100a00 */
[----:B---3--:R-:W-:-:S15]  /*879d0*/  HMMA.16816.F32 R8, R4, R24, R8 ;  /* 0x000000180408723c */ /* 0x008fde0000001808 */
[----:B------:R-:W-:-:S08]  /*879e0*/  NOP ;  /* 0x0000000000007918 */ /* 0x000fd00000000000 */
[----:B------:R-:W-:Y:S04]  /*879f0*/  STL.64 [R1+0x460], R8 ;  /* 0x0004600801007387 */ /* 0x000fe80000100a00 */
[----:B------:R0:W-:Y:S04]  /*87a00*/  STL.64 [R1+0x468], R10 ;  /* 0x0004680a01007387 */ /* 0x0001e80000100a00 */
[----:B0-----:R-:W4:Y:S04]  /*87a10*/  LDL.LU.64 R10, [R1+0x84f8] ;  /* 0x0084f800010a7983 */ /* 0x001f280000300a00 */
[----:B------:R-:W4:Y:S04]  /*87a20*/  LDL.LU.64 R8, [R1+0x84f0] ;  /* 0x0084f00001087983 */ /* 0x000f280000300a00 */
[----:B------:R-:W3:Y:S04]  /*87a30*/  LDL R24, [R1+0x18] ;  /* 0x0000180001187983 */ /* 0x000ee80000100800 */
[----:B------:R-:W3:Y:S01]  /*87a40*/  LDL R25, [R1+0x1c] ;  /* 0x00001c0001197983 */ /* 0x000ee20000100800 */
[----:B----4-:R-:W-:Y:S03]  /*87a50*/  HMMA.16816.F32 R8, R4, R12, R8 ;  /* 0x0000000c0408723c */ /* 0x010fe60000001808 */
[----:B---3--:R-:W-:-:S15]  /*87a60*/  STL.64 [R1+0x8430], R24 ;  /* 0x0084301801007387 */ /* 0x008fde0000100a00 */
[----:B------:R-:W-:-:S05]  /*87a70*/  NOP ;  /* 0x0000000000007918 */ /* 0x000fca0000000000 */
[----:B------:R-:W-:Y:S04]  /*87a80*/  STL.64 [R1+0x450], R8 ;  /* 0x0004500801007387 */ /* 0x000fe80000100a00 */
[----:B------:R0:W-:Y:S04]  /*87a90*/  STL.64 [R1+0x458], R10 ;  /* 0x0004580a01007387 */ /* 0x0001e80000100a00 */
[----:B0-----:R-:W2:Y:S04]  /*87aa0*/  LDL.LU.64 R10, [R1+0x84e8] ;  /* 0x0084e800010a7983 */ /* 0x001ea80000300a00 */
[----:B------:R-:W2:Y:S02]  /*87ab0*/  LDL.LU.64 R8, [R1+0x84e0] ;  /* 0x0084e00001087983 */ /* 0x000ea40000300a00 */
[----:B--2---:R-:W-:Y:S02]  /*87ac0*/  HMMA.16816.F32 R24, R4, R26, R8 ;  /* 0x0000001a0418723c */ /* 0x004fe40000001808 */
[----:B------:R-:W2:Y:S04]  /*87ad0*/  LDL.LU.64 R10, [R1+0x84d8] ;  /* 0x0084d800010a7983 */ /* 0x000ea80000300a00 */
[----:B------:R-:W3:-:S15]  /*87ae0*/  LDL.LU.64 R8, [R1+0x84d0] ;  /* 0x0084d00001087983 */ /* 0x000ede0000300a00 */
[----:B------:R-:W-:-:S02]  /*87af0*/  NOP ;  /* 0x0000000000007918 */ /* 0x000fc40000000000 */
[----:B------:R-:W-:Y:S04]  /*87b00*/  STL.64 [R1+0x440], R24 ;  /* 0x0004401801007387 */ /* 0x000fe80000100a00 */
[----:B------:R0:W-:Y:S04]  /*87b10*/  STL.64 [R1+0x448], R26 ;  /* 0x0004481a01007387 */ /* 0x0001e80000100a00 */
[----:B0-----:R-:W4:Y:S04]  /*87b20*/  LDL R26, [R1+0x20] ;  /* 0x00002000011a7983 */ /* 0x001f280000100800 */
[----:B------:R-:W4:Y:S04]  /*87b30*/  LDL R27, [R1+0x24] ;  /* 0x00002400011b7983 */ /* 0x000f280000100800 */
[----:B----4-:R0:W-:Y:S04]  /*87b40*/  STL.64 [R1+0x8448], R26 ;  /* 0x0084481a01007387 */ /* 0x0101e80000100a00 */
[----:B------:R-:W4:Y:S04]  /*87b50*/  LDL.LU.64 R24, [R1+0xb70] ;  /* 0x000b700001187983 */ /* 0x000f280000300a00 */
[----:B0-----:R-:W4:Y:S01]  /*87b60*/  LDL.LU.64 R26, [R1+0xb78] ;  /* 0x000b7800011a7983 */ /* 0x001f220000300a00 */
[----:B------:R-:W-:Y:S01]  /*87b70*/  IMAD.MOV.U32 R0, RZ, RZ, R13 ;  /* 0x000000ffff007224 */ /* 0x000fe200078e000d */
[C---:B----4-:R-:W-:Y:S06]  /*87b80*/  HMMA.16816.F32 R24, R4.reuse, R14, R24 ;  /* 0x0000000e0418723c */ /* 0x050fec0000001818 */
[C---:B---3--:R-:W-:Y:S06]  /*87b90*/  HMMA.16816.F32 R12, R4.reuse, R8, R20 ;  /* 0x00000008040c723c */ /* 0x048fec0000001814 */
[C---:B--2---:R-:W-:Y:S11]  /*87ba0*/  HMMA.16816.F32 R8, R4.reuse, R10, R16 ;  /* 0x0000000a0408723c */ /* 0x044ff60000001810 */
[----:B------:R0:W-:Y:S04]  /*87bb0*/  STL.64 [R1+0x430], R24 ;  /* 0x0004301801007387 */ /* 0x0001e80000100a00 */
[----:B------:R-:W-:Y:S04]  /*87bc0*/  STL.64 [R1+0x438], R26 ;  /* 0x0004381a01007387 */ /* 0x000fe80000100a00 */
[----:B0-----:R-:W2:Y:S04]  /*87bd0*/  LDL R24, [R1+0x28] ;  /* 0x0000280001187983 */ /* 0x001ea80000100800 */
[----:B------:R-:W-:Y:S04]  /*87be0*/  STL.64 [R1+0x420], R12 ;  /* 0x0004200c01007387 */ /* 0x000fe80000100a00 */
[----:B------:R-:W-:Y:S04]  /*87bf0*/  STL.64 [R1+0x428], R14 ;  /* 0x0004280e01007387 */ /* 0x000fe80000100a00 */
[----:B------:R-:W-:Y:S04]  /*87c00*/  STL.64 [R1+0x410], R8 ;  /* 0x0004100801007387 */ /* 0x000fe80000100a00 */
[----:B------:R-:W-:Y:S04]  /*87c10*/  STL.64 [R1+0x418], R10 ;  /* 0x0004180a01007387 */ /* 0x000fe80000100a00 */
[----:B------:R-:W2:Y:S04]  /*87c20*/  LDL R25, [R1+0x2c] ;  /* 0x00002c0001197983 */ /* 0x000ea80000100800 */
[----:B--2---:R-:W-:Y:S04]  /*87c30*/  STL.64 [R1+0x8460], R24 ;  /* 0x0084601801007387 */ /* 0x004fe80000100a00 */
[----:B------:R-:W2:Y:S04]  /*87c40*/  LDL R22, [R1+0x30] ;  /* 0x0000300001167983 */ /* 0x000ea80000100800 */
[----:B------:R-:W2:Y:S04]  /*87c50*/  LDL R23, [R1+0x34] ;  /* 0x0000340001177983 */ /* 0x000ea80000100800 */
[----:B------:R-:W3:Y:S04]  /*87c60*/  LDL R20, [R1+0x38] ;  /* 0x0000380001147983 */ /* 0x000ee80000100800 */
[----:B------:R-:W3:Y:S04]  /*87c70*/  LDL R21, [R1+0x3c] ;  /* 0x00003c0001157983 */ /* 0x000ee80000100800 */
[----:B--2---:R0:W-:Y:S04]  /*87c80*/  STL.64 [R1+0x8468], R22 ;  /* 0x0084681601007387 */ /* 0x0041e80000100a00 */
[----:B0-----:R-:W2:Y:S04]  /*87c90*/  LDL R22, [R1+0x40] ;  /* 0x0000400001167983 */ /* 0x001ea80000100800 */
[----:B------:R-:W2:Y:S04]  /*87ca0*/  LDL R23, [R1+0x44] ;  /* 0x0000440001177983 */ /* 0x000ea80000100800 */
[----:B---3--:R0:W-:Y:S04]  /*87cb0*/  STL.64 [R1+0x8480], R20 ;  /* 0x0084801401007387 */ /* 0x0081e80000100a00 */
[----:B0-----:R-:W3:Y:S04]  /*87cc0*/  LDL R20, [R1+0x48] ;  /* 0x0000480001147983 */ /* 0x001ee80000100800 */
[----:B------:R-:W3:Y:S04]  /*87cd0*/  LDL R21, [R1+0x4c] ;  /* 0x00004c0001157983 */ /* 0x000ee80000100800 */
[----:B--2---:R0:W-:Y:S04]  /*87ce0*/  STL.64 [R1+0x8498], R22 ;  /* 0x0084981601007387 */ /* 0x0041e80000100a00 */
[----:B------:R-:W2:Y:S04]  /*87cf0*/  LDL R10, [R1+0x58] ;  /* 0x00005800010a7983 */ /* 0x000ea80000100800 */
[----:B------:R-:W2:Y:S04]  /*87d00*/  LDL R11, [R1+0x5c] ;  /* 0x00005c00010b7983 */ /* 0x000ea80000100800 */
[----:B0-----:R-:W4:Y:S04]  /*87d10*/  LDL R22, [R1+0x50] ;  /* 0x0000500001167983 */ /* 0x001f280000100800 */
[----:B------:R-:W4:Y:S04]  /*87d20*/  LDL R23, [R1+0x54] ;  /* 0x0000540001177983 */ /* 0x000f280000100800 */
[----:B---3--:R0:W-:Y:S04]  /*87d30*/  STL.64 [R1+0x84b0], R20 ;  /* 0x0084b01401007387 */ /* 0x0081e80000100a00 */
[----:B----4-:R1:W-:Y:S04]  /*87d40*/  STL.64 [R1+0x84c8], R22 ;  /* 0x0084c81601007387 */ /* 0x0103e80000100a00 */
[----:B0-----:R-:W2:Y:S04]  /*87d50*/  LDL.LU.64 R20, [R1+0xb40] ;  /* 0x000b400001147983 */ /* 0x001ea80000300a00 */
[----:B-1----:R-:W2:Y:S04]  /*87d60*/  LDL.LU.64 R22, [R1+0xb48] ;  /* 0x000b480001167983 */ /* 0x002ea80000300a00 */
[----:B------:R-:W3:Y:S04]  /*87d70*/  LDL.LU.64 R24, [R1+0xaf0] ;  /* 0x000af00001187983 */ /* 0x000ee80000300a00 */
        /* <DEDUP_REMOVED lines=16> */
[----:B------:R-:W3:Y:S04]  /*87e80*/  LDL.LU.64 R26, [R1+0xb38] ;  /* 0x000b3800011a7983 */ /* 0x000ee80000300a00 */
[----:B------:R-:W4:Y:S04]  /*87e90*/  LDL.LU.64 R12, [R1+0xa90] ;  /* 0x000a9000010c7983 */ /* 0x000f280000300a00 */
[----:B------:R-:W2:Y:S04]  /*87ea0*/  LDL.LU.64 R14, [R1+0xa98] ;  /* 0x000a9800010e7983 */ /* 0x000ea80000300a00 */
[----:B--2---:R-:W-:Y:S04]  /*87eb0*/  STL.64 [R1+0x83f8], R14 ;  /* 0x0083f80e01007387 */ /* 0x004fe80000100a00 */
[----:B----4-:R0:W-:Y:S04]  /*87ec0*/  STL.64 [R1+0x83f0], R12 ;  /* 0x0083f00c01007387 */ /* 0x0101e80000100a00 */
[----:B0-----:R-:W2:Y:S04]  /*87ed0*/  LDL.LU.64 R12, [R1+0xaa0] ;  /* 0x000aa000010c7983 */ /* 0x001ea80000300a00 */
[----:B------:R-:W4:Y:S04]  /*87ee0*/  LDL.LU.64 R14, [R1+0xaa8] ;  /* 0x000aa800010e7983 */ /* 0x000f280000300a00 */
[----:B----4-:R-:W-:Y:S04]  /*87ef0*/  STL.64 [R1+0x8410], R14 ;  /* 0x0084100e01007387 */ /* 0x010fe80000100a00 */
[----:B--2---:R0:W-:Y:S04]  /*87f00*/  STL.64 [R1+0x8408], R12 ;  /* 0x0084080c01007387 */ /* 0x0041e80000100a00 */
        /* <DEDUP_REMOVED lines=9> */
[----:B------:R-:W4:Y:S01]  /*87fa0*/  LDL.LU.64 R14, [R1+0xad8] ;  /* 0x000ad800010e7983 */ /* 0x000f220000300a00 */
[C---:B------:R-:W-:Y:S03]  /*87fb0*/  HMMA.16816.F32 R8, R4.reuse, R10, R20 ;  /* 0x0000000a0408723c */ /* 0x040fe60000001814 */
[----:B----4-:R-:W-:Y:S04]  /*87fc0*/  STL.64 [R1+0x8458], R14 ;  /* 0x0084580e01007387 */ /* 0x010fe80000100a00 */
[----:B--2---:R0:W-:Y:S04]  /*87fd0*/  STL.64 [R1+0x8450], R12 ;  /* 0x0084500c01007387 */ /* 0x0041e80000100a00 */
[----:B0-----:R-:W2:Y:S04]  /*87fe0*/  LDL.LU.64 R12, [R1+0xae0] ;  /* 0x000ae000010c7983 */ /* 0x001ea80000300a00 */
[----:B------:R-:W2:Y:S04]  /*87ff0*/  LDL.LU.64 R14, [R1+0xae8] ;  /* 0x000ae800010e7983 */ /* 0x000ea80000300a00 */
[----:B------:R-:W4:Y:S04]  /*88000*/  LDL.LU.64 R16, [R1+0xa80] ;  /* 0x000a800001107983 */ /* 0x000f280000300a00 */
[----:B------:R-:W4:Y:S04]  /*88010*/  LDL.LU.64 R18, [R1+0xa88] ;  /* 0x000a880001127983 */ /* 0x000f280000300a00 */
[----:B------:R-:W3:Y:S04]  /*88020*/  LDL.LU.64 R22, [R1+0x84c8] ;  /* 0x0084c80001167983 */ /* 0x000ee80000300a00 */
[----:B------:R0:W-:Y:S04]  /*88030*/  STL.64 [R1+0x400], R8 ;  /* 0x0004000801007387 */ /* 0x0001e80000100a00 */
[----:B------:R1:W-:Y:S04]  /*88040*/  STL.64 [R1+0x408], R10 ;  /* 0x0004080a01007387 */ /* 0x0003e80000100a00 */
[----:B0-----:R-:W4:Y:S04]  /*88050*/  LDL.LU.64 R8, [R1+0xa70] ;  /* 0x000a700001087983 */ /* 0x001f280000300a00 */
[----:B-1----:R-:W4:Y:S01]  /*88060*/  LDL.LU.64 R10, [R1+0xa78] ;  /* 0x000a7800010a7983 */ /* 0x002f220000300a00 */
[----:B---3--:R-:W-:Y:S03]  /*88070*/  HMMA.16816.F32 R20, R4, R22, R24 ;  /* 0x000000160414723c */ /* 0x008fe60000001818 */
[----:B------:R-:W3:Y:S04]  /*88080*/  LDL.LU.64 R26, [R1+0x84c0] ;  /* 0x0084c000011a7983 */ /* 0x000ee80000300a00 */
[----:B------:R-:W3:-:S15]  /*88090*/  LDL.LU.64 R24, [R1+0x84b8] ;  /* 0x0084b80001187983 */ /* 0x000ede0000300a00 */
[----:B------:R-:W-:-:S01]  /*880a0*/  NOP ;  /* 0x0000000000007918 */ /* 0x000fc20000000000 */
[----:B------:R0:W-:Y:S04]  /*880b0*/  STL.64 [R1+0x3f0], R20 ;  /* 0x0003f01401007387 */ /* 0x0001e80000100a00 */
[----:B------:R3:W-:Y:S04]  /*880c0*/  STL.64 [R1+0x3f8], R22 ;  /* 0x0003f81601007387 */ /* 0x0007e80000100a00 */
[----:B0-----:R-:W3:Y:S02]  /*880d0*/  LDL.LU.64 R20, [R1+0x84b0] ;  /* 0x0084b00001147983 */ /* 0x001ee40000300a00 */
[----:B---3--:R-:W-:Y:S02]  /*880e0*/  HMMA.16816.F32 R20, R4, R20, R24 ;  /* 0x000000140414723c */ /* 0x008fe40000001818 */
[----:B------:R-:W3:Y:S04]  /*880f0*/  LDL.LU.64 R26, [R1+0x84a8] ;  /* 0x0084a800011a7983 */ /* 0x000ee80000300a00 */
[----:B------:R-:W3:-:S15]  /*88100*/  LDL.LU.64 R24, [R1+0x84a0] ;  /* 0x0084a00001187983 */ /* 0x000ede0000300a00 */
[----:B------:R-:W-:-:S02]  /*88110*/  NOP ;  /* 0x0000000000007918 */ /* 0x000fc40000000000 */
[----:B------:R-:W-:Y:S04]  /*88120*/  STL.64 [R1+0x3e0], R20 ;  /* 0x0003e01401007387 */ /* 0x000fe80000100a00 */
[----:B------:R0:W-:Y:S04]  /*88130*/  STL.64 [R1+0x3e8], R22 ;  /* 0x0003e81601007387 */ /* 0x0001e80000100a00 */
[----:B0-----:R-:W3:Y:S02]  /*88140*/  LDL.LU.64 R22, [R1+0x8498] ;  /* 0x0084980001167983 */ /* 0x001ee40000300a00 */
[----:B---3--:R-:W-:Y:S02]  /*88150*/  HMMA.16816.F32 R20, R4, R22, R24 ;  /* 0x000000160414723c */ /* 0x008fe40000001818 */
[----:B------:R-:W3:Y:S04]  /*88160*/  LDL.LU.64 R26, [R1+0x8490] ;  /* 0x00849000011a7983 */ /* 0x000ee80000300a00 */
[----:B------:R-:W3:-:S15]  /*88170*/  LDL.LU.64 R24, [R1+0x8488] ;  /* 0x0084880001187983 */ /* 0x000ede0000300a00 */
[----:B------:R-:W-:-:S02]  /*88180*/  NOP ;  /* 0x0000000000007918 */ /* 0x000fc40000000000 */
        /* <DEDUP_REMOVED lines=11> */
[----:B------:R-:W2:-:S15]  /*88240*/  LDL.LU.64 R24, [R1+0x8460] ;  /* 0x0084600001187983 */ /* 0x000e9e0000300a00 */
[----:B------:R-:W-:-:S06]  /*88250*/  NOP ;  /* 0x0000000000007918 */ /* 0x000fcc0000000000 */
[----:B------:R0:W-:Y:S04]  /*88260*/  STL.64 [R1+0x3b0], R20 ;  /* 0x0003b01401007387 */ /* 0x0001e80000100a00 */
[----:B------:R1:W-:Y:S04]  /*88270*/  STL.64 [R1+0x3b8], R22 ;  /* 0x0003b81601007387 */ /* 0x0003e80000100a00 */
[----:B0-----:R-:W3:Y:S04]  /*88280*/  LDL.LU.64 R20, [R1+0xa60] ;  /* 0x000a600001147983 */ /* 0x001ee80000300a00 */
[----:B-1----:R-:W3:Y:S01]  /*88290*/  LDL.LU.64 R22, [R1+0xa68] ;  /* 0x000a680001167983 */ /* 0x002ee20000300a00 */
[----:B--2---:R-:W-:Y:S03]  /*882a0*/  HMMA.16816.F32 R24, R4, R24, R12 ;  /* 0x000000180418723c */ /* 0x004fe6000000180c */
[----:B------:R-:W2:Y:S04]  /*882b0*/  LDL.LU.64 R14, [R1+0x8458] ;  /* 0x00845800010e7983 */ /* 0x000ea80000300a00 */
[----:B------:R-:W2:-:S15]  /*882c0*/  LDL.LU.64 R12, [R1+0x8450] ;  /* 0x00845000010c7983 */ /* 0x000e9e0000300a00 */
[----:B------:R-:W-:-:S01]  /*882d0*/  NOP ;  /* 0x0000000000007918 */ /* 0x000fc20000000000 */
[----:B------:R-:W-:Y:S04]  /*882e0*/  STL.64 [R1+0x3a0], R24 ;  /* 0x0003a01801007387 */ /* 0x000fe80000100a00 */
[----:B------:R0:W-:Y:S04]  /*882f0*/  STL.64 [R1+0x3a8], R26 ;  /* 0x0003a81a01007387 */ /* 0x0001e80000100a00 */
[----:B0-----:R-:W2:Y:S02]  /*88300*/  LDL.LU.64 R26, [R1+0x8448] ;  /* 0x00844800011a7983 */ /* 0x001ea40000300a00 */
[----:B--2---:R-:W-:Y:S02]  /*88310*/  HMMA.16816.F32 R24, R4, R26, R12 ;  /* 0x0000001a0418723c */ /* 0x004fe4000000180c */
[----:B------:R-:W2:Y:S04]  /*88320*/  LDL.LU.64 R14, [R1+0x8440] ;  /* 0x00844000010e7983 */ /* 0x000ea80000300a00 */
[----:B------:R-:W2:-:S15]  /*88330*/  LDL.LU.64 R12, [R1+0x8438] ;  /* 0x00843800010c7983 */ /* 0x000e9e0000300a00 */
[----:B------:R-:W-:-:S02]  /*88340*/  NOP ;  /* 0x0000000000007918 */ /* 0x000fc40000000000 */
[----:B------:R0:W-:Y:S04]  /*88350*/  STL.64 [R1+0x390], R24 ;  /* 0x0003901801007387 */ /* 0x0001e80000100a00 */
[----:B------:R2:W-:Y:S04]  /*88360*/  STL.64 [R1+0x398], R26 ;  /* 0x0003981a01007387 */ /* 0x0005e80000100a00 */
[----:B0-----:R-:W2:Y:S02]  /*88370*/  LDL.LU.64 R24, [R1+0x8430] ;  /* 0x0084300001187983 */ /* 0x001ea40000300a00 */
[----:B--2---:R-:W-:Y:S02]  /*88380*/  HMMA.16816.F32 R24, R4, R24, R12 ;  /* 0x000000180418723c */ /* 0x004fe4000000180c */
[----:B------:R-:W2:Y:S04]  /*88390*/  LDL.LU.64 R14, [R1+0x8428] ;  /* 0x00842800010e7983 */ /* 0x000ea80000300a00 */
[----:B------:R-:W2:-:S15]  /*883a0*/  LDL.LU.64 R12, [R1+0x8420] ;  /* 0x00842000010c7983 */ /* 0x000e9e0000300a00 */
[----:B------:R-:W-:-:S02]  /*883b0*/  NOP ;  /* 0x0000000000007918 */ /* 0x000fc40000000000 */
        /* <DEDUP_REMOVED lines=18> */
[----:B------:R-:W2:-:S15]  /*884e0*/  LDL.LU R12, [R1+0x83e0] ;  /* 0x0083e000010c7983 */ /* 0x000e9e0000300800 */
[----:B------:R-:W-:-:S06]  /*884f0*/  NOP ;  /* 0x0000000000007918 */ /* 0x000fcc0000000000 */
[----:B------:R-:W-:Y:S04]  /*88500*/  STL.64 [R1+0x350], R24 ;  /* 0x0003501801007387 */ /* 0x000fe80000100a00 */
[----:B------:R0:W-:Y:S04]  /*88510*/  STL.64 [R1+0x358], R26 ;  /* 0x0003581a01007387 */ /* 0x0001e80000100a00 */
[----:B0-----:R-:W3:Y:S01]  /*88520*/  LDL.LU.64 R26, [R1+0x83d8] ;  /* 0x0083d800011a7983 */ /* 0x001ee20000300a00 */
[----:B----4-:R-:W-:Y:S03]  /*88530*/  HMMA.16816.F32 R16, R4, R28, R16 ;  /* 0x0000001c0410723c */ /* 0x010fe60000001810 */
[----:B------:R-:W4:-:S15]  /*88540*/  LDL.LU.64 R24, [R1+0x83d0] ;  /* 0x0083d00001187983 */ /* 0x000f1e0000300a00 */
[----:B------:R-:W-:-:S05]  /*88550*/  NOP ;  /* 0x0000000000007918 */ /* 0x000fca0000000000 */
[----:B------:R0:W-:Y:S04]  /*88560*/  STL.64 [R1+0x340], R16 ;  /* 0x0003401001007387 */ /* 0x0001e80000100a00 */
[----:B------:R-:W-:Y:S04]  /*88570*/  STL.64 [R1+0x348], R18 ;  /* 0x0003481201007387 */ /* 0x000fe80000100a00 */
[----:B0-----:R-:W2:Y:S04]  /*88580*/  LDL.LU R16, [R1+0x11c8] ;  /* 0x0011c80001107983 */ /* 0x001ea80000300800 */
[----:B------:R-:W-:Y:S01]  /*88590*/  STL.64 [R1+0x8260], R28 ;  /* 0x0082601c01007387 */ /* 0x000fe20000100a00 */
[----:B---3--:R-:W-:-:S15]  /*885a0*/  HMMA.16816.F32 R8, R4, R26, R8 ;  /* 0x0000001a0408723c */ /* 0x008fde0000001808 */
[----:B------:R-:W-:-:S08]  /*885b0*/  NOP ;  /* 0x0000000000007918 */ /* 0x000fd00000000000 */
[----:B------:R0:W-:Y:S04]  /*885c0*/  STL.64 [R1+0x330], R8 ;  /* 0x0003300801007387 */ /* 0x0001e80000100a00 */
[----:B------:R1:W-:Y:S04]  /*885d0*/  STL.64 [R1+0x338], R10 ;  /* 0x0003380a01007387 */ /* 0x0003e80000100a00 */
[----:B0-----:R-:W3:Y:S04]  /*885e0*/  LDL.LU.64 R8, [R1+0xa40] ;  /* 0x000a400001087983 */ /* 0x001ee80000300a00 */
[----:B-1----:R-:W2:Y:S01]  /*885f0*/  LDL.LU.64 R10, [R1+0xa48] ;  /* 0x000a4800010a7983 */ /* 0x002ea20000300a00 */
[C---:B----4-:R-:W-:Y:S03]  /*88600*/  HMMA.16816.F32 R20, R4.reuse, R24, R20 ;  /* 0x000000180414723c */ /* 0x050fe60000001814 */
[----:B--2---:R-:W-:Y:S04]  /*88610*/  STL.64 [R1+0x83b8], R10 ;  /* 0x0083b80a01007387 */ /* 0x004fe80000100a00 */
[----:B---3--:R0:W-:Y:S04]  /*88620*/  STL.64 [R1+0x83b0], R8 ;  /* 0x0083b00801007387 */ /* 0x0081e80000100a00 */
[----:B0-----:R-:W2:Y:S04]  /*88630*/  LDL.LU.64 R8, [R1+0xa50] ;  /* 0x000a500001087983 */ /* 0x001ea80000300a00 */
[----:B------:R-:W2:Y:S08]  /*88640*/  LDL.LU.64 R10, [R1+0xa58] ;  /* 0x000a5800010a7983 */ /* 0x000eb00000300a00 */
[----:B------:R-:W-:Y:S04]  /*88650*/  STL.64 [R1+0x320], R20 ;  /* 0x0003201401007387 */ /* 0x000fe80000100a00 */
[----:B------:R0:W-:Y:S04]  /*88660*/  STL.64 [R1+0x328], R22 ;  /* 0x0003281601007387 */ /* 0x0001e80000100a00 */
[----:B0-----:R-:W2:Y:S04]  /*88670*/  LDL.LU.64 R22, [R1+0x83c8] ;  /* 0x0083c80001167983 */ /* 0x001ea80000300a00 */
[----:B------:R-:W3:Y:S04]  /*88680*/  LDL.LU.64 R20, [R1+0x83c0] ;  /* 0x0083c00001147983 */ /* 0x000ee80000300a00 */
[----:B------:R-:W4:Y:S04]  /*88690*/  LDL.LU R13, [R1+0x11dc] ;  /* 0x0011dc00010d7983 */ /* 0x000f280000300800 */
[----:B------:R-:W4:Y:S04]  /*886a0*/  LDL.LU R17, [R1+0x11d4] ;  /* 0x0011d40001117983 */ /* 0x000f280000300800 */
[----:B------:R-:W4:Y:S04]  /*886b0*/  LDL.LU R14, [R1+0x11f8] ;  /* 0x0011f800010e7983 */ /* 0x000f280000300800 */
[----:B------:R-:W4:Y:S04]  /*886c0*/  LDL.LU R18, [R1+0x11f4] ;  /* 0x0011f40001127983 */ /* 0x000f280000300800 */
[----:B------:R-:W4:Y:S04]  /*886d0*/  LDL.LU R15, [R1+0x1208] ;  /* 0x00120800010f7983 */ /* 0x000f280000300800 */
[----:B------:R-:W4:Y:S04]  /*886e0*/  LDL.LU R19, [R1+0x1204] ;  /* 0x0012040001137983 */ /* 0x000f280000300800 */
[----:B------:R-:W-:Y:S04]  /*886f0*/  STL.64 [R1+0x8258], R26 ;  /* 0x0082581a01007387 */ /* 0x000fe80000100a00 */
[----:B------:R0:W-:Y:S04]  /*88700*/  STL.64 [R1+0x8250], R24 ;  /* 0x0082501801007387 */ /* 0x0001e80000100a00 */
[----:B0-----:R-:W4:Y:S04]  /*88710*/  LDL.LU.64 R24, [R1+0xa20] ;  /* 0x000a200001187983 */ /* 0x001f280000300a00 */
[----:B------:R-:W4:Y:S01]  /*88720*/  LDL.LU.64 R26, [R1+0xa28] ;  /* 0x000a2800011a7983 */ /* 0x000f220000300a00 */
[----:B--2---:R-:W-:-:S15]  /*88730*/  HMMA.16816.F32 R8, R4, R22, R8 ;  /* 0x000000160408723c */ /* 0x004fde0000001808 */
[----:B------:R-:W-:-:S08]  /*88740*/  NOP ;  /* 0x0000000000007918 */ /* 0x000fd00000000000 */
[----:B------:R-:W-:Y:S04]  /*88750*/  STL.64 [R1+0x310], R8 ;  /* 0x0003100801007387 */ /* 0x000fe80000100a00 */
[----:B------:R0:W-:Y:S04]  /*88760*/  STL.64 [R1+0x318], R10 ;  /* 0x0003180a01007387 */ /* 0x0001e80000100a00 */
[----:B0-----:R-:W2:Y:S04]  /*88770*/  LDL.LU.64 R10, [R1+0x83b8] ;  /* 0x0083b800010a7983 */ /* 0x001ea80000300a00 */
[----:B------:R-:W2:Y:S04]  /*88780*/  LDL.LU.64 R8, [R1+0x83b0] ;  /* 0x0083b00001087983 */ /* 0x000ea80000300a00 */
[----:B------:R-:W-:Y:S04]  /*88790*/  STL.64 [R1+0x8388], R22 ;  /* 0x0083881601007387 */ /* 0x000fe80000100a00 */
[----:B---3--:R0:W-:Y:S04]  /*887a0*/  STL.64 [R1+0x8380], R20 ;  /* 0x0083801401007387 */ /* 0x0081e80000100a00 */
[----:B0-----:R-:W3:Y:S04]  /*887b0*/  LDL.LU.64 R20, [R1+0xa30] ;  /* 0x000a300001147983 */ /* 0x001ee80000300a00 */
[----:B------:R-:W3:Y:S01]  /*887c0*/  LDL.LU.64 R22, [R1+0xa38] ;  /* 0x000a380001167983 */ /* 0x000ee20000300a00 */
[----:B--2---:R-:W-:-:S15]  /*887d0*/  HMMA.16816.F32 R8, R4, R2, R8 ;  /* 0x000000020408723c */ /* 0x004fde0000001808 */
[----:B------:R-:W-:-:S08]  /*887e0*/  NOP ;  /* 0x0000000000007918 */ /* 0x000fd00000000000 */
[----:B------:R-:W-:Y:S04]  /*887f0*/  STL.64 [R1+0x300], R8 ;  /* 0x0003000801007387 */ /* 0x000fe80000100a00 */
[----:B------:R0:W-:Y:S04]  /*88800*/  STL.64 [R1+0x308], R10 ;  /* 0x0003080a01007387 */ /* 0x0001e80000100a00 */
[----:B0-----:R-:W4:Y:S04]  /*88810*/  LDL.LU.64 R10, [R1+0x83a8] ;  /* 0x0083a800010a7983 */ /* 0x001f280000300a00 */
[----:B------:R-:W3:Y:S02]  /*88820*/  LDL.LU.64 R8, [R1+0x83a0] ;  /* 0x0083a00001087983 */ /* 0x000ee40000300a00 */
[----:B---3--:R-:W-:-:S15]  /*88830*/  HMMA.16816.F32 R20, R4, R8, R20 ;  /* 0x000000080414723c */ /* 0x008fde0000001814 */
[----:B------:R-:W-:-:S08]  /*88840*/  NOP ;  /* 0x0000000000007918 */ /* 0x000fd00000000000 */
[----:B------:R-:W-:Y:S04]  /*88850*/  STL.64 [R1+0x2f0], R20 ;  /* 0x0002f01401007387 */ /* 0x000fe80000100a00 */
[----:B------:R4:W-:Y:S02]  /*88860*/  STL.64 [R1+0x2f8], R22 ;  /* 0x0002f81601007387 */ /* 0x0009e40000100a00 */
[----:B----4-:R-:W-:Y:S02]  /*88870*/  HMMA.16816.F32 R20, R4, R10, R24 ;  /* 0x0000000a0414723c */ /* 0x010fe40000001818 */
[----:B------:R-:W2:Y:S05]  /*88880*/  LDL R26, [R1+0x80] ;  /* 0x00008000011a7983 */ /* 0x000eaa0000100800 */
[----:B------:R-:W-:-:S15]  /*88890*/  IMAD.MOV.U32 R27, RZ, RZ, R0 ;  /* 0x000000ffff1b7224 */ /* 0x000fde00078e0000 */
[----:B------:R-:W-:-:S01]  /*888a0*/  NOP ;  /* 0x0000000000007918 */ /* 0x000fc20000000000 */
[----:B------:R-:W-:Y:S04]  /*888b0*/  STL.64 [R1+0x2e0], R20 ;  /* 0x0002e01401007387 */ /* 0x000fe80000100a00 */
[----:B------:R-:W-:Y:S04]  /*888c0*/  STL.64 [R1+0x2e8], R22 ;  /* 0x0002e81601007387 */ /* 0x000fe80000100a00 */
[----:B------:R-:W3:Y:S04]  /*888d0*/  LDL.LU R0, [R1+0x839c] ;  /* 0x00839c0001007983 */ /* 0x000ee80000300800 */
[----:B------:R-:W4:Y:S04]  /*888e0*/  LDL.LU.64 R24, [R1+0x88] ;  /* 0x0000880001187983 */ /* 0x000f280000300a00 */
[----:B--2---:R0:W-:Y:S04]  /*888f0*/  STL.64 [R1+0x8328], R26 ;  /* 0x0083281a01007387 */ /* 0x0041e80000100a00 */
[----:B0-----:R-:W2:Y:S01]  /*88900*/  LDL R26, [R1+0x90] ;  /* 0x00009000011a7983 */ /* 0x001ea20000100800 */
[----:B------:R-:W-:-:S03]  /*88910*/  IMAD.MOV.U32 R27, RZ, RZ, R12 ;  /* 0x000000ffff1b7224 */ /* 0x000fc600078e000c */
[----:B------:R-:W3:Y:S04]  /*88920*/  LDL.LU R12, [R1+0x8398] ;  /* 0x00839800010c7983 */ /* 0x000ee80000300800 */
[----:B------:R-:W3:Y:S04]  /*88930*/  LDL.LU.64 R20, [R1+0xca0] ;  /* 0x000ca00001147983 */ /* 0x000ee80000300a00 */
[----:B------:R-:W3:Y:S04]  /*88940*/  LDL.LU.64 R22, [R1+0xca8] ;  /* 0x000ca80001167983 */ /* 0x000ee80000300a00 */
[----:B----4-:R0:W-:Y:S04]  /*88950*/  STL.64 [R1+0x8320], R24 ;  /* 0x0083201801007387 */ /* 0x0101e80000100a00 */
[----:B0-----:R-:W4:Y:S04]  /*88960*/  LDL.LU R25, [R1+0x11cc] ;  /* 0x0011cc0001197983 */ /* 0x001f280000300800 */
[----:B--2---:R-:W-:Y:S04]  /*88970*/  STL.64 [R1+0x8340], R26 ;  /* 0x0083401a01007387 */ /* 0x004fe80000100a00 */
[----:B------:R-:W2:Y:S04]  /*88980*/  LDL.64 R28, [R1+0x78] ;  /* 0x00007800011c7983 */ /* 0x000ea80000100a00 */
[----:B------:R-:W-:Y:S04]  /*88990*/  STL.64 [R1+0x8218], R10 ;  /* 0x0082180a01007387 */ /* 0x000fe80000100a00 */
[----:B------:R0:W-:Y:S04]  /*889a0*/  STL.64 [R1+0x8210], R8 ;  /* 0x0082100801007387 */ /* 0x0001e80000100a00 */
[----:B0-----:R-:W2:Y:S04]  /*889b0*/  LDL.LU.64 R8, [R1+0xc60] ;  /* 0x000c600001087983 */ /* 0x001ea80000300a00 */
[----:B------:R-:W2:Y:S04]  /*889c0*/  LDL.LU.64 R10, [R1+0xc68] ;  /* 0x000c6800010a7983 */ /* 0x000ea80000300a00 */
[----:B------:R-:W2:Y:S04]  /*889d0*/  LDL.LU.64 R26, [R1+0xa0] ;  /* 0x0000a000011a7983 */ /* 0x000ea80000300a00 */
[----:B------:R-:W2:Y:S01]  /*889e0*/  LDL R24, [R1+0x98] ;  /* 0x0000980001187983 */ /* 0x000ea20000100800 */
[----:B----4-:R-:W-:-:S02]  /*889f0*/  IMAD R16, R16, 0x100, R25 ;  /* 0x0000010010107824 */ /* 0x010fc400078e0219 */
[----:B---3--:R-:W-:Y:S02]  /*88a00*/  IMAD.MOV.U32 R25, RZ, RZ, R0 ;  /* 0x000000ffff197224 */ /* 0x008fe400078e0000 */
[----:B------:R-:W3:Y:S01]  /*88a10*/  LDL.LU R0, [R1+0x8394] ;  /* 0x0083940001007983 */ /* 0x000ee20000300800 */
[----:B------:R-:W-:-:S03]  /*88a20*/  IMAD R17, R17, 0x100, R13 ;  /* 0x0000010011117824 */ /* 0x000fc600078e020d */
[----:B--2---:R-:W-:Y:S04]  /*88a30*/  STL.64 [R1+0x8370], R26 ;  /* 0x0083701a01007387 */ /* 0x004fe80000100a00 */
[----:B------:R0:W-:Y:S04]  /*88a40*/  STL.64 [R1+0x8368], R24 ;  /* 0x0083681801007387 */ /* 0x0001e80000100a00 */
[----:B0-----:R-:W2:Y:S04]  /*88a50*/  LDL.LU.64 R24, [R1+0x4c0] ;  /* 0x0004c00001187983 */ /* 0x001ea80000300a00 */
[----:B------:R-:W2:Y:S04]  /*88a60*/  LDL.LU.64 R26, [R1+0x4c8] ;  /* 0x0004c800011a7983 */ /* 0x000ea80000300a00 */
[----:B------:R-:W4:Y:S01]  /*88a70*/  LDL.LU R13, [R1+0x8390] ;  /* 0x00839000010d7983 */ /* 0x000f220000300800 */
[----:B------:R-:W-:-:S02]  /*88a80*/  IMAD R18, R18, 0x100, R14 ;  /* 0x0000010012127824 */ /* 0x000fc400078e020e */
[----:B------:R-:W-:Y:S01]  /*88a90*/  IMAD R19, R19, 0x100, R15 ;  /* 0x0000010013137824 */ /* 0x000fe200078e020f */
[----:B----4-:R-:W-:-:S15]  /*88aa0*/  HMMA.16816.F32 R20, R4, R12, R20 ;  /* 0x0000000c0414723c */ /* 0x010fde0000001814 */
[----:B------:R-:W-:-:S08]  /*88ab0*/  NOP ;  /* 0x0000000000007918 */ /* 0x000fd00000000000 */
[----:B------:R-:W-:Y:S04]  /*88ac0*/  STL.64 [R1+0x2d0], R20 ;  /* 0x0002d01401007387 */ /* 0x000fe80000100a00 */
[----:B------:R0:W-:Y:S04]  /*88ad0*/  STL.64 [R1+0x2d8], R22 ;  /* 0x0002d81601007387 */ /* 0x0001e80000100a00 */
[----:B0-----:R-:W4:Y:S04]  /*88ae0*/  LDL.LU.64 R22, [R1+0x8388] ;  /* 0x0083880001167983 */ /* 0x001f280000300a00 */
[----:B------:R-:W3:Y:S04]  /*88af0*/  LDL.LU.64 R20, [R1+0x8380] ;  /* 0x0083800001147983 */ /* 0x000ee80000300a00 */
[----:B------:R-:W2:Y:S04]  /*88b00*/  LDL.LU R14, [R1+0x837c] ;  /* 0x00837c00010e7983 */ /* 0x000ea80000300800 */
[----:B------:R-:W2:Y:S01]  /*88b10*/  LDL.LU R15, [R1+0x8378] ;  /* 0x00837800010f7983 */ /* 0x000ea20000300800 */
[C---:B---3--:R-:W-:Y:S06]  /*88b20*/  HMMA.16816.F32 R8, R4.reuse, R20, R8 ;  /* 0x000000140408723c */ /* 0x048fec0000001808 */
[----:B--2---:R-:W-:Y:S06]  /*88b30*/  HMMA.16816.F32 R24, R4, R14, R24 ;  /* 0x0000000e0418723c */ /* 0x004fec0000001818 */
[----:B------:R-:W-:Y:S04]  /*88b40*/  STL.64 [R1+0x81f8], R14 ;  /* 0x0081f80e01007387 */ /* 0x000fe80000100a00 */
[----:B------:R-:W-:-:S13]  /*88b50*/  STL.64 [R1+0x81f0], R12 ;  /* 0x0081f00c01007387 */ /* 0x000fda0000100a00 */
[----:B------:R0:W-:Y:S04]  /*88b60*/  STL.64 [R1+0x4c0], R24 ;  /* 0x0004c01801007387 */ /* 0x0001e80000100a00 */
[----:B------:R1:W-:Y:S04]  /*88b70*/  STL.64 [R1+0x4c8], R26 ;  /* 0x0004c81a01007387 */ /* 0x0003e80000100a00 */
[----:B0-----:R-:W2:Y:S04]  /*88b80*/  LDL.LU.64 R24, [R1+0xa10] ;  /* 0x000a100001187983 */ /* 0x001ea80000300a00 */
[----:B-1----:R-:W2:Y:S04]  /*88b90*/  LDL.LU.64 R26, [R1+0xa18] ;  /* 0x000a1800011a7983 */ /* 0x002ea80000300a00 */
[----:B------:R-:W-:Y:S04]  /*88ba0*/  STL.64 [R1+0x4b0], R8 ;  /* 0x0004b00801007387 */ /* 0x000fe80000100a00 */
[----:B------:R-:W-:Y:S04]  /*88bb0*/  STL.64 [R1+0x4b8], R10 ;  /* 0x0004b80a01007387 */ /* 0x000fe80000100a00 */
        /* <DEDUP_REMOVED lines=15> */
[----:B------:R-:W4:Y:S04]  /*88cb0*/  LDL.LU.64 R10, [R1+0x548] ;  /* 0x00054800010a7983 */ /* 0x000f280000300a00 */
[----:B------:R0:W-:Y:S04]  /*88cc0*/  STL [R1+0x81c4], R20 ;  /* 0x0081c41401007387 */ /* 0x0001e80000100800 */
[----:B------:R1:W-:Y:S04]  /*88cd0*/  STL [R1+0x81c0], R21 ;  /* 0x0081c01501007387 */ /* 0x0003e80000100800 */
[----:B0-----:R-:W2:Y:S01]  /*88ce0*/  LDL R20, [R1+0xa8] ;  /* 0x0000a80001147983 */ /* 0x001ea20000100800 */
[----:B-1----:R-:W-:Y:S01]  /*88cf0*/  IMAD.MOV.U32 R21, RZ, RZ, R0 ;  /* 0x000000ffff157224 */ /* 0x002fe200078e0000 */
[----:B------:R-:W-:-:S06]  /*88d00*/  F2FP.F16.E4M3.UNPACK_B R16, R16 ;  /* 0x00000010ff10723e */ /* 0x000fcc00020006ff */
[----:B--2---:R-:W-:Y:S01]  /*88d10*/  HMMA.16816.F32 R4, R4, R20, R24 ;  /* 0x000000140404723c */ /* 0x004fe20000001818 */
[----:B------:R-:W3:Y:S01]  /*88d20*/  LDL.LU.64 R26, [R1+0x8370] ;  /* 0x00837000011a7983 */ /* 0x000ee20000300a00 */
[----:B------:R-:W-:Y:S02]  /*88d30*/  F2FP.F16.E4M3.UNPACK_B R17, R17 ;  /* 0x00000011ff11723e */ /* 0x000fe400020006ff */
[----:B------:R-:W-:Y:S01]  /*88d40*/  F2FP.F16.E4M3.UNPACK_B R18, R18 ;  /* 0x00000012ff12723e */ /* 0x000fe200020006ff */
[----:B------:R-:W2:Y:S01]  /*88d50*/  LDL.LU.64 R24, [R1+0x8368] ;  /* 0x0083680001187983 */ /* 0x000ea20000300a00 */
[----:B------:R-:W-:-:S15]  /*88d60*/  F2FP.F16.E4M3.UNPACK_B R19, R19 ;  /* 0x00000013ff13723e */ /* 0x000fde00020006ff */
[----:B------:R-:W-:-:S02]  /*88d70*/  NOP ;  /* 0x0000000000007918 */ /* 0x000fc40000000000 */
[----:B------:R0:W-:Y:S04]  /*88d80*/  STL.64 [R1+0x2c0], R4 ;  /* 0x0002c00401007387 */ /* 0x0001e80000100a00 */
[----:B------:R1:W-:Y:S04]  /*88d90*/  STL.64 [R1+0x2c8], R6 ;  /* 0x0002c80601007387 */ /* 0x0003e80000100a00 */
[----:B0-----:R-:W4:Y:S04]  /*88da0*/  LDL.LU.64 R4, [R1+0x510] ;  /* 0x0005100001047983 */ /* 0x001f280000300a00 */
[----:B-1----:R-:W4:Y:S01]  /*88db0*/  LDL.LU.64 R6, [R1+0x518] ;  /* 0x0005180001067983 */ /* 0x002f220000300a00 */
[----:B---3--:R-:W-:-:S15]  /*88dc0*/  HMMA.16816.F32 R12, R16, R26, R12 ;  /* 0x0000001a100c723c */ /* 0x008fde000000180c */
[----:B------:R-:W-:-:S08]  /*88dd0*/  NOP ;  /* 0x0000000000007918 */ /* 0x000fd00000000000 */
[----:B------:R-:W-:Y:S04]  /*88de0*/  STL.64 [R1+0x2b0], R12 ;  /* 0x0002b00c01007387 */ /* 0x000fe80000100a00 */
[----:B------:R0:W-:Y:S04]  /*88df0*/  STL.64 [R1+0x2b8], R14 ;  /* 0x0002b80e01007387 */ /* 0x0001e80000100a00 */
[----:B0-----:R-:W2:Y:S04]  /*88e00*/  LDL.LU.64 R14, [R1+0x8360] ;  /* 0x00836000010e7983 */ /* 0x001ea80000300a00 */
[----:B------:R-:W2:Y:S01]  /*88e10*/  LDL.LU.64 R12, [R1+0x8358] ;  /* 0x00835800010c7983 */ /* 0x000ea20000300a00 */
[----:B------:R-:W-:-:S02]  /*88e20*/  IMAD.MOV.U32 R20, RZ, RZ, R26 ;  /* 0x000000ffff147224 */ /* 0x000fc400078e001a */
[----:B------:R-:W-:-:S05]  /*88e30*/  IMAD.MOV.U32 R21, RZ, RZ, R27 ;  /* 0x000000ffff157224 */ /* 0x000fca00078e001b */
[----:B------:R-:W-:Y:S04]  /*88e40*/  STL [R1+0x81cc], R21 ;  /* 0x0081cc1501007387 */ /* 0x000fe80000100800 */
[----:B------:R-:W-:Y:S01]  /*88e50*/  STL [R1+0x81c8], R20 ;  /* 0x0081c81401007387 */ /* 0x000fe20000100800 */
        /* <DEDUP_REMOVED lines=13> */
[----:B0-----:R-:W2:Y:S04]  /*88f30*/  LDL.LU.64 R26, [R1+0x8328] ;  /* 0x00832800011a7983 */ /* 0x001ea80000300a00 */
[----:B------:R-:W4:Y:S02]  /*88f40*/  LDL.LU.64 R24, [R1+0x8320] ;  /* 0x0083200001187983 */ /* 0x000f240000300a00 */
[C---:B----4-:R-:W-:Y:S06]  /*88f50*/  HMMA.16816.F32 R4, R16.reuse, R24, R4 ;  /* 0x000000181004723c */ /* 0x050fec0000001804 */
[----:B--2---:R-:W-:Y:S01]  /*88f60*/  HMMA.16816.F32 R12, R16, R26, R12 ;  /* 0x0000001a100c723c */ /* 0x004fe2000000180c */
[----:B------:R-:W-:-:S15]  /*88f70*/  IMAD.MOV.U32 R21, RZ, RZ, R24 ;  /* 0x000000ffff157224 */ /* 0x000fde00078e0018 */
[----:B------:R-:W-:-:S01]  /*88f80*/  NOP ;  /* 0x0000000000007918 */ /* 0x000fc20000000000 */
[----:B------:R-:W-:Y:S04]  /*88f90*/  STL.64 [R1+0x510], R4 ;  /* 0x0005100401007387 */ /* 0x000fe80000100a00 */
[----:B------:R0:W-:Y:S02]  /*88fa0*/  STL.64 [R1+0x518], R6 ;  /* 0x0005180601007387 */ /* 0x0001e40000100a00 */
[----:B0-----:R-:W-:Y:S01]  /*88fb0*/  HMMA.16816.F32 R4, R16, R28, R8 ;  /* 0x0000001c1004723c */ /* 0x001fe20000001808 */
[----:B------:R-:W-:Y:S01]  /*88fc0*/  IMAD.MOV.U32 R20, RZ, RZ, R25 ;  /* 0x000000ffff147224 */ /* 0x000fe200078e0019 */
[----:B------:R-:W-:Y:S04]  /*88fd0*/  STL [R1+0x81d8], R21 ;  /* 0x0081d81501007387 */ /* 0x000fe80000100800 */
[----:B------:R0:W-:Y:S04]  /*88fe0*/  STL [R1+0x81d4], R20 ;  /* 0x0081d41401007387 */ /* 0x0001e80000100800 */
[----:B------:R-:W-:Y:S04]  /*88ff0*/  STL.64 [R1+0x530], R12 ;  /* 0x0005300c01007387 */ /* 0x000fe80000100a00 */
[----:B------:R1:W-:Y:S04]  /*89000*/  STL.64 [R1+0x538], R14 ;  /* 0x0005380e01007387 */ /* 0x0003e80000100a00 */
[----:B0-----:R-:W2:Y:S05]  /*89010*/  LDL R20, [R1+0x18] ;  /* 0x0000180001147983 */ /* 0x001eaa0000100800 */
[----:B------:R-:W-:Y:S04]  /*89020*/  STL.64 [R1+0x540], R4 ;  /* 0x0005400401007387 */ /* 0x000fe80000100a00 */
[----:B------:R-:W-:Y:S04]  /*89030*/  STL.64 [R1+0x548], R6 ;  /* 0x0005480601007387 */ /* 0x000fe80000100a00 */
[----:B------:R-:W3:Y:S04]  /*89040*/  LDL.64 R10, [R1+0x38] ;  /* 0x00003800010a7983 */ /* 0x000ee80000100a00 */
[----:B------:R-:W4:Y:S04]  /*89050*/  LDL R8, [R1+0x40] ;  /* 0x0000400001087983 */ /* 0x000f280000100800 */
[----:B------:R-:W4:Y:S04]  /*89060*/  LDL R9, [R1+0x44] ;  /* 0x0000440001097983 */ /* 0x000f280000100800 */
[----:B------:R-:W2:Y:S04]  /*89070*/  LDL R21, [R1+0x1c] ;  /* 0x00001c0001157983 */ /* 0x000ea80000100800 */
[----:B-1----:R-:W2:Y:S04]  /*89080*/  LDL R14, [R1+0x70] ;  /* 0x00007000010e7983 */ /* 0x002ea80000100800 */
[----:B------:R-:W2:Y:S04]  /*89090*/  LDL R15, [R1+0x74] ;  /* 0x00007400010f7983 */ /* 0x000ea80000100800 */
[----:B---3--:R-:W-:Y:S04]  /*890a0*/  STL.64 [R1+0x82b8], R10 ;  /* 0x0082b80a01007387 */ /* 0x008fe80000100a00 */
[----:B----4-:R0:W-:Y:S04]  /*890b0*/  STL.64 [R1+0x82b0], R8 ;  /* 0x0082b00801007387 */ /* 0x0101e80000100a00 */
[----:B0-----:R-:W3:Y:S04]  /*890c0*/  LDL.LU.64 R8, [R1+0x550] ;  /* 0x0005500001087983 */ /* 0x001ee80000300a00 */
[----:B------:R-:W3:Y:S04]  /*890d0*/  LDL.LU.64 R10, [R1+0x558] ;  /* 0x00055800010a7983 */ /* 0x000ee80000300a00 */
[----:B------:R-:W4:Y:S04]  /*890e0*/  LDL R6, [R1+0x30] ;  /* 0x0000300001067983 */ /* 0x000f280000100800 */
[----:B------:R-:W4:Y:S04]  /*890f0*/  LDL R7, [R1+0x34] ;  /* 0x0000340001077983 */ /* 0x000f280000100800 */
[----:B------:R-:W2:Y:S04]  /*89100*/  LDL R4, [R1+0x48] ;  /* 0x0000480001047983 */ /* 0x000ea80000100800 */
[----:B------:R-:W2:Y:S04]  /*89110*/  LDL R5, [R1+0x4c] ;  /* 0x00004c0001057983 */ /* 0x000ea80000100800 */
[----:B----4-:R-:W-:Y:S04]  /*89120*/  STL.64 [R1+0x82c8], R6 ;  /* 0x0082c80601007387 */ /* 0x010fe80000100a00 */
[----:B--2---:R0:W-:Y:S04]  /*89130*/  STL.64 [R1+0x82c0], R4 ;  /* 0x0082c00401007387 */ /* 0x0041e80000100a00 */
[----:B0-----:R-:W2:Y:S04]  /*89140*/  LDL.LU.64 R4, [R1+0x5b0] ;  /* 0x0005b00001047983 */ /* 0x001ea80000300a00 */
[----:B------:R-:W4:Y:S04]  /*89150*/  LDL.LU.64 R6, [R1+0x5b8] ;  /* 0x0005b80001067983 */ /* 0x000f280000300a00 */
[----:B----4-:R0:W-:Y:S04]  /*89160*/  STL.64 [R1+0x82d8], R6 ;  /* 0x0082d80601007387 */ /* 0x0101e80000100a00 */
[----:B0-----:R-:W4:Y:S04]  /*89170*/  LDL R6, [R1+0x58] ;  /* 0x0000580001067983 */ /* 0x001f280000100800 */
[----:B------:R-:W4:Y:S04]  /*89180*/  LDL R7, [R1+0x5c] ;  /* 0x00005c0001077983 */ /* 0x000f280000100800 */
[----:B--2---:R0:W-:Y:S04]  /*89190*/  STL.64 [R1+0x82d0], R4 ;  /* 0x0082d00401007387 */ /* 0x0041e80000100a00 */
[----:B0-----:R-:W2:Y:S01]  /*891a0*/  LDL.64 R4, [R1+0x60] ;  /* 0x0000600001047983 */ /* 0x001ea20000100a00 */
[----:B------:R-:W-:-:S03]  /*891b0*/  IMAD.MOV.U32 R0, RZ, RZ, R29 ;  /* 0x000000ffff007224 */ /* 0x000fc600078e001d */
[----:B----4-:R0:W-:Y:S04]  /*891c0*/  STL.64 [R1+0x8308], R6 ;  /* 0x0083080601007387 */ /* 0x0101e80000100a00 */
[----:B0-----:R-:W4:Y:S04]  /*891d0*/  LDL R6, [R1+0x68] ;  /* 0x0000680001067983 */ /* 0x001f280000100800 */
[----:B------:R-:W4:Y:S04]  /*891e0*/  LDL R7, [R1+0x6c] ;  /* 0x00006c0001077983 */ /* 0x000f280000100800 */
[----:B--2---:R-:W-:Y:S04]  /*891f0*/  STL.64 [R1+0x8300], R4 ;  /* 0x0083000401007387 */ /* 0x004fe80000100a00 */
[----:B------:R-:W2:Y:S04]  /*89200*/  LDL.64 R28, [R1+0x28] ;  /* 0x00002800011c7983 */ /* 0x000ea80000100a00 */
[----:B------:R-:W-:Y:S04]  /*89210*/  STL.64 [R1+0x8280], R22 ;  /* 0x0082801601007387 */ /* 0x000fe80000100a00 */
[----:B------:R0:W-:Y:S04]  /*89220*/  STL.64 [R1+0x8278], R20 ;  /* 0x0082781401007387 */ /* 0x0001e80000100a00 */
[----:B------:R-:W4:Y:S04]  /*89230*/  LDL.64 R24, [R1+0x10] ;  /* 0x0000100001187983 */ /* 0x000f280000100a00 */
[----:B0-----:R-:W2:Y:S04]  /*89240*/  LDL.64 R20, [R1+0x50] ;  /* 0x0000500001147983 */ /* 0x001ea80000100a00 */
[----:B------:R-:W4:Y:S01]  /*89250*/  LDL.LU.64 R26, [R1+0x8] ;  /* 0x00000800011a7983 */ /* 0x000f220000300a00 */
[C---:B---3--:R-:W-:Y:S03]  /*89260*/  HMMA.16816.F32 R8, R16.reuse, R14, R8 ;  /* 0x0000000e1008723c */ /* 0x048fe60000001808 */
[----:B----4-:R-:W-:Y:S04]  /*89270*/  STL.64 [R1+0x8290], R26 ;  /* 0x0082901a01007387 */ /* 0x010fe80000100a00 */
[----:B------:R-:W-:Y:S04]  /*89280*/  STL.64 [R1+0x8288], R24 ;  /* 0x0082881801007387 */ /* 0x000fe80000100a00 */
[----:B------:R-:W-:Y:S04]  /*89290*/  STL [R1+0x8160], R0 ;  /* 0x0081600001007387 */ /* 0x000fe80000100800 */
[----:B------:R-:W3:Y:S08]  /*892a0*/  LDL R22, [R1+0x20] ;  /* 0x0000200001167983 */ /* 0x000ef00000100800 */
[----:B------:R0:W-:Y:S04]  /*892b0*/  STL.64 [R1+0x550], R8 ;  /* 0x0005500801007387 */ /* 0x0001e80000100a00 */
[----:B------:R1:W-:Y:S04]  /*892c0*/  STL.64 [R1+0x558], R10 ;  /* 0x0005580a01007387 */ /* 0x0003e80000100a00 */
[----:B------:R-:W3:Y:S04]  /*892d0*/  LDL R23, [R1+0x24] ;  /* 0x0000240001177983 */ /* 0x000ee80000100800 */
[----:B0-----:R-:W4:Y:S04]  /*892e0*/  LDL.LU.64 R8, [R1+0x5c0] ;  /* 0x0005c00001087983 */ /* 0x001f280000300a00 */
[----:B-1----:R-:W2:Y:S04]  /*892f0*/  LDL.LU.64 R10, [R1+0x5c8] ;  /* 0x0005c800010a7983 */ /* 0x002ea80000300a00 */
        /* <DEDUP_REMOVED lines=11> */
[----:B------:R-:W2:Y:S04]  /*893b0*/  LDL.LU.64 R10, [R1+0x568] ;  /* 0x00056800010a7983 */ /* 0x000ea80000300a00 */
[----:B------:R-:W4:Y:S04]  /*893c0*/  LDL.LU.64 R24, [R1+0x5e0] ;  /* 0x0005e00001187983 */ /* 0x000f280000300a00 */
[----:B------:R-:W4:Y:S04]  /*893d0*/  LDL.LU.64 R26, [R1+0x5e8] ;  /* 0x0005e800011a7983 */ /* 0x000f280000300a00 */
[----:B------:R-:W4:Y:S04]  /*893e0*/  LDL.LU.64 R12, [R1+0x5f0] ;  /* 0x0005f000010c7983 */ /* 0x000f280000300a00 */
[----:B------:R-:W4:Y:S04]  /*893f0*/  LDL.LU.64 R14, [R1+0x5f8] ;  /* 0x0005f800010e7983 */ /* 0x000f280000300a00 */
[----:B---3--:R-:W-:Y:S01]  /*89400*/  STL.64 [R1+0x8298], R22 ;  /* 0x0082981601007387 */ /* 0x008fe20000100a00 */
[----:B--2---:R-:W-:Y:S03]  /*89410*/  HMMA.16816.F32 R4, R16, R6, R8 ;  /* 0x000000061004723c */ /* 0x004fe60000001808 */
[----:B------:R-:W2:Y:S04]  /*89420*/  LDL.LU.64 R10, [R1+0x8318] ;  /* 0x00831800010a7983 */ /* 0x000ea80000300a00 */
[----:B------:R-:W2:-:S15]  /*89430*/  LDL.LU.64 R8, [R1+0x8310] ;  /* 0x0083100001087983 */ /* 0x000e9e0000300a00 */
[----:B------:R-:W-:-:S01]  /*89440*/  NOP ;  /* 0x0000000000007918 */ /* 0x000fc20000000000 */
[----:B------:R-:W-:Y:S04]  /*89450*/  STL.64 [R1+0x560], R4 ;  /* 0x0005600401007387 */ /* 0x000fe80000100a00 */
[----:B------:R0:W-:Y:S04]  /*89460*/  STL.64 [R1+0x568], R6 ;  /* 0x0005680601007387 */ /* 0x0001e80000100a00 */
[----:B0-----:R-:W3:Y:S04]  /*89470*/  LDL.LU.64 R6, [R1+0x8308] ;  /* 0x0083080001067983 */ /* 0x001ee80000300a00 */
[----:B------:R-:W2:Y:S02]  /*89480*/  LDL.LU.64 R4, [R1+0x8300] ;  /* 0x0083000001047983 */ /* 0x000ea40000300a00 */
[----:B--2---:R-:W-:-:S15]  /*89490*/  HMMA.16816.F32 R8, R16, R4, R8 ;  /* 0x000000041008723c */ /* 0x004fde0000001808 */
[----:B------:R-:W-:-:S08]  /*894a0*/  NOP ;  /* 0x0000000000007918 */ /* 0x000fd00000000000 */
[----:B------:R-:W-:Y:S04]  /*894b0*/  STL.64 [R1+0x580], R8 ;  /* 0x0005800801007387 */ /* 0x000fe80000100a00 */
[----:B------:R0:W-:Y:S04]  /*894c0*/  STL.64 [R1+0x588], R10 ;  /* 0x0005880a01007387 */ /* 0x0001e80000100a00 */
[----:B0-----:R-:W3:Y:S04]  /*894d0*/  LDL.LU.64 R10, [R1+0x82f8] ;  /* 0x0082f800010a7983 */ /* 0x001ee80000300a00 */
[----:B------:R-:W3:Y:S01]  /*894e0*/  LDL.LU.64 R8, [R1+0x82f0] ;  /* 0x0082f00001087983 */ /* 0x000ee20000300a00 */
[----:B------:R-:W-:-:S05]  /*894f0*/  IMAD.MOV.U32 R0, RZ, RZ, R5 ;  /* 0x000000ffff007224 */ /* 0x000fca00078e0005 */
[----:B------:R-:W-:Y:S01]  /*89500*/  STL [R1+0x8164], R0 ;  /* 0x0081640001007387 */ /* 0x000fe20000100800 */
[----:B---3--:R-:W-:Y:S03]  /*89510*/  HMMA.16816.F32 R4, R16, R6, R8 ;  /* 0x000000061004723c */ /* 0x008fe60000001808 */
[----:B------:R-:W2:Y:S04]  /*89520*/  LDL.LU.64 R10, [R1+0x82e8] ;  /* 0x0082e800010a7983 */ /* 0x000ea80000300a00 */
[----:B------:R-:W2:-:S15]  /*89530*/  LDL.LU.64 R8, [R1+0x82e0] ;  /* 0x0082e00001087983 */ /* 0x000e9e0000300a00 */
[----:B------:R-:W-:-:S01]  /*89540*/  NOP ;  /* 0x0000000000007918 */ /* 0x000fc20000000000 */
[----:B------:R-:W-:Y:S04]  /*89550*/  STL.64 [R1+0x590], R4 ;  /* 0x0005900401007387 */ /* 0x000fe80000100a00 */
[----:B------:R0:W-:Y:S04]  /*89560*/  STL.64 [R1+0x598], R6 ;  /* 0x0005980601007387 */ /* 0x0001e80000100a00 */
[----:B0-----:R-:W3:Y:S04]  /*89570*/  LDL.LU.64 R6, [R1+0x82d8] ;  /* 0x0082d80001067983 */ /* 0x001ee80000300a00 */
[----:B------:R-:W3:Y:S01]  /*89580*/  LDL.LU.64 R4, [R1+0x82d0] ;  /* 0x0082d00001047983 */ /* 0x000ee20000300a00 */
[----:B------:R-:W-:Y:S01]  /*89590*/  IMAD.MOV.U32 R0, RZ, RZ, R20 ;  /* 0x000000ffff007224 */ /* 0x000fe200078e0014 */
[----:B---3--:R-:W-:-:S15]  /*895a0*/  HMMA.16816.F32 R4, R16, R20, R4 ;  /* 0x000000141004723c */ /* 0x008fde0000001804 */
[----:B------:R-:W-:-:S08]  /*895b0*/  NOP ;  /* 0x0000000000007918 */ /* 0x000fd00000000000 */
[----:B------:R-:W-:Y:S04]  /*895c0*/  STL.64 [R1+0x5b0], R4 ;  /* 0x0005b00401007387 */ /* 0x000fe80000100a00 */
[----:B------:R0:W-:Y:S04]  /*895d0*/  STL.64 [R1+0x5b8], R6 ;  /* 0x0005b80601007387 */ /* 0x0001e80000100a00 */
[----:B0-----:R-:W3:Y:S04]  /*895e0*/  LDL.LU.64 R6, [R1+0x82c8] ;  /* 0x0082c80001067983 */ /* 0x001ee80000300a00 */
[----:B------:R-:W2:Y:S04]  /*895f0*/  LDL.LU.64 R4, [R1+0x82c0] ;  /* 0x0082c00001047983 */ /* 0x000ea80000300a00 */
[----:B------:R-:W4:Y:S04]  /*89600*/  LDL.LU.64 R20, [R1+0x620] ;  /* 0x0006200001147983 */ /* 0x000f280000300a00 */
[----:B------:R-:W3:Y:S01]  /*89610*/  LDL.LU.64 R22, [R1+0x628] ;  /* 0x0006280001167983 */ /* 0x000ee20000300a00 */
[C---:B--2---:R-:W-:Y:S03]  /*89620*/  HMMA.16816.F32 R8, R16.reuse, R4, R8 ;  /* 0x000000041008723c */ /* 0x044fe60000001808 */
[----:B---3--:R-:W-:Y:S04]  /*89630*/  STL.64 [R1+0x82a8], R22 ;  /* 0x0082a81601007387 */ /* 0x008fe80000100a00 */
[----:B----4-:R0:W-:Y:S04]  /*89640*/  STL.64 [R1+0x82a0], R20 ;  /* 0x0082a01401007387 */ /* 0x0101e80000100a00 */
[----:B0-----:R-:W2:Y:S04]  /*89650*/  LDL.LU.64 R20, [R1+0x610] ;  /* 0x0006100001147983 */ /* 0x001ea80000300a00 */
[----:B------:R-:W2:Y:S04]  /*89660*/  LDL.LU.64 R22, [R1+0x618] ;  /* 0x0006180001167983 */ /* 0x000ea80000300a00 */
[----:B------:R-:W-:Y:S04]  /*89670*/  STL [R1+0x8168], R0 ;  /* 0x0081680001007387 */ /* 0x000fe80000100800 */
[----:B------:R-:W-:Y:S04]  /*89680*/  STL.64 [R1+0x5c0], R8 ;  /* 0x0005c00801007387 */ /* 0x000fe80000100a00 */
[----:B------:R0:W-:Y:S04]  /*89690*/  STL.64 [R1+0x5c8], R10 ;  /* 0x0005c80a01007387 */ /* 0x0001e80000100a00 */
[----:B0-----:R-:W3:Y:S04]  /*896a0*/  LDL.LU.64 R10, [R1+0x82b8] ;  /* 0x0082b800010a7983 */ /* 0x001ee80000300a00 */
[----:B------:R-:W4:Y:S01]  /*896b0*/  LDL.LU.64 R8, [R1+0x82b0] ;  /* 0x0082b00001087983 */ /* 0x000f220000300a00 */
[C---:B---3--:R-:W-:Y:S06]  /*896c0*/  HMMA.16816.F32 R12, R16.reuse, R10, R12 ;  /* 0x0000000a100c723c */ /* 0x048fec000000180c */
[----:B----4-:R-:W-:Y:S01]  /*896d0*/  HMMA.16816.F32 R24, R16, R8, R24 ;  /* 0x000000081018723c */ /* 0x010fe20000001818 */
[----:B------:R-:W-:-:S05]  /*896e0*/  IMAD.MOV.U32 R0, RZ, RZ, R11 ;  /* 0x000000ffff007224 */ /* 0x000fca00078e000b */
[----:B--2---:R-:W-:-:S15]  /*896f0*/  HMMA.16816.F32 R4, R16, R6, R20 ;  /* 0x000000061004723c */ /* 0x004fde0000001814 */
[----:B------:R-:W-:-:S02]  /*89700*/  NOP ;  /* 0x0000000000007918 */ /* 0x000fc40000000000 */
[----:B------:R0:W-:Y:S04]  /*89710*/  STL.64 [R1+0x5e0], R24 ;  /* 0x0005e01801007387 */ /* 0x0001e80000100a00 */
[----:B------:R1:W-:Y:S04]  /*89720*/  STL.64 [R1+0x5e8], R26 ;  /* 0x0005e81a01007387 */ /* 0x0003e80000100a00 */
[----:B0-----:R-:W2:Y:S04]  /*89730*/  LDL.LU.64 R24, [R1+0x640] ;  /* 0x0006400001187983 */ /* 0x001ea80000300a00 */
[----:B------:R0:W-:Y:S04]  /*89740*/  STL.64 [R1+0x5f0], R12 ;  /* 0x0005f00c01007387 */ /* 0x0001e80000100a00 */
[----:B------:R3:W-:Y:S04]  /*89750*/  STL.64 [R1+0x5f8], R14 ;  /* 0x0005f80e01007387 */ /* 0x0007e80000100a00 */
[----:B-1----:R-:W2:Y:S04]  /*89760*/  LDL.LU.64 R26, [R1+0x648] ;  /* 0x00064800011a7983 */ /* 0x002ea80000300a00 */
[----:B0-----:R-:W4:Y:S04]  /*89770*/  LDL.LU.64 R12, [R1+0x680] ;  /* 0x00068000010c7983 */ /* 0x001f280000300a00 */
[----:B---3--:R-:W4:Y:S04]  /*89780*/  LDL.LU.64 R14, [R1+0x688] ;  /* 0x00068800010e7983 */ /* 0x008f280000300a00 */
[----:B------:R-:W3:Y:S04]  /*89790*/  LDL.LU.64 R8, [R1+0x690] ;  /* 0x0006900001087983 */ /* 0x000ee80000300a00 */
[----:B------:R-:W3:Y:S04]  /*897a0*/  LDL.LU.64 R10, [R1+0x698] ;  /* 0x00069800010a7983 */ /* 0x000ee80000300a00 */
[----:B------:R-:W-:Y:S04]  /*897b0*/  STL [R1+0x81b8], R0 ;  /* 0x0081b80001007387 */ /* 0x000fe80000100800 */
[----:B------:R-:W2:Y:S04]  /*897c0*/  LDL.LU.64 R22, [R1+0x82a8] ;  /* 0x0082a80001167983 */ /* 0x000ea80000300a00 */
[----:B------:R-:W2:Y:S04]  /*897d0*/  LDL.LU.64 R20, [R1+0x82a0] ;  /* 0x0082a00001147983 */ /* 0x000ea80000300a00 */
[----:B------:R-:W-:Y:S04]  /*897e0*/  STL.64 [R1+0x610], R4 ;  /* 0x0006100401007387 */ /* 0x000fe80000100a00 */
[----:B------:R0:W-:Y:S04]  /*897f0*/  STL.64 [R1+0x618], R6 ;  /* 0x0006180601007387 */ /* 0x0001e80000100a00 */
[----:B0-----:R-:W4:Y:S04]  /*89800*/  LDL.LU R6, [R1+0x1440] ;  /* 0x0014400001067983 */ /* 0x001f280000300800 */
[----:B------:R-:W4:Y:S01]  /*89810*/  LDL.LU R7, [R1+0x144c] ;  /* 0x00144c0001077983 */ /* 0x000f220000300800 */
[----:B------:R-:W-:Y:S01]  /*89820*/  IMAD.MOV.U32 R0, RZ, RZ, R29 ;  /* 0x000000ffff007224 */ /* 0x000fe200078e001d */
[----:B--2---:R-:W-:-:S15]  /*89830*/  HMMA.16816.F32 R20, R16, R28, R20 ;  /* 0x0000001c1014723c */ /* 0x004fde0000001814 */
[----:B------:R-:W-:-:S08]  /*89840*/  NOP ;  /* 0x0000000000007918 */ /* 0x000fd00000000000 */
[----:B------:R-:W-:Y:S04]  /*89850*/  STL.64 [R1+0x620], R20 ;  /* 0x0006201401007387 */ /* 0x000fe80000100a00 */
[----:B------:R0:W-:Y:S04]  /*89860*/  STL.64 [R1+0x628], R22 ;  /* 0x0006281601007387 */ /* 0x0001e80000100a00 */
[----:B0-----:R-:W2:Y:S04]  /*89870*/  LDL.LU.64 R22, [R1+0x8298] ;  /* 0x0082980001167983 */ /* 0x001ea80000300a00 */
[----:B------:R-:W3:Y:S04]  /*89880*/  LDL.64 R28, [R1] ;  /* 0x00000000011c7983 */ /* 0x000ee80000100a00 */
[----:B------:R-:W3:Y:S04]  /*89890*/  LDL.LU R4, [R1+0x1410] ;  /* 0x0014100001047983 */ /* 0x000ee80000300800 */
[----:B------:R-:W3:Y:S04]  /*898a0*/  LDL.LU R5, [R1+0x1420] ;  /* 0x0014200001057983 */ /* 0x000ee80000300800 */
[----:B----4-:R-:W-:Y:S01]  /*898b0*/  STL.64 [R1+0x8208], R6 ;  /* 0x0082080601007387 */ /* 0x010fe20000100a00 */
[C---:B--2---:R-:W-:Y:S03]  /*898c0*/  HMMA.16816.F32 R20, R16.reuse, R22, R24 ;  /* 0x000000161014723c */ /* 0x044fe60000001818 */
[----:B---3--:R0:W-:Y:S04]  /*898d0*/  STL.64 [R1+0x8200], R4 ;  /* 0x0082000401007387 */ /* 0x0081e80000100a00 */
[----:B0-----:R-:W2:Y:S04]  /*898e0*/  LDL.LU.64 R4, [R1+0x660] ;  /* 0x0006600001047983 */ /* 0x001ea80000300a00 */
[----:B------:R-:W2:Y:S04]  /*898f0*/  LDL.LU.64 R6, [R1+0x668] ;  /* 0x0006680001067983 */ /* 0x000ea80000300a00 */
[----:B------:R-:W-:Y:S04]  /*89900*/  STL [R1+0x81bc], R0 ;  /* 0x0081bc0001007387 */ /* 0x000fe80000100800 */
[----:B------:R-:W3:Y:S04]  /*89910*/  LDL.LU.64 R26, [R1+0x8290] ;  /* 0x00829000011a7983 */ /* 0x000ee80000300a00 */
[----:B------:R-:W4:Y:S04]  /*89920*/  LDL.LU.64 R24, [R1+0x8288] ;  /* 0x0082880001187983 */ /* 0x000f280000300a00 */
[----:B------:R-:W-:Y:S04]  /*89930*/  STL.64 [R1+0x640], R20 ;  /* 0x0006401401007387 */ /* 0x000fe80000100a00 */
[----:B------:R0:W-:Y:S04]  /*89940*/  STL.64 [R1+0x648], R22 ;  /* 0x0006481601007387 */ /* 0x0001e80000100a00 */
[----:B0-----:R-:W3:Y:S04]  /*89950*/  LDL.LU.64 R22, [R1+0x8280] ;  /* 0x0082800001167983 */ /* 0x001ee80000300a00 */
[----:B------:R-:W2:Y:S02]  /*89960*/  LDL.LU.64 R20, [R1+0x8278] ;  /* 0x0082780001147983 */ /* 0x000ea40000300a00 */
[----:B--2---:R-:W-:Y:S01]  /*89970*/  HMMA.16816.F32 R4, R16, R20, R4 ;  /* 0x000000141004723c */ /* 0x004fe20000001804 */
[----:B----4-:R-:W-:-:S15]  /*89980*/  IMAD.MOV.U32 R0, RZ, RZ, R25 ;  /* 0x000000ffff007224 */ /* 0x010fde00078e0019 */
[----:B------:R-:W-:-:S07]  /*89990*/  NOP ;  /* 0x0000000000007918 */ /* 0x000fce0000000000 */
[----:B------:R-:W-:Y:S04]  /*899a0*/  STL.64 [R1+0x660], R4 ;  /* 0x0006600401007387 */ /* 0x000fe80000100a00 */
[----:B------:R0:W-:Y:S02]  /*899b0*/  STL.64 [R1+0x668], R6 ;  /* 0x0006680601007387 */ /* 0x0001e40000100a00 */
[----:B0-----:R-:W-:Y:S02]  /*899c0*/  HMMA.16816.F32 R4, R16, R24, R12 ;  /* 0x000000181004723c */ /* 0x001fe4000000180c */
[----:B------:R-:W-:-:S15]  /*899d0*/  STL [R1+0x81d0], R0 ;  /* 0x0081d00001007387 */ /* 0x000fde0000100800 */
[----:B------:R-:W-:-:S06]  /*899e0*/  NOP ;  /* 0x0000000000007918 */ /* 0x000fcc0000000000 */
[----:B------:R-:W-:Y:S04]  /*899f0*/  STL.64 [R1+0x680], R4 ;  /* 0x0006800401007387 */ /* 0x000fe80000100a00 */
[----:B------:R3:W-:Y:S02]  /*89a00*/  STL.64 [R1+0x688], R6 ;  /* 0x0006880601007387 */ /* 0x0007e40000100a00 */
[----:B---3--:R-:W-:Y:S06]  /*89a10*/  HMMA.16816.F32 R4, R16, R26, R8 ;  /* 0x0000001a1004723c */ /* 0x008fec0000001808 */
[----:B------:R-:W-:-:S02]  /*89a20*/  IMAD.MOV.U32 R21, RZ, RZ, R26 ;  /* 0x000000ffff157224 */ /* 0x000fc400078e001a */
[----:B------:R-:W-:-:S15]  /*89a30*/  IMAD.MOV.U32 R20, RZ, RZ, R27 ;  /* 0x000000ffff147224 */ /* 0x000fde00078e001b */
[----:B------:R-:W-:Y:S04]  /*89a40*/  STL.64 [R1+0x690], R4 ;  /* 0x0006900401007387 */ /* 0x000fe80000100a00 */
[----:B------:R-:W-:Y:S04]  /*89a50*/  STL.64 [R1+0x698], R6 ;  /* 0x0006980601007387 */ /* 0x000fe80000100a00 */
[----:B------:R-:W2:Y:S04]  /*89a60*/  LDL.LU.64 R24, [R1+0x6c0] ;  /* 0x0006c00001187983 */ /* 0x000ea80000300a00 */
[----:B------:R-:W3:Y:S04]  /*89a70*/  LDL.LU.64 R26, [R1+0x6c8] ;  /* 0x0006c800011a7983 */ /* 0x000ee80000300a00 */
[----:B---3--:R-:W-:Y:S04]  /*89a80*/  STL.64 [R1+0x8270], R26 ;  /* 0x0082701a01007387 */ /* 0x008fe80000100a00 */
[----:B--2---:R0:W-:Y:S04]  /*89a90*/  STL.64 [R1+0x8268], R24 ;  /* 0x0082681801007387 */ /* 0x0041e80000100a00 */
[----:B0-----:R-:W2:Y:S04]  /*89aa0*/  LDL.LU.64 R24, [R1+0x6b0] ;  /* 0x0006b00001187983 */ /* 0x001ea80000300a00 */
[----:B------:R-:W2:Y:S04]  /*89ab0*/  LDL.LU.64 R26, [R1+0x6b8] ;  /* 0x0006b800011a7983 */ /* 0x000ea80000300a00 */
[----:B------:R-:W-:Y:S04]  /*89ac0*/  STL.64 [R1+0x8238], R22 ;  /* 0x0082381601007387 */ /* 0x000fe80000100a00 */
[----:B------:R0:W-:Y:S04]  /*89ad0*/  STL.64 [R1+0x8230], R20 ;  /* 0x0082301401007387 */ /* 0x0001e80000100a00 */
[----:B0-----:R-:W3:Y:S04]  /*89ae0*/  LDL.LU.64 R20, [R1+0x6e0] ;  /* 0x0006e00001147983 */ /* 0x001ee80000300a00 */
[----:B------:R-:W4:Y:S04]  /*89af0*/  LDL.LU.64 R22, [R1+0x6e8] ;  /* 0x0006e80001167983 */ /* 0x000f280000300a00 */
[----:B----4-:R-:W-:Y:S04]  /*89b00*/  STL.64 [R1+0x8248], R22 ;  /* 0x0082481601007387 */ /* 0x010fe80000100a00 */
[----:B---3--:R0:W-:Y:S04]  /*89b10*/  STL.64 [R1+0x8240], R20 ;  /* 0x0082401401007387 */ /* 0x0081e80000100a00 */
[----:B0-----:R-:W3:Y:S04]  /*89b20*/  LDL.LU.64 R20, [R1+0x6d0] ;  /* 0x0006d00001147983 */ /* 0x001ee80000300a00 */
[----:B------:R-:W3:Y:S04]  /*89b30*/  LDL.LU.64 R22, [R1+0x6d8] ;  /* 0x0006d80001167983 */ /* 0x000ee80000300a00 */
[----:B------:R-:W4:Y:S04]  /*89b40*/  LDL.LU.64 R8, [R1+0x700] ;  /* 0x0007000001087983 */ /* 0x000f280000300a00 */
[----:B------:R-:W3:Y:S01]  /*89b50*/  LDL.LU.64 R10, [R1+0x708] ;  /* 0x00070800010a7983 */ /* 0x000ee20000300a00 */
[C---:B--2---:R-:W-:Y:S06]  /*89b60*/  HMMA.16816.F32 R24, R16.reuse, R28, R24 ;  /* 0x0000001c1018723c */ /* 0x044fec0000001818 */
[----:B------:R-:W-:Y:S01]  /*89b70*/  IMAD.MOV.U32 R0, RZ, RZ, R29 ;  /* 0x000000ffff007224 */ /* 0x000fe200078e001d */
[----:B---3--:R-:W-:Y:S04]  /*89b80*/  STL.64 [R1+0x8228], R10 ;  /* 0x0082280a01007387 */ /* 0x008fe80000100a00 */
[----:B----4-:R0:W-:Y:S04]  /*89b90*/  STL.64 [R1+0x8220], R8 ;  /* 0x0082200801007387 */ /* 0x0101e80000100a00 */
[----:B0-----:R-:W2:Y:S04]  /*89ba0*/  LDL.LU.64 R8, [R1+0x6f0] ;  /* 0x0006f00001087983 */ /* 0x001ea80000300a00 */
[----:B------:R-:W2:Y:S04]  /*89bb0*/  LDL.LU.64 R10, [R1+0x6f8] ;  /* 0x0006f800010a7983 */ /* 0x000ea80000300a00 */
[----:B------:R-:W3:Y:S04]  /*89bc0*/  LDL.LU.64 R4, [R1+0x710] ;  /* 0x0007100001047983 */ /* 0x000ee80000300a00 */
[----:B------:R-:W3:Y:S04]  /*89bd0*/  LDL.LU.64 R6, [R1+0x718] ;  /* 0x0007180001067983 */ /* 0x000ee80000300a00 */
[----:B------:R-:W4:Y:S04]  /*89be0*/  LDL.LU.64 R12, [R1+0x720] ;  /* 0x00072000010c7983 */ /* 0x000f280000300a00 */
[----:B------:R-:W4:Y:S04]  /*89bf0*/  LDL.LU.64 R14, [R1+0x728] ;  /* 0x00072800010e7983 */ /* 0x000f280000300a00 */
[----:B------:R-:W-:Y:S04]  /*89c00*/  STL.64 [R1+0x6b0], R24 ;  /* 0x0006b01801007387 */ /* 0x000fe80000100a00 */
[----:B------:R0:W-:Y:S04]  /*89c10*/  STL.64 [R1+0x6b8], R26 ;  /* 0x0006b81a01007387 */ /* 0x0001e80000100a00 */
[----:B0-----:R-:W2:Y:S04]  /*89c20*/  LDL.LU.64 R26, [R1+0x8270] ;  /* 0x00827000011a7983 */ /* 0x001ea80000300a00 */
[----:B------:R-:W2:Y:S04]  /*89c30*/  LDL.LU.64 R24, [R1+0x8268] ;  /* 0x0082680001187983 */ /* 0x000ea80000300a00 */
[----:B------:R-:W2:Y:S02]  /*89c40*/  LDL.LU.64 R28, [R1+0x8260] ;  /* 0x00826000011c7983 */ /* 0x000ea40000300a00 */
[----:B--2---:R-:W-:-:S15]  /*89c50*/  HMMA.16816.F32 R24, R16, R28, R24 ;  /* 0x0000001c1018723c */ /* 0x004fde0000001818 */
[----:B------:R-:W-:-:S08]  /*89c60*/  NOP ;  /* 0x0000000000007918 */ /* 0x000fd00000000000 */
[----:B------:R-:W-:Y:S04]  /*89c70*/  STL.64 [R1+0x6c0], R24 ;  /* 0x0006c01801007387 */ /* 0x000fe80000100a00 */
[----:B------:R0:W-:Y:S04]  /*89c80*/  STL.64 [R1+0x6c8], R26 ;  /* 0x0006c81a01007387 */ /* 0x0001e80000100a00 */
[----:B0-----:R-:W2:Y:S04]  /*89c90*/  LDL.LU.64 R26, [R1+0x8258] ;  /* 0x00825800011a7983 */ /* 0x001ea80000300a00 */
[----:B------:R-:W3:Y:S01]  /*89ca0*/  LDL.LU.64 R24, [R1+0x8250] ;  /* 0x0082500001187983 */ /* 0x000ee20000300a00 */
[----:B--2---:R-:W-:-:S15]  /*89cb0*/  HMMA.16816.F32 R20, R16, R26, R20 ;  /* 0x0000001a1014723c */ /* 0x004fde0000001814 */
[----:B------:R-:W-:-:S08]  /*89cc0*/  NOP ;  /* 0x0000000000007918 */ /* 0x000fd00000000000 */
[----:B------:R-:W-:Y:S04]  /*89cd0*/  STL.64 [R1+0x6d0], R20 ;  /* 0x0006d01401007387 */ /* 0x000fe80000100a00 */
[----:B------:R0:W-:Y:S04]  /*89ce0*/  STL.64 [R1+0x6d8], R22 ;  /* 0x0006d81601007387 */ /* 0x0001e80000100a00 */
[----:B0-----:R-:W3:Y:S04]  /*89cf0*/  LDL.LU.64 R22, [R1+0x8248] ;  /* 0x0082480001167983 */ /* 0x001ee80000300a00 */
[----:B------:R-:W3:Y:S02]  /*89d00*/  LDL.LU.64 R20, [R1+0x8240] ;  /* 0x0082400001147983 */ /* 0x000ee40000300a00 */
[----:B---3--:R-:W-:-:S15]  /*89d10*/  HMMA.16816.F32 R20, R16, R24, R20 ;  /* 0x000000181014723c */ /* 0x008fde0000001814 */
[----:B------:R-:W-:-:S08]  /*89d20*/  NOP ;  /* 0x0000000000007918 */ /* 0x000fd00000000000 */
[----:B------:R-:W-:Y:S04]  /*89d30*/  STL.64 [R1+0x6e0], R20 ;  /* 0x0006e01401007387 */ /* 0x000fe80000100a00 */
[----:B------:R0:W-:Y:S04]  /*89d40*/  STL.64 [R1+0x6e8], R22 ;  /* 0x0006e81601007387 */ /* 0x0001e80000100a00 */
[----:B0-----:R-:W2:Y:S04]  /*89d50*/  LDL.LU.64 R22, [R1+0x8238] ;  /* 0x0082380001167983 */ /* 0x001ea80000300a00 */
[----:B------:R-:W3:Y:S04]  /*89d60*/  LDL.LU.64 R20, [R1+0x8230] ;  /* 0x0082300001147983 */ /* 0x000ee80000300a00 */
[----:B------:R-:W-:Y:S04]  /*89d70*/  STL.64 [R1+0x8030], R26 ;  /* 0x0080301a01007387 */ /* 0x000fe80000100a00 */
[----:B------:R0:W-:Y:S04]  /*89d80*/  STL.64 [R1+0x8028], R24 ;  /* 0x0080281801007387 */ /* 0x0001e80000100a00 */
[----:B0-----:R-:W4:Y:S04]  /*89d90*/  LDL.LU.64 R24, [R1+0xc80] ;  /* 0x000c800001187983 */ /* 0x001f280000300a00 */
[----:B------:R-:W3:Y:S01]  /*89da0*/  LDL.LU.64 R26, [R1+0xc88] ;  /* 0x000c8800011a7983 */ /* 0x000ee20000300a00 */
[C---:B--2---:R-:W-:Y:S03]  /*89db0*/  HMMA.16816.F32 R8, R16.reuse, R22, R8 ;  /* 0x000000161008723c */ /* 0x044fe60000001808 */
[----:B---3--:R-:W-:Y:S04]  /*89dc0*/  STL.64 [R1+0x81e8], R26 ;  /* 0x0081e81a01007387 */ /* 0x008fe80000100a00 */
[----:B----4-:R0:W-:Y:S04]  /*89dd0*/  STL.64 [R1+0x81e0], R24 ;  /* 0x0081e01801007387 */ /* 0x0101e80000100a00 */
[----:B0-----:R-:W2:Y:S04]  /*89de0*/  LDL.LU.64 R24, [R1+0xc90] ;  /* 0x000c900001187983 */ /* 0x001ea80000300a00 */
[----:B------:R-:W2:Y:S08]  /*89df0*/  LDL.LU.64 R26, [R1+0xc98] ;  /* 0x000c9800011a7983 */ /* 0x000eb00000300a00 */
        /* <DEDUP_REMOVED lines=8> */
[----:B0-----:R-:W3:Y:S04]  /*89e80*/  LDL.LU.64 R10, [R1+0x8218] ;  /* 0x00821800010a7983 */ /* 0x001ee80000300a00 */
[----:B------:R-:W4:Y:S01]  /*89e90*/  LDL.LU.64 R8, [R1+0x8210] ;  /* 0x0082100001087983 */ /* 0x000f220000300a00 */
[C---:B---3--:R-:W-:Y:S06]  /*89ea0*/  HMMA.16816.F32 R12, R16.reuse, R10, R12 ;  /* 0x0000000a100c723c */ /* 0x048fec000000180c */
[----:B----4-:R-:W-:-:S15]  /*89eb0*/  HMMA.16816.F32 R4, R16, R8, R4 ;  /* 0x000000081004723c */ /* 0x010fde0000001804 */
[----:B------:R-:W-:-:S08]  /*89ec0*/  NOP ;  /* 0x0000000000007918 */ /* 0x000fd00000000000 */
[----:B------:R-:W-:Y:S04]  /*89ed0*/  STL.64 [R1+0x710], R4 ;  /* 0x0007100401007387 */ /* 0x000fe80000100a00 */
[----:B------:R0:W-:Y:S04]  /*89ee0*/  STL.64 [R1+0x718], R6 ;  /* 0x0007180601007387 */ /* 0x0001e80000100a00 */
[----:B0-----:R-:W3:Y:S04]  /*89ef0*/  LDL.LU.64 R6, [R1+0x8208] ;  /* 0x0082080001067983 */ /* 0x001ee80000300a00 */
[----:B------:R-:W4:Y:S04]  /*89f00*/  LDL.LU.64 R4, [R1+0x8200] ;  /* 0x0082000001047983 */ /* 0x000f280000300a00 */
[----:B------:R-:W-:Y:S04]  /*89f10*/  STL.64 [R1+0x720], R12 ;  /* 0x0007200c01007387 */ /* 0x000fe80000100a00 */
[----:B------:R0:W-:Y:S04]  /*89f20*/  STL.64 [R1+0x728], R14 ;  /* 0x0007280e01007387 */ /* 0x0001e80000100a00 */
[----:B0-----:R-:W3:Y:S04]  /*89f30*/  LDL.LU.64 R14, [R1+0x81f8] ;  /* 0x0081f800010e7983 */ /* 0x001ee80000300a00 */
[----:B------:R-:W2:Y:S04]  /*89f40*/  LDL.LU.64 R12, [R1+0x81f0] ;  /* 0x0081f000010c7983 */ /* 0x000ea80000300a00 */
[----:B------:R0:W-:Y:S04]  /*89f50*/  STL.64 [R1+0x7ff0], R10 ;  /* 0x007ff00a01007387 */ /* 0x0001e80000100a00 */
[----:B0-----:R-:W3:Y:S04]  /*89f60*/  LDL.LU R10, [R1+0x1444] ;  /* 0x00144400010a7983 */ /* 0x001ee80000300800 */
[----:B------:R-:W3:Y:S04]  /*89f70*/  LDL.LU R11, [R1+0x1454] ;  /* 0x00145400010b7983 */ /* 0x000ee80000300800 */
[----:B------:R0:W-:Y:S04]  /*89f80*/  STL.64 [R1+0x7fe8], R8 ;  /* 0x007fe80801007387 */ /* 0x0001e80000100a00 */
[----:B0-----:R-:W4:Y:S04]  /*89f90*/  LDL.LU R8, [R1+0x1418] ;  /* 0x0014180001087983 */ /* 0x001f280000300800 */
[----:B------:R-:W3:Y:S01]  /*89fa0*/  LDL.LU R9, [R1+0x1424] ;  /* 0x0014240001097983 */ /* 0x000ee20000300800 */
[----:B--2---:R-:W-:-:S15]  /*89fb0*/  HMMA.16816.F32 R24, R16, R12, R24 ;  /* 0x0000000c1018723c */ /* 0x004fde0000001818 */
[----:B------:R-:W-:-:S08]  /*89fc0*/  NOP ;  /* 0x0000000000007918 */ /* 0x000fd00000000000 */
[----:B------:R-:W-:Y:S04]  /*89fd0*/  STL.64 [R1+0x730], R24 ;  /* 0x0007301801007387 */ /* 0x000fe80000100a00 */
[----:B------:R0:W-:Y:S04]  /*89fe0*/  STL.64 [R1+0x738], R26 ;  /* 0x0007381a01007387 */ /* 0x0001e80000100a00 */
[----:B0-----:R-:W2:Y:S04]  /*89ff0*/  LDL.LU.64 R26, [R1+0x81e8] ;  /* 0x0081e800011a7983 */ /* 0x001ea80000300a00 */
[----:B------:R-:W2:Y:S01]  /*8a000*/  LDL.LU.64 R24, [R1+0x81e0] ;  /* 0x0081e00001187983 */ /* 0x000ea20000300a00 */
[----:B----4-:R-:W-:-:S02]  /*8a010*/  IMAD R4, R4, 0x100, R8 ;  /* 0x0000010004047824 */ /* 0x010fc400078e0208 */
[----:B------:R-:W-:Y:S02]  /*8a020*/  IMAD.MOV.U32 R8, RZ, RZ, R21 ;  /* 0x000000ffff087224 */ /* 0x000fe400078e0015 */
[----:B------:R-:W4:Y:S01]  /*8a030*/  LDL.LU R21, [R1+0x81d8] ;  /* 0x0081d80001157983 */ /* 0x000f220000300800 */
[----:B---3--:R-:W-:Y:S02]  /*8a040*/  IMAD R5, R5, 0x100, R9 ;  /* 0x0000010005057824 */ /* 0x008fe400078e0209 */
[----:B------:R-:W-:Y:S02]  /*8a050*/  IMAD.MOV.U32 R9, RZ, RZ, R20 ;  /* 0x000000ffff097224 */ /* 0x000fe400078e0014 */
[----:B------:R-:W-:Y:S02]  /*8a060*/  IMAD R6, R6, 0x100, R10 ;  /* 0x0000010006067824 */ /* 0x000fe400078e020a */
[----:B------:R-:W-:Y:S02]  /*8a070*/  IMAD R7, R7, 0x100, R11 ;  /* 0x0000010007077824 */ /* 0x000fe400078e020b */
[----:B------:R-:W-:Y:S01]  /*8a080*/  IMAD.MOV.U32 R11, RZ, RZ, R0 ;  /* 0x000000ffff0b7224 */ /* 0x000fe200078e0000 */
[----:B--2---:R-:W-:-:S15]  /*8a090*/  HMMA.16816.F32 R24, R16, R14, R24 ;  /* 0x0000000e1018723c */ /* 0x004fde0000001818 */
[----:B------:R-:W-:-:S08]  /*8a0a0*/  NOP ;  /* 0x0000000000007918 */ /* 0x000fd00000000000 */
[----:B------:R-:W-:Y:S04]  /*8a0b0*/  STL.64 [R1+0x740], R24 ;  /* 0x0007401801007387 */ /* 0x000fe80000100a00 */
[----:B------:R0:W-:Y:S04]  /*8a0c0*/  STL.64 [R1+0x748], R26 ;  /* 0x0007481a01007387 */ /* 0x0001e80000100a00 */
[----:B------:R-:W2:Y:S04]  /*8a0d0*/  LDL.LU R20, [R1+0x81d4] ;  /* 0x0081d40001147983 */ /* 0x000ea80000300800 */
[----:B------:R-:W3:Y:S04]  /*8a0e0*/  LDL.LU R10, [R1] ;  /* 0x00000000010a7983 */ /* 0x000ee80000300800 */
[----:B------:R-:W3:Y:S04]  /*8a0f0*/  LDL.LU R0, [R1+0x81d0] ;  /* 0x0081d00001007983 */ /* 0x000ee80000300800 */
[----:B0-----:R-:W3:Y:S04]  /*8a100*/  LDL.LU R26, [R1+0x80] ;  /* 0x00008000011a7983 */ /* 0x001ee80000300800 */
[----:B------:R-:W3:Y:S01]  /*8a110*/  LDL.LU R27, [R1+0x84] ;  /* 0x00008400011b7983 */ /* 0x000ee20000300800 */
[----:B----4-:R-:W-:-:S03]  /*8a120*/  IMAD.MOV.U32 R24, RZ, RZ, R21 ;  /* 0x000000ffff187224 */ /* 0x010fc600078e0015 */
[----:B------:R-:W4:Y:S01]  /*8a130*/  LDL.LU R21, [R1+0x81cc] ;  /* 0x0081cc0001157983 */ /* 0x000f220000300800 */
[----:B--2---:R-:W-:-:S03]  /*8a140*/  IMAD.MOV.U32 R25, RZ, RZ, R20 ;  /* 0x000000ffff197224 */ /* 0x004fc600078e0014 */
[----:B------:R-:W2:Y:S04]  /*8a150*/  LDL.LU R20, [R1+0x81c8] ;  /* 0x0081c80001147983 */ /* 0x000ea80000300800 */
[----:B---3--:R-:W-:Y:S04]  /*8a160*/  STL.64 [R1+0x8178], R26 ;  /* 0x0081781a01007387 */ /* 0x008fe80000100a00 */
[----:B------:R-:W-:Y:S04]  /*8a170*/  STL.64 [R1+0x8170], R24 ;  /* 0x0081701801007387 */ /* 0x000fe80000100a00 */
[----:B------:R0:W-:Y:S04]  /*8a180*/  STL.64 [R1+0x8040], R10 ;  /* 0x0080400a01007387 */ /* 0x0001e80000100a00 */
[----:B0-----:R-:W3:Y:S04]  /*8a190*/  LDL.LU R10, [R1+0x18] ;  /* 0x00001800010a7983 */ /* 0x001ee80000300800 */
[----:B------:R-:W3:Y:S04]  /*8a1a0*/  LDL.LU R11, [R1+0x1c] ;  /* 0x00001c00010b7983 */ /* 0x000ee80000300800 */
[----:B------:R-:W3:Y:S04]  /*8a1b0*/  LDL.LU R26, [R1+0x98] ;  /* 0x00009800011a7983 */ /* 0x000ee80000300800 */
[----:B------:R-:W3:Y:S01]  /*8a1c0*/  LDL.LU R27, [R1+0x9c] ;  /* 0x00009c00011b7983 */ /* 0x000ee20000300800 */
[----:B----4-:R-:W-:-:S02]  /*8a1d0*/  IMAD.MOV.U32 R25, RZ, RZ, R21 ;  /* 0x000000ffff197224 */ /* 0x010fc400078e0015 */
[----:B--2---:R-:W-:Y:S02]  /*8a1e0*/  IMAD.MOV.U32 R24, RZ, RZ, R20 ;  /* 0x000000ffff187224 */ /* 0x004fe400078e0014 */
[----:B------:R-:W2:Y:S04]  /*8a1f0*/  LDL.LU R20, [R1+0x81c4] ;  /* 0x0081c40001147983 */ /* 0x000ea80000300800 */
[----:B------:R-:W2:Y:S04]  /*8a200*/  LDL.LU R21, [R1+0x81c0] ;  /* 0x0081c00001157983 */ /* 0x000ea80000300800 */
[----:B---3--:R0:W-:Y:S04]  /*8a210*/  STL.64 [R1+0x8190], R26 ;  /* 0x0081901a01007387 */ /* 0x0081e80000100a00 */
[----:B0-----:R-:W3:Y:S04]  /*8a220*/  LDL R26, [R1+0xa8] ;  /* 0x0000a800011a7983 */ /* 0x001ee80000100800 */
[----:B------:R-:W3:Y:S04]  /*8a230*/  LDL R27, [R1+0xac] ;  /* 0x0000ac00011b7983 */ /* 0x000ee80000100800 */
[----:B------:R0:W-:Y:S04]  /*8a240*/  STL.64 [R1+0x8038], R8 ;  /* 0x0080380801007387 */ /* 0x0001e80000100a00 */
[----:B------:R1:W-:Y:S04]  /*8a250*/  STL.64 [R1+0x8050], R10 ;  /* 0x0080500a01007387 */ /* 0x0003e80000100a00 */
[----:B0-----:R-:W2:Y:S04]  /*8a260*/  LDL.LU.64 R8, [R1+0xc50] ;  /* 0x000c500001087983 */ /* 0x001ea80000300a00 */
[----:B-1----:R-:W2:Y:S01]  /*8a270*/  LDL.LU.64 R10, [R1+0xc58] ;  /* 0x000c5800010a7983 */ /* 0x002ea20000300a00 */
[----:B------:R-:W-:-:S02]  /*8a280*/  F2FP.F16.E4M3.UNPACK_B R6, R6 ;  /* 0x00000006ff06723e */ /* 0x000fc400020006ff */
[----:B------:R-:W-:Y:S02]  /*8a290*/  F2FP.F16.E4M3.UNPACK_B R7, R7 ;  /* 0x00000007ff07723e */ /* 0x000fe400020006ff */
[----:B------:R-:W-:Y:S02]  /*8a2a0*/  F2FP.F16.E4M3.UNPACK_B R4, R4 ;  /* 0x00000004ff04723e */ /* 0x000fe400020006ff */
[----:B------:R-:W-:Y:S01]  /*8a2b0*/  F2FP.F16.E4M3.UNPACK_B R5, R5 ;  /* 0x00000005ff05723e */ /* 0x000fe200020006ff */
[----:B------:R-:W-:Y:S04]  /*8a2c0*/  STL.64 [R1+0x7fd0], R14 ;  /* 0x007fd00e01007387 */ /* 0x000fe80000100a00 */
[----:B------:R-:W-:Y:S04]  /*8a2d0*/  STL.64 [R1+0x7fc8], R12 ;  /* 0x007fc80c01007387 */ /* 0x000fe80000100a00 */
[----:B------:R-:W-:Y:S04]  /*8a2e0*/  STL.64 [R1+0x81b0], R6 ;  /* 0x0081b00601007387 */ /* 0x000fe80000100a00 */
[----:B------:R0:W-:Y:S04]  /*8a2f0*/  STL.64 [R1+0x81a8], R4 ;  /* 0x0081a80401007387 */ /* 0x0001e80000100a00 */
[----:B0-----:R-:W3:Y:S04]  /*8a300*/  LDL.LU.64 R4, [R1+0x9f0] ;  /* 0x0009f00001047983 */ /* 0x001ee80000300a00 */
[----:B------:R-:W3:Y:S01]  /*8a310*/  LDL.LU.64 R6, [R1+0x9f8] ;  /* 0x0009f80001067983 */ /* 0x000ee20000300a00 */
[----:B--2---:R-:W-:-:S15]  /*8a320*/  HMMA.16816.F32 R8, R16, R20, R8 ;  /* 0x000000141008723c */ /* 0x004fde0000001808 */
[----:B------:R-:W-:-:S08]  /*8a330*/  NOP ;  /* 0x0000000000007918 */ /* 0x000fd00000000000 */
[----:B------:R0:W-:Y:S04]  /*8a340*/  STL.64 [R1+0x950], R8 ;  /* 0x0009500801007387 */ /* 0x0001e80000100a00 */
[----:B------:R-:W-:Y:S04]  /*8a350*/  STL.64 [R1+0x958], R10 ;  /* 0x0009580a01007387 */ /* 0x000fe80000100a00 */
[----:B0-----:R-:W2:Y:S04]  /*8a360*/  LDL.LU R8, [R1+0x20] ;  /* 0x0000200001087983 */ /* 0x001ea80000300800 */
[----:B------:R-:W2:Y:S04]  /*8a370*/  LDL.LU R9, [R1+0x24] ;  /* 0x0000240001097983 */ /* 0x000ea80000300800 */
[----:B--2---:R-:W-:Y:S04]  /*8a380*/  STL.64 [R1+0x8068], R8 ;  /* 0x0080680801007387 */ /* 0x004fe80000100a00 */
[----:B------:R0:W-:Y:S04]  /*8a390*/  STL.64 [R1+0x8010], R22 ;  /* 0x0080101601007387 */ /* 0x0001e80000100a00 */
[----:B0-----:R-:W2:Y:S01]  /*8a3a0*/  LDL.LU R22, [R1+0x10] ;  /* 0x0000100001167983 */ /* 0x001ea20000300800 */
[----:B------:R-:W-:-:S03]  /*8a3b0*/  IMAD.MOV.U32 R23, RZ, RZ, R0 ;  /* 0x000000ffff177224 */ /* 0x000fc600078e0000 */
[----:B------:R-:W4:Y:S04]  /*8a3c0*/  LDL.LU R0, [R1+0x81bc] ;  /* 0x0081bc0001007983 */ /* 0x000f280000300800 */
[----:B------:R-:W3:Y:S04]  /*8a3d0*/  LDL.LU.64 R12, [R1+0x8f0] ;  /* 0x0008f000010c7983 */ /* 0x000ee80000300a00 */
[----:B------:R-:W2:Y:S04]  /*8a3e0*/  LDL.LU.64 R14, [R1+0x8f8] ;  /* 0x0008f800010e7983 */ /* 0x000ea80000300a00 */
[----:B--2---:R-:W-:Y:S04]  /*8a3f0*/  STL.64 [R1+0x8188], R14 ;  /* 0x0081880e01007387 */ /* 0x004fe80000100a00 */
[----:B---3--:R0:W-:Y:S04]  /*8a400*/  STL.64 [R1+0x8180], R12 ;  /* 0x0081800c01007387 */ /* 0x0081e80000100a00 */
[----:B0-----:R-:W2:Y:S04]  /*8a410*/  LDL.LU.64 R12, [R1+0x9d0] ;  /* 0x0009d000010c7983 */ /* 0x001ea80000300a00 */
[----:B------:R-:W3:Y:S01]  /*8a420*/  LDL.LU.64 R14, [R1+0x9d8] ;  /* 0x0009d800010e7983 */ /* 0x000ee20000300a00 */
[----:B----4-:R-:W-:-:S03]  /*8a430*/  IMAD.MOV.U32 R11, RZ, RZ, R0 ;  /* 0x000000ffff0b7224 */ /* 0x010fc600078e0000 */
[----:B---3--:R-:W-:Y:S04]  /*8a440*/  STL.64 [R1+0x81a0], R14 ;  /* 0x0081a00e01007387 */ /* 0x008fe80000100a00 */
[----:B--2---:R0:W-:Y:S04]  /*8a450*/  STL.64 [R1+0x8198], R12 ;  /* 0x0081980c01007387 */ /* 0x0041e80000100a00 */
[----:B0-----:R-:W2:Y:S04]  /*8a460*/  LDL.LU.64 R12, [R1+0x9e0] ;  /* 0x0009e000010c7983 */ /* 0x001ea80000300a00 */
[----:B------:R-:W2:Y:S04]  /*8a470*/  LDL.LU.64 R14, [R1+0x9e8] ;  /* 0x0009e800010e7983 */ /* 0x000ea80000300a00 */
[----:B------:R-:W3:Y:S01]  /*8a480*/  LDL.LU R10, [R1+0x28] ;  /* 0x00002800010a7983 */ /* 0x000ee20000300800 */
[----:B------:R-:W-:Y:S03]  /*8a490*/  HMMA.16816.F32 R16, R16, R26, R4 ;  /* 0x0000001a1010723c */ /* 0x000fe60000001804 */
[----:B------:R-:W4:Y:S04]  /*8a4a0*/  LDL.LU R0, [R1+0x81b8] ;  /* 0x0081b80001007983 */ /* 0x000f280000300800 */
[----:B---3--:R0:W-:Y:S04]  /*8a4b0*/  STL.64 [R1+0x8080], R10 ;  /* 0x0080800a01007387 */ /* 0x0081e80000100a00 */
[----:B0-----:R-:W3:Y:S04]  /*8a4c0*/  LDL.LU R10, [R1+0x90] ;  /* 0x00009000010a7983 */ /* 0x001ee80000300800 */
[----:B------:R-:W3:Y:S04]  /*8a4d0*/  LDL.LU R11, [R1+0x94] ;  /* 0x00009400010b7983 */ /* 0x000ee80000300800 */
[----:B------:R0:W-:Y:S04]  /*8a4e0*/  STL.64 [R1+0x8008], R20 ;  /* 0x0080081401007387 */ /* 0x0001e80000100a00 */
[----:B------:R1:W-:Y:S04]  /*8a4f0*/  STL.64 [R1+0x8048], R22 ;  /* 0x0080481601007387 */ /* 0x0003e80000100a00 */
[----:B0-----:R-:W4:Y:S04]  /*8a500*/  LDL.LU.64 R20, [R1+0x900] ;  /* 0x0009000001147983 */ /* 0x001f280000300a00 */
[----:B-1----:R-:W4:Y:S04]  /*8a510*/  LDL.LU.64 R22, [R1+0x908] ;  /* 0x0009080001167983 */ /* 0x002f280000300a00 */
[----:B------:R-:W2:Y:S04]  /*8a520*/  LDL.LU.64 R6, [R1+0x81b0] ;  /* 0x0081b00001067983 */ /* 0x000ea80000300a00 */
[----:B------:R-:W2:Y:S04]  /*8a530*/  LDL.LU.64 R4, [R1+0x81a8] ;  /* 0x0081a80001047983 */ /* 0x000ea80000300a00 */
[----:B------:R0:W-:Y:S04]  /*8a540*/  STL.64 [R1+0x940], R16 ;  /* 0x0009401001007387 */ /* 0x0001e80000100a00 */
[----:B------:R1:W-:Y:S04]  /*8a550*/  STL.64 [R1+0x948], R18 ;  /* 0x0009481201007387 */ /* 0x0003e80000100a00 */
[----:B0-----:R-:W3:Y:S04]  /*8a560*/  LDL.LU.64 R16, [R1+0x9b0] ;  /* 0x0009b00001107983 */ /* 0x001ee80000300a00 */
[----:B-1----:R-:W3:Y:S04]  /*8a570*/  LDL.LU.64 R18, [R1+0x9b8] ;  /* 0x0009b80001127983 */ /* 0x002ee80000300a00 */
[----:B------:R-:W4:Y:S04]  /*8a580*/  LDL.LU R8, [R1+0x30] ;  /* 0x0000300001087983 */ /* 0x000f280000300800 */
[----:B------:R-:W4:Y:S01]  /*8a590*/  LDL.LU R9, [R1+0x34] ;  /* 0x0000340001097983 */ /* 0x000f220000300800 */
[----:B--2---:R-:W-:Y:S03]  /*8a5a0*/  HMMA.16816.F32 R24, R4, R24, R12 ;  /* 0x000000180418723c */ /* 0x004fe6000000180c */
[----:B----4-:R-:W-:Y:S04]  /*8a5b0*/  STL.64 [R1+0x8098], R8 ;  /* 0x0080980801007387 */ /* 0x010fe80000100a00 */
[----:B------:R-:W2:Y:S04]  /*8a5c0*/  LDL.LU.64 R14, [R1+0x81a0] ;  /* 0x0081a000010e7983 */ /* 0x000ea80000300a00 */
[----:B------:R-:W2:-:S12]  /*8a5d0*/  LDL.LU.64 R12, [R1+0x8198] ;  /* 0x00819800010c7983 */ /* 0x000e980000300a00 */
[----:B------:R-:W-:Y:S04]  /*8a5e0*/  STL.64 [R1+0x930], R24 ;  /* 0x0009301801007387 */ /* 0x000fe80000100a00 */
[----:B------:R0:W-:Y:S04]  /*8a5f0*/  STL.64 [R1+0x938], R26 ;  /* 0x0009381a01007387 */ /* 0x0001e80000100a00 */
[----:B0-----:R-:W2:Y:S01]  /*8a600*/  LDL.LU.64 R26, [R1+0x8190] ;  /* 0x00819000011a7983 */ /* 0x001ea20000300a00 */
[C---:B---3--:R-:W-:Y:S06]  /*8a610*/  HMMA.16816.F32 R16, R4.reuse, R10, R16 ;  /* 0x0000000a0410723c */ /* 0x048fec0000001810 */
[----:B--2---:R-:W-:Y:S01]  /*8a620*/  HMMA.16816.F32 R24, R4, R26, R12 ;  /* 0x0000001a0418723c */ /* 0x004fe2000000180c */
[----:B------:R-:W2:Y:S04]  /*8a630*/  LDL.LU.64 R14, [R1+0x8188] ;  /* 0x00818800010e7983 */ /* 0x000ea80000300a00 */
[----:B------:R-:W2:-:S15]  /*8a640*/  LDL.LU.64 R12, [R1+0x8180] ;  /* 0x00818000010c7983 */ /* 0x000e9e0000300a00 */
[----:B------:R-:W-:-:S03]  /*8a650*/  NOP ;  /* 0x0000000000007918 */ /* 0x000fc60000000000 */
[----:B------:R-:W-:Y:S04]  /*8a660*/  STL.64 [R1+0x920], R24 ;  /* 0x0009201801007387 */ /* 0x000fe80000100a00 */
[----:B------:R0:W-:Y:S04]  /*8a670*/  STL.64 [R1+0x928], R26 ;  /* 0x0009281a01007387 */ /* 0x0001e80000100a00 */
[----:B0-----:R-:W2:Y:S04]  /*8a680*/  LDL.LU.64 R26, [R1+0x8178] ;  /* 0x00817800011a7983 */ /* 0x001ea80000300a00 */
[----:B------:R-:W3:Y:S04]  /*8a690*/  LDL.LU.64 R24, [R1+0x8170] ;  /* 0x0081700001187983 */ /* 0x000ee80000300a00 */
[----:B------:R-:W4:Y:S04]  /*8a6a0*/  LDL.LU R10, [R1+0x38] ;  /* 0x00003800010a7983 */ /* 0x000f280000300800 */
[----:B------:R-:W-:Y:S04]  /*8a6b0*/  STL.64 [R1+0x910], R16 ;  /* 0x0009101001007387 */ /* 0x000fe80000100a00 */
[----:B------:R3:W-:Y:S01]  /*8a6c0*/  STL.64 [R1+0x918], R18 ;  /* 0x0009181201007387 */ /* 0x0007e20000100a00 */
[----:B------:R-:W-:-:S03]  /*8a6d0*/  IMAD.MOV.U32 R11, RZ, RZ, R0 ;  /* 0x000000ffff0b7224 */ /* 0x000fc600078e0000 */
[----:B------:R-:W4:Y:S01]  /*8a6e0*/  LDL.LU R0, [R1+0x8168] ;  /* 0x0081680001007983 */ /* 0x000f220000300800 */
[C---:B--2---:R-:W-:Y:S06]  /*8a6f0*/  HMMA.16816.F32 R12, R4.reuse, R26, R12 ;  /* 0x0000001a040c723c */ /* 0x044fec000000180c */
[----:B---3--:R-:W-:Y:S01]  /*8a700*/  HMMA.16816.F32 R16, R4, R24, R20 ;  /* 0x000000180410723c */ /* 0x008fe20000001814 */
[----:B----4-:R0:W-:Y:S04]  /*8a710*/  STL.64 [R1+0x80b0], R10 ;  /* 0x0080b00a01007387 */ /* 0x0101e80000100a00 */
[----:B------:R-:W2:-:S15]  /*8a720*/  LDL.LU R8, [R1+0x40] ;  /* 0x0000400001087983 */ /* 0x000e9e0000300800 */
[----:B------:R-:W-:-:S03]  /*8a730*/  NOP ;  /* 0x0000000000007918 */ /* 0x000fc60000000000 */
[----:B------:R-:W-:Y:S04]  /*8a740*/  STL.64 [R1+0x900], R16 ;  /* 0x0009001001007387 */ /* 0x000fe80000100a00 */
[----:B------:R-:W-:Y:S04]  /*8a750*/  STL.64 [R1+0x908], R18 ;  /* 0x0009081201007387 */ /* 0x000fe80000100a00 */
[----:B------:R-:W-:Y:S04]  /*8a760*/  STL.64 [R1+0x8f0], R12 ;  /* 0x0008f00c01007387 */ /* 0x000fe80000100a00 */
[----:B------:R-:W-:Y:S04]  /*8a770*/  STL.64 [R1+0x8f8], R14 ;  /* 0x0008f80e01007387 */ /* 0x000fe80000100a00 */
[----:B------:R-:W2:Y:S04]  /*8a780*/  LDL.LU R9, [R1+0x44] ;  /* 0x0000440001097983 */ /* 0x000ea80000300800 */
[----:B0-----:R-:W3:Y:S04]  /*8a790*/  LDL.LU R10, [R1+0x48] ;  /* 0x00004800010a7983 */ /* 0x001ee80000300800 */
[----:B------:R-:W3:Y:S04]  /*8a7a0*/  LDL.LU R11, [R1+0x4c] ;  /* 0x00004c00010b7983 */ /* 0x000ee80000300800 */
[----:B--2---:R0:W-:Y:S02]  /*8a7b0*/  STL.64 [R1+0x80c8], R8 ;  /* 0x0080c80801007387 */ /* 0x0041e40000100a00 */
[----:B0-----:R-:W-:-:S02]  /*8a7c0*/  IMAD.MOV.U32 R8, RZ, RZ, R0 ;  /* 0x000000ffff087224 */ /* 0x001fc400078e0000 */
[----:B------:R-:W2:Y:S04]  /*8a7d0*/  LDL.LU R0, [R1+0x8164] ;  /* 0x0081640001007983 */ /* 0x000ea80000300800 */
[----:B------:R-:W4:Y:S04]  /*8a7e0*/  LDL.LU R9, [R1+0x54] ;  /* 0x0000540001097983 */ /* 0x000f280000300800 */
[----:B---3--:R0:W-:Y:S04]  /*8a7f0*/  STL.64 [R1+0x80e0], R10 ;  /* 0x0080e00a01007387 */ /* 0x0081e80000100a00 */
[----:B0-----:R-:W3:Y:S04]  /*8a800*/  LDL.LU R10, [R1+0x58] ;  /* 0x00005800010a7983 */ /* 0x001ee80000300800 */
[----:B------:R-:W3:Y:S04]  /*8a810*/  LDL.LU R11, [R1+0x5c] ;  /* 0x00005c00010b7983 */ /* 0x000ee80000300800 */
[----:B----4-:R0:W-:Y:S04]  /*8a820*/  STL.64 [R1+0x80f8], R8 ;  /* 0x0080f80801007387 */ /* 0x0101e80000100a00 */
[----:B0-----:R-:W4:Y:S01]  /*8a830*/  LDL.LU R8, [R1+0x60] ;  /* 0x0000600001087983 */ /* 0x001f220000300800 */
[----:B--2---:R-:W-:-:S03]  /*8a840*/  IMAD.MOV.U32 R9, RZ, RZ, R0 ;  /* 0x000000ffff097224 */ /* 0x004fc600078e0000 */
[----:B------:R-:W2:Y:S04]  /*8a850*/  LDL.LU R0, [R1+0x8160] ;  /* 0x0081600001007983 */ /* 0x000ea80000300800 */
[----:B------:R-:W3:Y:S04]  /*8a860*/  LDL.LU R14, [R1+0x68] ;  /* 0x00006800010e7983 */ /* 0x000ee80000300800 */
[----:B------:R-:W3:Y:S04]  /*8a870*/  LDL.LU R15, [R1+0x6c] ;  /* 0x00006c00010f7983 */ /* 0x000ee80000300800 */
[----:B------:R-:W4:Y:S04]  /*8a880*/  LDL.LU R12, [R1+0x70] ;  /* 0x00007000010c7983 */ /* 0x000f280000300800 */
[----:B------:R-:W4:Y:S04]  /*8a890*/  LDL.LU R13, [R1+0x74] ;  /* 0x00007400010d7983 */ /* 0x000f280000300800 */
[----:B---3--:R0:W-:Y:S04]  /*8a8a0*/  STL.64 [R1+0x8130], R14 ;  /* 0x0081300e01007387 */ /* 0x0081e80000100a00 */
[----:B0-----:R-:W3:Y:S04]  /*8a8b0*/  LDL.LU R14, [R1+0x78] ;  /* 0x00007800010e7983 */ /* 0x001ee80000300800 */
[----:B----4-:R-:W-:Y:S04]  /*8a8c0*/  STL.64 [R1+0x8148], R12 ;  /* 0x0081480c01007387 */ /* 0x010fe80000100a00 */
[----:B------:R-:W-:Y:S04]  /*8a8d0*/  STL.64 [R1+0x8110], R10 ;  /* 0x0081100a01007387 */ /* 0x000fe80000100a00 */
[----:B------:R0:W-:Y:S04]  /*8a8e0*/  STL.64 [R1+0x8128], R8 ;  /* 0x0081280801007387 */ /* 0x0001e80000100a00 */
[----:B0-----:R-:W4:Y:S04]  /*8a8f0*/  LDL.LU.64 R8, [R1+0x8c0] ;  /* 0x0008c00001087983 */ /* 0x001f280000300a00 */
[----:B------:R-:W2:Y:S04]  /*8a900*/  LDL.LU.64 R10, [R1+0x8c8] ;  /* 0x0008c800010a7983 */ /* 0x000ea80000300a00 */
[----:B--2---:R-:W-:Y:S04]  /*8a910*/  STL.64 [R1+0x8140], R10 ;  /* 0x0081400a01007387 */ /* 0x004fe80000100a00 */
[----:B----4-:R0:W-:Y:S04]  /*8a920*/  STL.64 [R1+0x8138], R8 ;  /* 0x0081380801007387 */ /* 0x0101e80000100a00 */
[----:B0-----:R-:W2:Y:S04]  /*8a930*/  LDL.LU.64 R8, [R1+0x990] ;  /* 0x0009900001087983 */ /* 0x001ea80000300a00 */
[----:B------:R-:W4:Y:S04]  /*8a940*/  LDL.LU.64 R10, [R1+0x998] ;  /* 0x00099800010a7983 */ /* 0x000f280000300a00 */
[----:B----4-:R-:W-:Y:S04]  /*8a950*/  STL.64 [R1+0x8158], R10 ;  /* 0x0081580a01007387 */ /* 0x010fe80000100a00 */
[----:B--2---:R0:W-:Y:S04]  /*8a960*/  STL.64 [R1+0x8150], R8 ;  /* 0x0081500801007387 */ /* 0x0041e80000100a00 */
[----:B0-----:R-:W3:Y:S04]  /*8a970*/  LDL.LU.64 R8, [R1+0x9a0] ;  /* 0x0009a00001087983 */ /* 0x001ee80000300a00 */
[----:B------:R-:W3:Y:S04]  /*8a980*/  LDL.LU.64 R10, [R1+0x9a8] ;  /* 0x0009a800010a7983 */ /* 0x000ee80000300a00 */
[----:B------:R-:W2:Y:S04]  /*8a990*/  LDL.LU.64 R20, [R1+0x790] ;  /* 0x0007900001147983 */ /* 0x000ea80000300a00 */
        /* <DEDUP_REMOVED lines=29> */
[----:B------:R-:W-:-:S07]  /*8ab70*/  IMAD.MOV.U32 R15, RZ, RZ, R0 ;  /* 0x000000ffff0f7224 */ /* 0x000fce00078e0000 */
[C---:B---3--:R-:W-:Y:S01]  /*8ab80*/  HMMA.16816.F32 R12, R4.reuse, R14, R8 ;  /* 0x0000000e040c723c */ /* 0x048fe20000001808 */
[----:B----4-:R-:W-:Y:S04]  /*8ab90*/  STL.64 [R1+0x8108], R22 ;  /* 0x0081081601007387 */ /* 0x010fe80000100a00 */
[----:B--2---:R0:W-:Y:S04]  /*8aba0*/  STL.64 [R1+0x8100], R20 ;  /* 0x0081001401007387 */ /* 0x0041e80000100a00 */
[----:B0-----:R-:W2:Y:S04]  /*8abb0*/  LDL.LU.64 R20, [R1+0x980] ;  /* 0x0009800001147983 */ /* 0x001ea80000300a00 */
[----:B------:R-:W3:Y:S04]  /*8abc0*/  LDL.LU.64 R22, [R1+0x988] ;  /* 0x0009880001167983 */ /* 0x000ee80000300a00 */
[----:B---3--:R-:W-:Y:S04]  /*8abd0*/  STL.64 [R1+0x8120], R22 ;  /* 0x0081201601007387 */ /* 0x008fe80000100a00 */
[----:B--2---:R0:W-:Y:S04]  /*8abe0*/  STL.64 [R1+0x8118], R20 ;  /* 0x0081181401007387 */ /* 0x0041e80000100a00 */
[----:B0-----:R-:W2:Y:S04]  /*8abf0*/  LDL.LU.64 R20, [R1+0x8b0] ;  /* 0x0008b00001147983 */ /* 0x001ea80000300a00 */
[----:B------:R-:W2:Y:S04]  /*8ac00*/  LDL.LU.64 R22, [R1+0x8b8] ;  /* 0x0008b80001167983 */ /* 0x000ea80000300a00 */
[----:B------:R-:W3:Y:S04]  /*8ac10*/  LDL.LU.64 R24, [R1+0x780] ;  /* 0x0007800001187983 */ /* 0x000ee80000300a00 */
[----:B------:R-:W3:Y:S04]  /*8ac20*/  LDL.LU.64 R26, [R1+0x788] ;  /* 0x00078800011a7983 */ /* 0x000ee80000300a00 */
[----:B------:R-:W4:Y:S04]  /*8ac30*/  LDL.LU.64 R16, [R1+0x770] ;  /* 0x0007700001107983 */ /* 0x000f280000300a00 */
[----:B------:R-:W4:Y:S04]  /*8ac40*/  LDL.LU.64 R18, [R1+0x778] ;  /* 0x0007780001127983 */ /* 0x000f280000300a00 */
[----:B------:R-:W2:Y:S04]  /*8ac50*/  LDL.LU.64 R10, [R1+0x8158] ;  /* 0x00815800010a7983 */ /* 0x000ea80000300a00 */
[----:B------:R-:W2:Y:S04]  /*8ac60*/  LDL.LU.64 R8, [R1+0x8150] ;  /* 0x0081500001087983 */ /* 0x000ea80000300a00 */
        /* <DEDUP_REMOVED lines=11> */
[----:B------:R-:W2:-:S15]  /*8ad20*/  LDL.LU.64 R8, [R1+0x8128] ;  /* 0x0081280001087983 */ /* 0x000e9e0000300a00 */
[----:B------:R-:W-:-:S06]  /*8ad30*/  NOP ;  /* 0x0000000000007918 */ /* 0x000fcc0000000000 */
[----:B------:R0:W-:Y:S04]  /*8ad40*/  STL.64 [R1+0x8c0], R12 ;  /* 0x0008c00c01007387 */ /* 0x0001e80000100a00 */
[----:B------:R1:W-:Y:S04]  /*8ad50*/  STL.64 [R1+0x8c8], R14 ;  /* 0x0008c80e01007387 */ /* 0x0003e80000100a00 */
[----:B0-----:R-:W4:Y:S04]  /*8ad60*/  LDL.LU.64 R12, [R1+0x760] ;  /* 0x00076000010c7983 */ /* 0x001f280000300a00 */
[----:B-1----:R-:W4:Y:S01]  /*8ad70*/  LDL.LU.64 R14, [R1+0x768] ;  /* 0x00076800010e7983 */ /* 0x002f220000300a00 */
        /* <DEDUP_REMOVED lines=64> */
[----:B------:R-:W3:-:S15]  /*8b180*/  LDL.LU.64 R22, [R1+0x8048] ;  /* 0x0080480001167983 */ /* 0x000ede0000300a00 */
[----:B------:R-:W-:-:S06]  /*8b190*/  NOP ;  /* 0x0000000000007918 */ /* 0x000fcc0000000000 */
[----:B------:R-:W-:Y:S04]  /*8b1a0*/  STL.64 [R1+0x820], R8 ;  /* 0x0008200801007387 */ /* 0x000fe80000100a00 */
[----:B------:R0:W-:Y:S04]  /*8b1b0*/  STL.64 [R1+0x828], R10 ;  /* 0x0008280a01007387 */ /* 0x0001e80000100a00 */
[----:B0-----:R-:W2:Y:S04]  /*8b1c0*/  LDL.LU.64 R10, [R1+0x8040] ;  /* 0x00804000010a7983 */ /* 0x001ea80000300a00 */
[----:B------:R-:W4:Y:S01]  /*8b1d0*/  LDL.LU.64 R8, [R1+0x8038] ;  /* 0x0080380001087983 */ /* 0x000f220000300a00 */
[----:B---3--:R-:W-:Y:S03]  /*8b1e0*/  HMMA.16816.F32 R20, R4, R22, R24 ;  /* 0x000000160414723c */ /* 0x008fe60000001818 */
[----:B------:R-:W3:Y:S04]  /*8b1f0*/  LDL.LU.64 R26, [R1+0x8030] ;  /* 0x00803000011a7983 */ /* 0x000ee80000300a00 */
[----:B------:R-:W3:-:S15]  /*8b200*/  LDL.LU.64 R24, [R1+0x8028] ;  /* 0x0080280001187983 */ /* 0x000ede0000300a00 */
[----:B------:R-:W-:-:S01]  /*8b210*/  NOP ;  /* 0x0000000000007918 */ /* 0x000fc20000000000 */
[----:B------:R-:W-:Y:S04]  /*8b220*/  STL.64 [R1+0x810], R20 ;  /* 0x0008101401007387 */ /* 0x000fe80000100a00 */
[----:B------:R4:W-:Y:S02]  /*8b230*/  STL.64 [R1+0x818], R22 ;  /* 0x0008181601007387 */ /* 0x0009e40000100a00 */
[C---:B----4-:R-:W-:Y:S02]  /*8b240*/  HMMA.16816.F32 R20, R4.reuse, R8, R16 ;  /* 0x000000080414723c */ /* 0x050fe40000001810 */
[----:B------:R-:W4:Y:S04]  /*8b250*/  LDL.LU.64 R16, [R1+0x5d0] ;  /* 0x0005d00001107983 */ /* 0x000f280000300a00 */
[----:B------:R-:W3:Y:S01]  /*8b260*/  LDL.LU.64 R18, [R1+0x5d8] ;  /* 0x0005d80001127983 */ /* 0x000ee20000300a00 */
[----:B--2---:R-:W-:-:S15]  /*8b270*/  HMMA.16816.F32 R8, R4, R10, R12 ;  /* 0x0000000a0408723c */ /* 0x004fde000000180c */
[----:B------:R-:W-:-:S01]  /*8b280*/  NOP ;  /* 0x0000000000007918 */ /* 0x000fc20000000000 */
[----:B------:R-:W-:Y:S04]  /*8b290*/  STL.64 [R1+0x800], R20 ;  /* 0x0008001401007387 */ /* 0x000fe80000100a00 */
[----:B------:R-:W-:Y:S04]  /*8b2a0*/  STL.64 [R1+0x808], R22 ;  /* 0x0008081601007387 */ /* 0x000fe80000100a00 */
[----:B---3--:R-:W-:Y:S04]  /*8b2b0*/  STL.64 [R1+0x7fc0], R18 ;  /* 0x007fc01201007387 */ /* 0x008fe80000100a00 */
[----:B----4-:R0:W-:Y:S04]  /*8b2c0*/  STL.64 [R1+0x7fb8], R16 ;  /* 0x007fb81001007387 */ /* 0x0101e80000100a00 */
[----:B0-----:R-:W2:Y:S04]  /*8b2d0*/  LDL.LU.64 R16, [R1+0x750] ;  /* 0x0007500001107983 */ /* 0x001ea80000300a00 */
[----:B------:R-:W2:Y:S04]  /*8b2e0*/  LDL.LU.64 R18, [R1+0x758] ;  /* 0x0007580001127983 */ /* 0x000ea80000300a00 */
[----:B------:R-:W-:Y:S04]  /*8b2f0*/  STL.64 [R1+0x7f0], R8 ;  /* 0x0007f00801007387 */ /* 0x000fe80000100a00 */
[----:B------:R-:W-:Y:S04]  /*8b300*/  STL.64 [R1+0x7f8], R10 ;  /* 0x0007f80a01007387 */ /* 0x000fe80000100a00 */
[----:B------:R-:W3:Y:S04]  /*8b310*/  LDL.LU.64 R20, [R1+0x670] ;  /* 0x0006700001147983 */ /* 0x000ee80000300a00 */
[----:B------:R-:W4:Y:S04]  /*8b320*/  LDL.LU.64 R22, [R1+0x678] ;  /* 0x0006780001167983 */ /* 0x000f280000300a00 */
[----:B----4-:R-:W-:Y:S04]  /*8b330*/  STL.64 [R1+0x8020], R22 ;  /* 0x0080201601007387 */ /* 0x010fe80000100a00 */
[----:B---3--:R0:W-:Y:S04]  /*8b340*/  STL.64 [R1+0x8018], R20 ;  /* 0x0080181401007387 */ /* 0x0081e80000100a00 */
[----:B0-----:R-:W3:Y:S04]  /*8b350*/  LDL.LU.64 R20, [R1+0x6a0] ;  /* 0x0006a00001147983 */ /* 0x001ee80000300a00 */
[----:B------:R-:W3:Y:S04]  /*8b360*/  LDL.LU.64 R22, [R1+0x6a8] ;  /* 0x0006a80001167983 */ /* 0x000ee80000300a00 */
[----:B------:R-:W4:Y:S04]  /*8b370*/  LDL.LU.64 R8, [R1+0x630] ;  /* 0x0006300001087983 */ /* 0x000f280000300a00 */
[----:B------:R-:W3:Y:S01]  /*8b380*/  LDL.LU.64 R10, [R1+0x638] ;  /* 0x00063800010a7983 */ /* 0x000ee20000300a00 */
[C---:B--2---:R-:W-:Y:S03]  /*8b390*/  HMMA.16816.F32 R16, R4.reuse, R28, R16 ;  /* 0x0000001c0410723c */ /* 0x044fe60000001810 */
[----:B---3--:R-:W-:Y:S04]  /*8b3a0*/  STL.64 [R1+0x8000], R10 ;  /* 0x0080000a01007387 */ /* 0x008fe80000100a00 */
[----:B----4-:R0:W-:Y:S04]  /*8b3b0*/  STL.64 [R1+0x7ff8], R8 ;  /* 0x007ff80801007387 */ /* 0x0101e80000100a00 */
[----:B0-----:R-:W2:Y:S04]  /*8b3c0*/  LDL.LU.64 R8, [R1+0x650] ;  /* 0x0006500001087983 */ /* 0x001ea80000300a00 */
[----:B------:R-:W2:Y:S04]  /*8b3d0*/  LDL.LU.64 R10, [R1+0x658] ;  /* 0x00065800010a7983 */ /* 0x000ea80000300a00 */
[----:B------:R-:W3:Y:S04]  /*8b3e0*/  LDL.LU.64 R12, [R1+0x570] ;  /* 0x00057000010c7983 */ /* 0x000ee80000300a00 */
[----:B------:R-:W4:Y:S01]  /*8b3f0*/  LDL.LU.64 R14, [R1+0x578] ;  /* 0x00057800010e7983 */ /* 0x000f220000300a00 */
[C---:B------:R-:W-:Y:S03]  /*8b400*/  HMMA.16816.F32 R20, R4.reuse, R26, R20 ;  /* 0x0000001a0414723c */ /* 0x040fe60000001814 */
[----:B----4-:R-:W-:Y:S04]  /*8b410*/  STL.64 [R1+0x7fe0], R14 ;  /* 0x007fe00e01007387 */ /* 0x010fe80000100a00 */
[----:B---3--:R0:W-:Y:S04]  /*8b420*/  STL.64 [R1+0x7fd8], R12 ;  /* 0x007fd80c01007387 */ /* 0x0081e80000100a00 */
[----:B0-----:R-:W3:Y:S04]  /*8b430*/  LDL.LU.64 R12, [R1+0x600] ;  /* 0x00060000010c7983 */ /* 0x001ee80000300a00 */
[----:B------:R-:W3:Y:S04]  /*8b440*/  LDL.LU.64 R14, [R1+0x608] ;  /* 0x00060800010e7983 */ /* 0x000ee80000300a00 */
[----:B------:R0:W-:Y:S04]  /*8b450*/  STL.64 [R1+0x7e0], R16 ;  /* 0x0007e01001007387 */ /* 0x0001e80000100a00 */
[----:B------:R1:W-:Y:S04]  /*8b460*/  STL.64 [R1+0x7e8], R18 ;  /* 0x0007e81201007387 */ /* 0x0003e80000100a00 */
[----:B0-----:R-:W4:Y:S04]  /*8b470*/  LDL.LU.64 R16, [R1+0x520] ;  /* 0x0005200001107983 */ /* 0x001f280000300a00 */
[----:B-1----:R-:W4:Y:S04]  /*8b480*/  LDL.LU.64 R18, [R1+0x528] ;  /* 0x0005280001127983 */ /* 0x002f280000300a00 */
[----:B------:R-:W4:Y:S04]  /*8b490*/  LDL.LU R28, [R1+0x16ac] ;  /* 0x0016ac00011c7983 */ /* 0x000f280000300800 */
[----:B------:R-:W4:Y:S04]  /*8b4a0*/  LDL.LU R29, [R1+0x16a8] ;  /* 0x0016a800011d7983 */ /* 0x000f280000300800 */
[----:B------:R-:W-:Y:S04]  /*8b4b0*/  STL.64 [R1+0x7d0], R20 ;  /* 0x0007d01401007387 */ /* 0x000fe80000100a00 */
[----:B------:R0:W-:Y:S04]  /*8b4c0*/  STL.64 [R1+0x7d8], R22 ;  /* 0x0007d81601007387 */ /* 0x0001e80000100a00 */
[----:B0-----:R-:W2:Y:S04]  /*8b4d0*/  LDL.LU.64 R22, [R1+0x8020] ;  /* 0x0080200001167983 */ /* 0x001ea80000300a00 */
[----:B------:R-:W2:Y:S04]  /*8b4e0*/  LDL.LU.64 R20, [R1+0x8018] ;  /* 0x0080180001147983 */ /* 0x000ea80000300a00 */
[----:B------:R-:W4:Y:S04]  /*8b4f0*/  LDL.LU R26, [R1+0x16a0] ;  /* 0x0016a000011a7983 */ /* 0x000f280000300800 */
[----:B------:R-:W4:Y:S01]  /*8b500*/  LDL.LU R27, [R1+0x1698] ;  /* 0x00169800011b7983 */ /* 0x000f220000300800 */
[----:B--2---:R-:W-:-:S15]  /*8b510*/  HMMA.16816.F32 R20, R4, R24, R20 ;  /* 0x000000180414723c */ /* 0x004fde0000001814 */
[----:B------:R-:W-:-:S08]  /*8b520*/  NOP ;  /* 0x0000000000007918 */ /* 0x000fd00000000000 */
[----:B------:R-:W-:Y:S04]  /*8b530*/  STL.64 [R1+0x7c0], R20 ;  /* 0x0007c01401007387 */ /* 0x000fe80000100a00 */
[----:B------:R0:W-:Y:S04]  /*8b540*/  STL.64 [R1+0x7c8], R22 ;  /* 0x0007c81601007387 */ /* 0x0001e80000100a00 */
[----:B0-----:R-:W2:Y:S04]  /*8b550*/  LDL.LU.64 R22, [R1+0x8010] ;  /* 0x0080100001167983 */ /* 0x001ea80000300a00 */
[----:B------:R-:W4:Y:S04]  /*8b560*/  LDL.LU.64 R20, [R1+0x8008] ;  /* 0x0080080001147983 */ /* 0x000f280000300a00 */
[----:B------:R-:W4:Y:S04]  /*8b570*/  LDL.LU R24, [R1+0x1690] ;  /* 0x0016900001187983 */ /* 0x000f280000300800 */
[----:B------:R-:W4:Y:S01]  /*8b580*/  LDL.LU R25, [R1+0x168c] ;  /* 0x00168c0001197983 */ /* 0x000f220000300800 */
[----:B--2---:R-:W-:-:S15]  /*8b590*/  HMMA.16816.F32 R8, R4, R22, R8 ;  /* 0x000000160408723c */ /* 0x004fde0000001808 */
[----:B------:R-:W-:-:S08]  /*8b5a0*/  NOP ;  /* 0x0000000000007918 */ /* 0x000fd00000000000 */
        /* <DEDUP_REMOVED lines=11> */
[----:B------:R-:W3:Y:S02]  /*8b660*/  LDL.LU.64 R8, [R1+0x7fe8] ;  /* 0x007fe80001087983 */ /* 0x000ee40000300a00 */
[----:B---3--:R-:W-:-:S15]  /*8b670*/  HMMA.16816.F32 R12, R4, R8, R12 ;  /* 0x00000008040c723c */ /* 0x008fde000000180c */
[----:B------:R-:W-:-:S08]  /*8b680*/  NOP ;  /* 0x0000000000007918 */ /* 0x000fd00000000000 */
[----:B------:R-:W-:Y:S04]  /*8b690*/  STL.64 [R1+0x790], R12 ;  /* 0x0007900c01007387 */ /* 0x000fe80000100a00 */
[----:B------:R0:W-:Y:S04]  /*8b6a0*/  STL.64 [R1+0x798], R14 ;  /* 0x0007980e01007387 */ /* 0x0001e80000100a00 */
[----:B0-----:R-:W2:Y:S04]  /*8b6b0*/  LDL.LU.64 R14, [R1+0x7fe0] ;  /* 0x007fe000010e7983 */ /* 0x001ea80000300a00 */
[----:B------:R-:W2:Y:S02]  /*8b6c0*/  LDL.LU.64 R12, [R1+0x7fd8] ;  /* 0x007fd800010c7983 */ /* 0x000ea40000300a00 */
[----:B--2---:R-:W-:Y:S02]  /*8b6d0*/  HMMA.16816.F32 R8, R4, R10, R12 ;  /* 0x0000000a0408723c */ /* 0x004fe4000000180c */
[----:B------:R-:W2:Y:S04]  /*8b6e0*/  LDL.LU.64 R14, [R1+0x7fd0] ;  /* 0x007fd000010e7983 */ /* 0x000ea80000300a00 */
[----:B------:R-:W4:-:S15]  /*8b6f0*/  LDL.LU.64 R12, [R1+0x7fc8] ;  /* 0x007fc800010c7983 */ /* 0x000f1e0000300a00 */
[----:B------:R-:W-:-:S02]  /*8b700*/  NOP ;  /* 0x0000000000007918 */ /* 0x000fc40000000000 */
[----:B------:R0:W-:Y:S04]  /*8b710*/  STL.64 [R1+0x780], R8 ;  /* 0x0007800801007387 */ /* 0x0001e80000100a00 */
[----:B------:R1:W-:Y:S04]  /*8b720*/  STL.64 [R1+0x788], R10 ;  /* 0x0007880a01007387 */ /* 0x0003e80000100a00 */
[----:B0-----:R-:W2:Y:S04]  /*8b730*/  LDL.LU.64 R8, [R1+0x4f0] ;  /* 0x0004f00001087983 */ /* 0x001ea80000300a00 */
[----:B-1----:R-:W2:Y:S01]  /*8b740*/  LDL.LU.64 R10, [R1+0x4f8] ;  /* 0x0004f800010a7983 */ /* 0x002ea20000300a00 */
[----:B----4-:R-:W-:-:S15]  /*8b750*/  HMMA.16816.F32 R16, R4, R12, R16 ;  /* 0x0000000c0410723c */ /* 0x010fde0000001810 */
[----:B------:R-:W-:-:S08]  /*8b760*/  NOP ;  /* 0x0000000000007918 */ /* 0x000fd00000000000 */
[----:B------:R-:W-:Y:S04]  /*8b770*/  STL.64 [R1+0x770], R16 ;  /* 0x0007701001007387 */ /* 0x000fe80000100a00 */
[----:B------:R0:W-:Y:S04]  /*8b780*/  STL.64 [R1+0x778], R18 ;  /* 0x0007781201007387 */ /* 0x0001e80000100a00 */
[----:B0-----:R-:W3:Y:S04]  /*8b790*/  LDL.LU.64 R18, [R1+0x7fc0] ;  /* 0x007fc00001127983 */ /* 0x001ee80000300a00 */
[----:B------:R-:W3:Y:S01]  /*8b7a0*/  LDL.LU.64 R16, [R1+0x7fb8] ;  /* 0x007fb80001107983 */ /* 0x000ee20000300a00 */
[----:B--2---:R-:W-:-:S15]  /*8b7b0*/  HMMA.16816.F32 R8, R4, R14, R8 ;  /* 0x0000000e0408723c */ /* 0x004fde0000001808 */
[----:B------:R-:W-:-:S09]  /*8b7c0*/  NOP ;  /* 0x0000000000007918 */ /* 0x000fd20000000000 */
[----:B------:R-:W-:Y:S01]  /*8b7d0*/  IMAD.MOV.U32 R0, RZ, RZ, R11 ;  /* 0x000000ffff007224 */ /* 0x000fe200078e000b */
[----:B------:R-:W-:Y:S04]  /*8b7e0*/  STL.64 [R1+0x760], R8 ;  /* 0x0007600801007387 */ /* 0x000fe80000100a00 */
[----:B------:R-:W-:Y:S04]  /*8b7f0*/  STL [R1+0x768], R10 ;  /* 0x0007680a01007387 */ /* 0x000fe80000100800 */
[----:B------:R0:W-:Y:S01]  /*8b800*/  STL [R1+0x7730], R0 ;  /* 0x0077300001007387 */ /* 0x0001e20000100800 */
[----:B---3--:R-:W-:-:S15]  /*8b810*/  HMMA.16816.F32 R12, R4, R20, R16 ;  /* 0x00000014040c723c */ /* 0x008fde0000001810 */
[----:B------:R-:W-:-:S08]  /*8b820*/  NOP ;  /* 0x0000000000007918 */ /* 0x000fd00000000000 */
[----:B------:R1:W-:Y:S01]  /*8b830*/  STL.64 [R1+0x750], R12 ;  /* 0x0007500c01007387 */ /* 0x0003e20000100a00 */
[----:B0-----:R-:W-:-:S03]  /*8b840*/  IMAD.MOV.U32 R0, RZ, RZ, R15 ;  /* 0x000000ffff007224 */ /* 0x001fc600078e000f */
[----:B------:R0:W-:Y:S04]  /*8b850*/  STL [R1+0x758], R14 ;  /* 0x0007580e01007387 */ /* 0x0001e80000100800 */
[----:B-1----:R-:W2:Y:S04]  /*8b860*/  LDL.LU R12, [R1+0x120] ;  /* 0x00012000010c7983 */ /* 0x002ea80000300800 */
[----:B------:R-:W2:Y:S04]  /*8b870*/  LDL.LU R13, [R1+0x124] ;  /* 0x00012400010d7983 */ /* 0x000ea80000300800 */
[----:B0-----:R-:W3:Y:S04]  /*8b880*/  LDL.LU R14, [R1+0x128] ;  /* 0x00012800010e7983 */ /* 0x001ee80000300800 */
[----:B------:R-:W3:Y:S04]  /*8b890*/  LDL.LU R15, [R1+0x12c] ;  /* 0x00012c00010f7983 */ /* 0x000ee80000300800 */
[----:B---3--:R-:W-:Y:S04]  /*8b8a0*/  STL.64 [R1+0x7f50], R14 ;  /* 0x007f500e01007387 */ /* 0x008fe80000100a00 */
[----:B--2---:R0:W-:Y:S04]  /*8b8b0*/  STL.64 [R1+0x7f48], R12 ;  /* 0x007f480c01007387 */ /* 0x0041e80000100a00 */
[----:B0-----:R-:W2:Y:S04]  /*8b8c0*/  LDL.LU R12, [R1+0xf0] ;  /* 0x0000f000010c7983 */ /* 0x001ea80000300800 */
[----:B------:R-:W2:Y:S04]  /*8b8d0*/  LDL.LU R13, [R1+0xf4] ;  /* 0x0000f400010d7983 */ /* 0x000ea80000300800 */
[----:B------:R-:W3:Y:S04]  /*8b8e0*/  LDL.LU R14, [R1+0xf8] ;  /* 0x0000f800010e7983 */ /* 0x000ee80000300800 */
[----:B------:R-:W3:Y:S04]  /*8b8f0*/  LDL.LU R15, [R1+0xfc] ;  /* 0x0000fc00010f7983 */ /* 0x000ee80000300800 */
[----:B---3--:R-:W-:Y:S04]  /*8b900*/  STL.64 [R1+0x7f60], R14 ;  /* 0x007f600e01007387 */ /* 0x008fe80000100a00 */
[----:B--2---:R0:W-:Y:S04]  /*8b910*/  STL.64 [R1+0x7f58], R12 ;  /* 0x007f580c01007387 */ /* 0x0041e80000100a00 */
[----:B0-----:R-:W2:Y:S04]  /*8b920*/  LDL.LU R12, [R1+0xe0] ;  /* 0x0000e000010c7983 */ /* 0x001ea80000300800 */
[----:B------:R-:W2:Y:S04]  /*8b930*/  LDL.LU R13, [R1+0xe4] ;  /* 0x0000e400010d7983 */ /* 0x000ea80000300800 */
[----:B------:R-:W3:Y:S04]  /*8b940*/  LDL.LU R14, [R1+0xe8] ;  /* 0x0000e800010e7983 */ /* 0x000ee80000300800 */
[----:B------:R-:W3:Y:S01]  /*8b950*/  LDL.LU R15, [R1+0xec] ;  /* 0x0000ec00010f7983 */ /* 0x000ee20000300800 */
[----:B------:R-:W-:-:S03]  /*8b960*/  IMAD R2, R23, 0x100, R22 ;  /* 0x0000010017027824 */ /* 0x000fc600078e0216 */
[----:B---3--:R0:W-:Y:S04]  /*8b970*/  STL.64 [R1+0x7f70], R14 ;  /* 0x007f700e01007387 */ /* 0x0081e80000100a00 */
[----:B0-----:R-:W3:Y:S04]  /*8b980*/  LDL.LU R14, [R1+0xd00] ;  /* 0x000d0000010e7983 */ /* 0x001ee80000300800 */
[----:B------:R-:W3:Y:S04]  /*8b990*/  LDL.LU R15, [R1+0xd04] ;  /* 0x000d0400010f7983 */ /* 0x000ee80000300800 */
[----:B--2---:R-:W-:Y:S04]  /*8b9a0*/  STL.64 [R1+0x7f68], R12 ;  /* 0x007f680c01007387 */ /* 0x004fe80000100a00 */
[----:B------:R-:W2:Y:S04]  /*8b9b0*/  LDL.LU R20, [R1+0xd90] ;  /* 0x000d900001147983 */ /* 0x000ea80000300800 */
[----:B------:R-:W2:Y:S04]  /*8b9c0*/  LDL.LU R21, [R1+0xd94] ;  /* 0x000d940001157983 */ /* 0x000ea80000300800 */
[----:B------:R-:W4:Y:S04]  /*8b9d0*/  LDL.LU R22, [R1+0xd80] ;  /* 0x000d800001167983 */ /* 0x000f280000300800 */
[----:B------:R-:W4:Y:S04]  /*8b9e0*/  LDL.LU R23, [R1+0xd84] ;  /* 0x000d840001177983 */ /* 0x000f280000300800 */
[----:B----4-:R-:W-:Y:S04]  /*8b9f0*/  STL.64 [R1+0x7f80], R22 ;  /* 0x007f801601007387 */ /* 0x010fe80000100a00 */
[----:B--2---:R0:W-:Y:S04]  /*8ba00*/  STL.64 [R1+0x7f78], R20 ;  /* 0x007f781401007387 */ /* 0x0041e80000100a00 */
[----:B0-----:R-:W2:Y:S04]  /*8ba10*/  LDL.LU R20, [R1+0xd0] ;  /* 0x0000d00001147983 */ /* 0x001ea80000300800 */
[----:B------:R-:W2:Y:S04]  /*8ba20*/  LDL.LU R21, [R1+0xd4] ;  /* 0x0000d40001157983 */ /* 0x000ea80000300800 */
[----:B------:R-:W4:Y:S04]  /*8ba30*/  LDL.LU R22, [R1+0xd8] ;  /* 0x0000d80001167983 */ /* 0x000f280000300800 */
[----:B------:R-:W4:Y:S04]  /*8ba40*/  LDL.LU R23, [R1+0xdc] ;  /* 0x0000dc0001177983 */ /* 0x000f280000300800 */
[----:B------:R-:W2:Y:S04]  /*8ba50*/  LDL.LU R12, [R1+0xcf0] ;  /* 0x000cf000010c7983 */ /* 0x000ea80000300800 */
[----:B------:R-:W2:Y:S04]  /*8ba60*/  LDL.LU R13, [R1+0xcf4] ;  /* 0x000cf400010d7983 */ /* 0x000ea80000300800 */
[----:B---3--:R-:W-:Y:S01]  /*8ba70*/  STL.64 [R1+0x7fb0], R14 ;  /* 0x007fb00e01007387 */ /* 0x008fe20000100a00 */
[----:B------:R-:W-:-:S02]  /*8ba80*/  IMAD R9, R29, 0x100, R28 ;  /* 0x000001001d097824 */ /* 0x000fc400078e021c */
[----:B------:R-:W-:Y:S02]  /*8ba90*/  IMAD R3, R25, 0x100, R24 ;  /* 0x0000010019037824 */ /* 0x000fe400078e0218 */
[----:B------:R-:W-:Y:S01]  /*8baa0*/  IMAD R8, R27, 0x100, R26 ;  /* 0x000001001b087824 */ /* 0x000fe200078e021a */
[----:B--2---:R-:W-:Y:S04]  /*8bab0*/  STL.64 [R1+0x7fa8], R12 ;  /* 0x007fa80c01007387 */ /* 0x004fe80000100a00 */
[----:B----4-:R0:W-:Y:S04]  /*8bac0*/  STL.64 [R1+0x7f90], R22 ;  /* 0x007f901601007387 */ /* 0x0101e80000100a00 */
[----:B0-----:R-:W2:Y:S04]  /*8bad0*/  LDL.LU R22, [R1+0xa8] ;  /* 0x0000a80001167983 */ /* 0x001ea80000300800 */
[----:B------:R-:W2:Y:S04]  /*8bae0*/  LDL.LU R23, [R1+0xac] ;  /* 0x0000ac0001177983 */ /* 0x000ea80000300800 */
[----:B------:R-:W2:Y:S04]  /*8baf0*/  LDL.LU.64 R12, [R1+0x5a0] ;  /* 0x0005a000010c7983 */ /* 0x000ea80000300a00 */
[----:B------:R-:W2:Y:S04]  /*8bb00*/  LDL.LU.64 R14, [R1+0x5a8] ;  /* 0x0005a800010e7983 */ /* 0x000ea80000300a00 */
[----:B------:R0:W-:Y:S04]  /*8bb10*/  STL.64 [R1+0x7f88], R20 ;  /* 0x007f881401007387 */ /* 0x0001e80000100a00 */
[----:B0-----:R-:W3:Y:S04]  /*8bb20*/  LDL.LU R20, [R1+0xce0] ;  /* 0x000ce00001147983 */ /* 0x001ee80000300800 */
[----:B------:R-:W4:Y:S04]  /*8bb30*/  LDL.LU R21, [R1+0xce4] ;  /* 0x000ce40001157983 */ /* 0x000f280000300800 */
[----:B------:R-:W4:Y:S04]  /*8bb40*/  LDL.LU R28, [R1+0xd10] ;  /* 0x000d1000011c7983 */ /* 0x000f280000300800 */
[----:B------:R-:W4:Y:S04]  /*8bb50*/  LDL.LU R29, [R1+0xd14] ;  /* 0x000d1400011d7983 */ /* 0x000f280000300800 */
[----:B------:R-:W2:Y:S04]  /*8bb60*/  LDL.LU R24, [R1+0x130] ;  /* 0x0001300001187983 */ /* 0x000ea80000300800 */
[----:B------:R-:W2:Y:S04]  /*8bb70*/  LDL.LU R25, [R1+0x134] ;  /* 0x0001340001197983 */ /* 0x000ea80000300800 */
[----:B------:R-:W3:Y:S04]  /*8bb80*/  LDL.LU R26, [R1+0x138] ;  /* 0x00013800011a7983 */ /* 0x000ee80000300800 */
[----:B------:R-:W3:Y:S01]  /*8bb90*/  LDL.LU R27, [R1+0x13c] ;  /* 0x00013c00011b7983 */ /* 0x000ee20000300800 */
[----:B------:R-:W-:-:S02]  /*8bba0*/  F2FP.F16.E4M3.UNPACK_B R16, R2 ;  /* 0x00000002ff10723e */ /* 0x000fc400020006ff */
[----:B------:R-:W-:Y:S02]  /*8bbb0*/  F2FP.F16.E4M3.UNPACK_B R17, R3 ;  /* 0x00000003ff11723e */ /* 0x000fe400020006ff */
[----:B------:R-:W-:Y:S01]  /*8bbc0*/  F2FP.F16.E4M3.UNPACK_B R18, R8 ;  /* 0x00000008ff12723e */ /* 0x000fe200020006ff */
[----:B---3--:R-:W-:Y:S04]  /*8bbd0*/  STL.64 [R1+0x7fa0], R26 ;  /* 0x007fa01a01007387 */ /* 0x008fe80000100a00 */
[----:B--2---:R0:W-:Y:S04]  /*8bbe0*/  STL.64 [R1+0x7f98], R24 ;  /* 0x007f981801007387 */ /* 0x0041e80000100a00 */
[----:B0-----:R-:W2:Y:S04]  /*8bbf0*/  LDL.LU R24, [R1+0xc0] ;  /* 0x0000c00001187983 */ /* 0x001ea80000300800 */
[----:B------:R-:W2:Y:S04]  /*8bc00*/  LDL.LU R25, [R1+0xc4] ;  /* 0x0000c40001197983 */ /* 0x000ea80000300800 */
[----:B------:R-:W2:Y:S04]  /*8bc10*/  LDL.LU R26, [R1+0xc8] ;  /* 0x0000c800011a7983 */ /* 0x000ea80000300800 */
[----:B------:R-:W2:Y:S01]  /*8bc20*/  LDL.LU R27, [R1+0xcc] ;  /* 0x0000cc00011b7983 */ /* 0x000ea20000300800 */
[----:B------:R-:W-:Y:S03]  /*8bc30*/  HMMA.16816.F32 R4, R4, R22, R12 ;  /* 0x000000160404723c */ /* 0x000fe6000000180c */
[----:B------:R0:W-:Y:S01]  /*8bc40*/  STL [R1+0x7878], R0 ;  /* 0x0078780001007387 */ /* 0x0001e20000100800 */
[----:B------:R-:W-:-:S02]  /*8bc50*/  F2FP.F16.E4M3.UNPACK_B R19, R9 ;  /* 0x00000009ff13723e */ /* 0x000fc400020006ff */
[----:B------:R-:W-:Y:S01]  /*8bc60*/  F2FP.F16.E4M3.UNPACK_B R20, R20.H1 ;  /* 0x00000014ff14723e */ /* 0x000fe200030006ff */
[----:B0-----:R-:W3:Y:S04]  /*8bc70*/  LDL.LU R0, [R1+0xd64] ;  /* 0x000d640001007983 */ /* 0x001ee80000300800 */
[----:B------:R-:W3:Y:S04]  /*8bc80*/  LDL.LU R2, [R1+0xd60] ;  /* 0x000d600001027983 */ /* 0x000ee80000300800 */
[----:B------:R-:W3:Y:S04]  /*8bc90*/  LDL.LU R3, [R1+0xd44] ;  /* 0x000d440001037983 */ /* 0x000ee80000300800 */
[----:B------:R-:W3:Y:S01]  /*8bca0*/  LDL.LU R8, [R1+0x110] ;  /* 0x0001100001087983 */ /* 0x000ee20000300800 */
[----:B----4-:R-:W-:-:S03]  /*8bcb0*/  F2FP.F16.E4M3.UNPACK_B R21, R21.H1 ;  /* 0x00000015ff15723e */ /* 0x010fc600030006ff */
[----:B------:R-:W4:Y:S04]  /*8bcc0*/  LDL.LU R9, [R1+0x114] ;  /* 0x0001140001097983 */ /* 0x000f280000300800 */
[----:B------:R-:W4:Y:S04]  /*8bcd0*/  LDL.LU R10, [R1+0x118] ;  /* 0x00011800010a7983 */ /* 0x000f280000300800 */
[----:B------:R-:W4:Y:S04]  /*8bce0*/  LDL.LU R11, [R1+0x11c] ;  /* 0x00011c00010b7983 */ /* 0x000f280000300800 */
[----:B------:R-:W3:Y:S04]  /*8bcf0*/  LDL.LU.64 R14, [R1+0x7fb0] ;  /* 0x007fb000010e7983 */ /* 0x000ee80000300a00 */
[----:B------:R-:W4:Y:S04]  /*8bd00*/  LDL.LU.64 R12, [R1+0x7fa8] ;  /* 0x007fa800010c7983 */ /* 0x000f280000300a00 */
[----:B------:R0:W-:Y:S04]  /*8bd10*/  STL.64 [R1+0x960], R4 ;  /* 0x0009600401007387 */ /* 0x0001e80000100a00 */
[----:B------:R-:W-:Y:S04]  /*8bd20*/  STL.64 [R1+0x968], R6 ;  /* 0x0009680601007387 */ /* 0x000fe80000100a00 */
[----:B0-----:R-:W3:Y:S04]  /*8bd30*/  LDL.LU R5, [R1+0xd40] ;  /* 0x000d400001057983 */ /* 0x001ee80000300800 */
[----:B------:R-:W-:Y:S04]  /*8bd40*/  STL [R1+0xb0], R20 ;  /* 0x0000b01401007387 */ /* 0x000fe80000100800 */
[----:B------:R2:W-:Y:S02]  /*8bd50*/  STL [R1+0xb4], R21 ;  /* 0x0000b41501007387 */ /* 0x0005e40000100800 */
[----:B--2---:R-:W-:Y:S02]  /*8bd60*/  HMMA.16816.F32 R20, R16, R20, R24 ;  /* 0x000000141014723c */ /* 0x004fe40000001818 */
[----:B------:R-:W2:Y:S04]  /*8bd70*/  LDL.LU.64 R26, [R1+0x7fa0] ;  /* 0x007fa000011a7983 */ /* 0x000ea80000300a00 */
[----:B------:R-:W2:-:S15]  /*8bd80*/  LDL.LU.64 R24, [R1+0x7f98] ;  /* 0x007f980001187983 */ /* 0x000e9e0000300a00 */
[----:B------:R-:W-:-:S02]  /*8bd90*/  NOP ;  /* 0x0000000000007918 */ /* 0x000fc40000000000 */
[----:B------:R-:W-:Y:S04]  /*8bda0*/  STL.64 [R1+0x980], R20 ;  /* 0x0009801401007387 */ /* 0x000fe80000100a00 */
[----:B------:R0:W-:Y:S04]  /*8bdb0*/  STL.64 [R1+0x988], R22 ;  /* 0x0009881601007387 */ /* 0x0001e80000100a00 */
[----:B0-----:R-:W2:Y:S04]  /*8bdc0*/  LDL.LU.64 R22, [R1+0x7f90] ;  /* 0x007f900001167983 */ /* 0x001ea80000300a00 */
[----:B------:R-:W2:Y:S01]  /*8bdd0*/  LDL.LU.64 R20, [R1+0x7f88] ;  /* 0x007f880001147983 */ /* 0x000ea20000300a00 */
[----:B----4-:R-:W-:-:S02]  /*8bde0*/  F2FP.F16.E4M3.UNPACK_B R12, R12.H1 ;  /* 0x0000000cff0c723e */ /* 0x010fc400030006ff */
[----:B------:R-:W-:Y:S02]  /*8bdf0*/  F2FP.F16.E4M3.UNPACK_B R13, R13.H1 ;  /* 0x0000000dff0d723e */ /* 0x000fe400030006ff */
[----:B---3--:R-:W-:Y:S01]  /*8be00*/  F2FP.F16.E4M3.UNPACK_B R6, R14.H1 ;  /* 0x0000000eff06723e */ /* 0x008fe200030006ff */
[----:B------:R-:W-:Y:S01]  /*8be10*/  STL [R1+0x98], R12 ;  /* 0x0000980c01007387 */ /* 0x000fe20000100800 */
[----:B------:R-:W-:-:S03]  /*8be20*/  F2FP.F16.E4M3.UNPACK_B R7, R15.H1 ;  /* 0x0000000fff07723e */ /* 0x000fc600030006ff */
[----:B------:R2:W-:Y:S02]  /*8be30*/  STL [R1+0x9c], R13 ;  /* 0x00009c0d01007387 */ /* 0x0005e40000100800 */
[----:B--2---:R-:W-:Y:S02]  /*8be40*/  HMMA.16816.F32 R12, R16, R12, R20 ;  /* 0x0000000c100c723c */ /* 0x004fe40000001814 */
[----:B------:R-:W2:Y:S04]  /*8be50*/  LDL.LU.64 R22, [R1+0x7f80] ;  /* 0x007f800001167983 */ /* 0x000ea80000300a00 */
[----:B------:R-:W3:-:S15]  /*8be60*/  LDL.LU.64 R20, [R1+0x7f78] ;  /* 0x007f780001147983 */ /* 0x000ede0000300a00 */
[----:B------:R-:W-:-:S02]  /*8be70*/  NOP ;  /* 0x0000000000007918 */ /* 0x000fc40000000000 */
[----:B------:R-:W-:Y:S04]  /*8be80*/  STL.64 [R1+0x9a0], R12 ;  /* 0x0009a00c01007387 */ /* 0x000fe80000100a00 */
[----:B------:R0:W-:Y:S04]  /*8be90*/  STL.64 [R1+0x9a8], R14 ;  /* 0x0009a80e01007387 */ /* 0x0001e80000100a00 */
[----:B0-----:R-:W4:Y:S04]  /*8bea0*/  LDL.LU.64 R14, [R1+0x7f70] ;  /* 0x007f7000010e7983 */ /* 0x001f280000300a00 */
[----:B------:R-:W4:Y:S04]  /*8beb0*/  LDL.LU.64 R12, [R1+0x7f68] ;  /* 0x007f6800010c7983 */ /* 0x000f280000300a00 */
[----:B------:R-:W-:Y:S04]  /*8bec0*/  STL [R1+0x90], R6 ;  /* 0x0000900601007387 */ /* 0x000fe80000100800 */
[----:B------:R-:W-:Y:S01]  /*8bed0*/  STL [R1+0x94], R7 ;  /* 0x0000940701007387 */ /* 0x000fe20000100800 */
[----:B----4-:R-:W-:-:S15]  /*8bee0*/  HMMA.16816.F32 R12, R16, R6, R12 ;  /* 0x00000006100c723c */ /* 0x010fde000000180c */
[----:B------:R-:W-:-:S08]  /*8bef0*/  NOP ;  /* 0x0000000000007918 */ /* 0x000fd00000000000 */
[----:B------:R-:W-:Y:S04]  /*8bf00*/  STL.64 [R1+0x9c0], R12 ;  /* 0x0009c00c01007387 */ /* 0x000fe80000100a00 */
[----:B------:R0:W-:Y:S04]  /*8bf10*/  STL.64 [R1+0x9c8], R14 ;  /* 0x0009c80e01007387 */ /* 0x0001e80000100a00 */
[----:B0-----:R-:W4:Y:S04]  /*8bf20*/  LDL.LU.64 R14, [R1+0x7f60] ;  /* 0x007f6000010e7983 */ /* 0x001f280000300a00 */
[----:B------:R-:W4:Y:S01]  /*8bf30*/  LDL.LU.64 R12, [R1+0x7f58] ;  /* 0x007f5800010c7983 */ /* 0x000f220000300a00 */
[----:B------:R-:W-:-:S02]  /*8bf40*/  F2FP.F16.E4M3.UNPACK_B R4, R5.H1 ;  /* 0x00000005ff04723e */ /* 0x000fc400030006ff */
[----:B------:R-:W-:-:S03]  /*8bf50*/  F2FP.F16.E4M3.UNPACK_B R5, R3.H1 ;  /* 0x00000003ff05723e */ /* 0x000fc600030006ff */
[----:B------:R-:W-:Y:S04]  /*8bf60*/  STL [R1+0x88], R4 ;  /* 0x0000880401007387 */ /* 0x000fe80000100800 */
[----:B------:R4:W-:Y:S01]  /*8bf70*/  STL [R1+0x8c], R5 ;  /* 0x00008c0501007387 */ /* 0x0009e20000100800 */
[----:B------:R-:W-:Y:S02]  /*8bf80*/  F2FP.F16.E4M3.UNPACK_B R2, R2.H1 ;  /* 0x00000002ff02723e */ /* 0x000fe400030006ff */
[----:B------:R-:W-:-:S07]  /*8bf90*/  F2FP.F16.E4M3.UNPACK_B R3, R0.H1 ;  /* 0x00000000ff03723e */ /* 0x000fce00030006ff */
[C---:B------:R-:W-:Y:S06]  /*8bfa0*/  HMMA.16816.F32 R8, R16.reuse, R2, R8 ;  /* 0x000000021008723c */ /* 0x040fec0000001808 */
[----:B----4-:R-:W-:Y:S01]  /*8bfb0*/  HMMA.16816.F32 R4, R16, R4, R12 ;  /* 0x000000041004723c */ /* 0x010fe2000000180c */
[----:B------:R-:W4:Y:S04]  /*8bfc0*/  LDL.LU.64 R14, [R1+0x7f50] ;  /* 0x007f5000010e7983 */ /* 0x000f280000300a00 */
[----:B------:R-:W4:-:S15]  /*8bfd0*/  LDL.LU.64 R12, [R1+0x7f48] ;  /* 0x007f4800010c7983 */ /* 0x000f1e0000300a00 */
[----:B------:R-:W-:-:S03]  /*8bfe0*/  NOP ;  /* 0x0000000000007918 */ /* 0x000fc60000000000 */
[----:B------:R3:W-:Y:S04]  /*8bff0*/  STL.64 [R1+0x9d0], R4 ;  /* 0x0009d00401007387 */ /* 0x0007e80000100a00 */
[----:B------:R-:W-:Y:S04]  /*8c000*/  STL.64 [R1+0x9d8], R6 ;  /* 0x0009d80601007387 */ /* 0x000fe80000100a00 */
[----:B------:R2:W-:Y:S01]  /*8c010*/  STL [R1+0x80], R2 ;  /* 0x0000800201007387 */ /* 0x0005e20000100800 */
[----:B---3--:R-:W-:Y:S02]  /*8c020*/  F2FP.F16.E4M3.UNPACK_B R4, R20.H1 ;  /* 0x00000014ff04723e */ /* 0x008fe400030006ff */
[----:B------:R-:W-:Y:S01]  /*8c030*/  F2FP.F16.E4M3.UNPACK_B R5, R21.H1 ;  /* 0x00000015ff05723e */ /* 0x000fe200030006ff */
[----:B------:R0:W-:Y:S04]  /*8c040*/  STL [R1+0x84], R3 ;  /* 0x0000840301007387 */ /* 0x0001e80000100800 */
[----:B------:R-:W-:Y:S04]  /*8c050*/  STL [R1+0x78], R4 ;  /* 0x0000780401007387 */ /* 0x000fe80000100800 */
[----:B------:R-:W-:Y:S04]  /*8c060*/  STL.64 [R1+0x9f0], R8 ;  /* 0x0009f00801007387 */ /* 0x000fe80000100a00 */
[----:B------:R-:W-:Y:S04]  /*8c070*/  STL.64 [R1+0x9f8], R10 ;  /* 0x0009f80a01007387 */ /* 0x000fe80000100a00 */
[----:B------:R4:W-:Y:S01]  /*8c080*/  STL [R1+0x7c], R5 ;  /* 0x00007c0501007387 */ /* 0x0009e20000100800 */
[----:B--2---:R-:W-:-:S02]  /*8c090*/  F2FP.F16.E4M3.UNPACK_B R2, R22.H1 ;  /* 0x00000016ff02723e */ /* 0x004fc400030006ff */
[----:B0-----:R-:W-:-:S03]  /*8c0a0*/  F2FP.F16.E4M3.UNPACK_B R3, R23.H1 ;  /* 0x00000017ff03723e */ /* 0x001fc600030006ff */
[----:B------:R-:W-:Y:S01]  /*8c0b0*/  STL [R1+0x70], R2 ;  /* 0x0000700201007387 */ /* 0x000fe20000100800 */
[----:B------:R-:W-:Y:S02]  /*8c0c0*/  F2FP.F16.E4M3.UNPACK_B R20, R28.H1 ;  /* 0x0000001cff14723e */ /* 0x000fe400030006ff */
[----:B------:R-:W-:Y:S01]  /*8c0d0*/  F2FP.F16.E4M3.UNPACK_B R0, R29.H1 ;  /* 0x0000001dff00723e */ /* 0x000fe200030006ff */
[----:B----4-:R-:W-:-:S15]  /*8c0e0*/  HMMA.16816.F32 R4, R16, R4, R12 ;  /* 0x000000041004723c */ /* 0x010fde000000180c */
[----:B------:R-:W-:-:S08]  /*8c0f0*/  NOP ;  /* 0x0000000000007918 */ /* 0x000fd00000000000 */
[----:B------:R-:W-:Y:S04]  /*8c100*/  STL.64 [R1+0xa00], R4 ;  /* 0x000a000401007387 */ /* 0x000fe80000100a00 */
[----:B------:R0:W-:Y:S02]  /*8c110*/  STL.64 [R1+0xa08], R6 ;  /* 0x000a080601007387 */ /* 0x0001e40000100a00 */
[----:B0-----:R-:W-:Y:S06]  /*8c120*/  HMMA.16816.F32 R4, R16, R2, R24 ;  /* 0x000000021004723c */ /* 0x001fec0000001818 */
[----:B------:R-:W-:Y:S04]  /*8c130*/  STL [R1+0x74], R3 ;  /* 0x0000740301007387 */ /* 0x000fe80000100800 */
[----:B------:R-:W2:-:S13]  /*8c140*/  LDL.LU R12, [R1+0x1c0] ;  /* 0x0001c000010c7983 */ /* 0x000e9a0000300800 */
[----:B------:R-:W-:Y:S04]  /*8c150*/  STL.64 [R1+0xa20], R4 ;  /* 0x000a200401007387 */ /* 0x000fe80000100a00 */
[----:B------:R-:W-:Y:S04]  /*8c160*/  STL.64 [R1+0xa28], R6 ;  /* 0x000a280601007387 */ /* 0x000fe80000100a00 */
[----:B------:R-:W-:Y:S04]  /*8c170*/  STL [R1+0x68], R20 ;  /* 0x0000681401007387 */ /* 0x000fe80000100800 */
[----:B------:R-:W2:Y:S04]  /*8c180*/  LDL.LU R13, [R1+0x1c4] ;  /* 0x0001c400010d7983 */ /* 0x000ea80000300800 */
[----:B------:R-:W-:Y:S04]  /*8c190*/  STL [R1+0x6c], R0 ;  /* 0x00006c0001007387 */ /* 0x000fe80000100800 */
[----:B------:R-:W3:Y:S04]  /*8c1a0*/  LDL.LU R14, [R1+0x1c8] ;  /* 0x0001c800010e7983 */ /* 0x000ee80000300800 */
[----:B------:R-:W3:Y:S04]  /*8c1b0*/  LDL.LU R15, [R1+0x1cc] ;  /* 0x0001cc00010f7983 */ /* 0x000ee80000300800 */
[----:B---3--:R-:W-:Y:S04]  /*8c1c0*/  STL.64 [R1+0x7eb0], R14 ;  /* 0x007eb00e01007387 */ /* 0x008fe80000100a00 */
[----:B--2---:R0:W-:Y:S04]  /*8c1d0*/  STL.64 [R1+0x7ea8], R12 ;  /* 0x007ea80c01007387 */ /* 0x0041e80000100a00 */
[----:B------:R-:W2:Y:S04]  /*8c1e0*/  LDL.LU R8, [R1+0x1b0] ;  /* 0x0001b00001087983 */ /* 0x000ea80000300800 */
[----:B------:R-:W2:Y:S04]  /*8c1f0*/  LDL.LU R9, [R1+0x1b4] ;  /* 0x0001b40001097983 */ /* 0x000ea80000300800 */
[----:B------:R-:W3:Y:S04]  /*8c200*/  LDL.LU R10, [R1+0x1b8] ;  /* 0x0001b800010a7983 */ /* 0x000ee80000300800 */
[----:B------:R-:W3:Y:S04]  /*8c210*/  LDL.LU R11, [R1+0x1bc] ;  /* 0x0001bc00010b7983 */ /* 0x000ee80000300800 */
[----:B---3--:R-:W-:Y:S04]  /*8c220*/  STL.64 [R1+0x7ec0], R10 ;  /* 0x007ec00a01007387 */ /* 0x008fe80000100a00 */
[----:B--2---:R1:W-:Y:S04]  /*8c230*/  STL.64 [R1+0x7eb8], R8 ;  /* 0x007eb80801007387 */ /* 0x0043e80000100a00 */
[----:B------:R-:W2:Y:S04]  /*8c240*/  LDL.LU R2, [R1+0xdc0] ;  /* 0x000dc00001027983 */ /* 0x000ea80000300800 */
[----:B0-----:R-:W3:Y:S04]  /*8c250*/  LDL.LU R12, [R1+0x1a0] ;  /* 0x0001a000010c7983 */ /* 0x001ee80000300800 */
[----:B------:R-:W3:Y:S04]  /*8c260*/  LDL.LU R13, [R1+0x1a4] ;  /* 0x0001a400010d7983 */ /* 0x000ee80000300800 */
[----:B------:R-:W4:Y:S04]  /*8c270*/  LDL.LU R14, [R1+0x1a8] ;  /* 0x0001a800010e7983 */ /* 0x000f280000300800 */
[----:B------:R-:W4:Y:S04]  /*8c280*/  LDL.LU R15, [R1+0x1ac] ;  /* 0x0001ac00010f7983 */ /* 0x000f280000300800 */
[----:B----4-:R0:W-:Y:S04]  /*8c290*/  STL.64 [R1+0x7ed0], R14 ;  /* 0x007ed00e01007387 */ /* 0x0101e80000100a00 */
[----:B---3--:R3:W-:Y:S04]  /*8c2a0*/  STL.64 [R1+0x7ec8], R12 ;  /* 0x007ec80c01007387 */ /* 0x0087e80000100a00 */
[----:B------:R-:W4:Y:S04]  /*8c2b0*/  LDL.LU R5, [R1+0xdb0] ;  /* 0x000db00001057983 */ /* 0x000f280000300800 */
[----:B------:R-:W2:Y:S04]  /*8c2c0*/  LDL.LU R3, [R1+0xdb4] ;  /* 0x000db40001037983 */ /* 0x000ea80000300800 */
[----:B-1----:R-:W2:Y:S04]  /*8c2d0*/  LDL.LU R8, [R1+0x190] ;  /* 0x0001900001087983 */ /* 0x002ea80000300800 */
[----:B------:R-:W2:Y:S04]  /*8c2e0*/  LDL.LU R9, [R1+0x194] ;  /* 0x0001940001097983 */ /* 0x000ea80000300800 */
[----:B------:R-:W2:Y:S04]  /*8c2f0*/  LDL.LU R10, [R1+0x198] ;  /* 0x00019800010a7983 */ /* 0x000ea80000300800 */
[----:B------:R-:W2:Y:S04]  /*8c300*/  LDL.LU R11, [R1+0x19c] ;  /* 0x00019c00010b7983 */ /* 0x000ea80000300800 */
[----:B0-----:R-:W3:Y:S04]  /*8c310*/  LDL.LU R14, [R1+0xd70] ;  /* 0x000d7000010e7983 */ /* 0x001ee80000300800 */
[----:B------:R-:W3:Y:S04]  /*8c320*/  LDL.LU R15, [R1+0xd74] ;  /* 0x000d7400010f7983 */ /* 0x000ee80000300800 */
[----:B---3--:R0:W-:Y:S04]  /*8c330*/  STL.64 [R1+0x7f08], R14 ;  /* 0x007f080e01007387 */ /* 0x0081e80000100a00 */
[----:B------:R-:W3:Y:S04]  /*8c340*/  LDL.LU R12, [R1+0x160] ;  /* 0x00016000010c7983 */ /* 0x000ee80000300800 */
[----:B------:R-:W3:Y:S04]  /*8c350*/  LDL.LU R13, [R1+0x164] ;  /* 0x00016400010d7983 */ /* 0x000ee80000300800 */
[----:B0-----:R-:W4:Y:S04]  /*8c360*/  LDL.LU R14, [R1+0x168] ;  /* 0x00016800010e7983 */ /* 0x001f280000300800 */
[----:B------:R-:W4:Y:S04]  /*8c370*/  LDL.LU R15, [R1+0x16c] ;  /* 0x00016c00010f7983 */ /* 0x000f280000300800 */
[----:B----4-:R0:W-:Y:S04]  /*8c380*/  STL.64 [R1+0x7f18], R14 ;  /* 0x007f180e01007387 */ /* 0x0101e80000100a00 */
[----:B0-----:R-:W4:Y:S04]  /*8c390*/  LDL.LU R14, [R1+0xd30] ;  /* 0x000d3000010e7983 */ /* 0x001f280000300800 */
[----:B------:R-:W4:Y:S04]  /*8c3a0*/  LDL.LU R15, [R1+0xd34] ;  /* 0x000d3400010f7983 */ /* 0x000f280000300800 */
[----:B---3--:R-:W-:Y:S04]  /*8c3b0*/  STL.64 [R1+0x7f10], R12 ;  /* 0x007f100c01007387 */ /* 0x008fe80000100a00 */
[----:B------:R-:W3:Y:S04]  /*8c3c0*/  LDL.LU R4, [R1+0xd50] ;  /* 0x000d500001047983 */ /* 0x000ee80000300800 */
[----:B------:R-:W2:Y:S04]  /*8c3d0*/  LDL.LU R6, [R1+0xda0] ;  /* 0x000da00001067983 */ /* 0x000ea80000300800 */
[----:B------:R-:W2:Y:S04]  /*8c3e0*/  LDL.LU R7, [R1+0xda4] ;  /* 0x000da40001077983 */ /* 0x000ea80000300800 */
[----:B--2---:R-:W-:Y:S04]  /*8c3f0*/  STL.64 [R1+0x7ef0], R6 ;  /* 0x007ef00601007387 */ /* 0x004fe80000100a00 */
[----:B------:R0:W-:Y:S04]  /*8c400*/  STL [R1+0x7ee8], R5 ;  /* 0x007ee80501007387 */ /* 0x0001e80000100800 */
[----:B0-----:R-:W3:Y:S04]  /*8c410*/  LDL.LU R5, [R1+0xd54] ;  /* 0x000d540001057983 */ /* 0x001ee80000300800 */
[----:B---3--:R-:W-:Y:S04]  /*8c420*/  STL.64 [R1+0x7f30], R4 ;  /* 0x007f300401007387 */ /* 0x008fe80000100a00 */
[----:B------:R-:W-:Y:S04]  /*8c430*/  STL.64 [R1+0x7ee0], R10 ;  /* 0x007ee00a01007387 */ /* 0x000fe80000100a00 */
[----:B------:R0:W-:Y:S04]  /*8c440*/  STL.64 [R1+0x7ed8], R8 ;  /* 0x007ed80801007387 */ /* 0x0001e80000100a00 */
[----:B0-----:R-:W2:Y:S04]  /*8c450*/  LDL.LU R8, [R1+0x180] ;  /* 0x0001800001087983 */ /* 0x001ea80000300800 */
[----:B------:R-:W2:Y:S04]  /*8c460*/  LDL.LU R9, [R1+0x184] ;  /* 0x0001840001097983 */ /* 0x000ea80000300800 */
[----:B------:R-:W3:Y:S04]  /*8c470*/  LDL.LU R10, [R1+0x188] ;  /* 0x00018800010a7983 */ /* 0x000ee80000300800 */
[----:B------:R-:W3:Y:S04]  /*8c480*/  LDL.LU R11, [R1+0x18c] ;  /* 0x00018c00010b7983 */ /* 0x000ee80000300800 */
[----:B------:R-:W4:Y:S04]  /*8c490*/  LDL.LU R12, [R1+0xd20] ;  /* 0x000d2000010c7983 */ /* 0x000f280000300800 */
[----:B------:R-:W4:Y:S04]  /*8c4a0*/  LDL.LU R13, [R1+0xd24] ;  /* 0x000d2400010d7983 */ /* 0x000f280000300800 */
        /* <DEDUP_REMOVED lines=12> */
[----:B------:R-:W-:-:S02]  /*8c570*/  IMAD.MOV.U32 R7, RZ, RZ, R0 ;  /* 0x000000ffff077224 */ /* 0x000fc400078e0000 */
[----:B------:R-:W-:Y:S01]  /*8c580*/  IMAD.MOV.U32 R6, RZ, RZ, R20 ;  /* 0x000000ffff067224 */ /* 0x000fe200078e0014 */
[----:B---3--:R-:W-:Y:S04]  /*8c590*/  STL.64 [R1+0x7f40], R10 ;  /* 0x007f400a01007387 */ /* 0x008fe80000100a00 */
[----:B--2---:R0:W-:Y:S04]  /*8c5a0*/  STL.64 [R1+0x7f38], R8 ;  /* 0x007f380801007387 */ /* 0x0041e80000100a00 */
[----:B0-----:R-:W2:Y:S04]  /*8c5b0*/  LDL.LU R8, [R1+0x140] ;  /* 0x0001400001087983 */ /* 0x001ea80000300800 */
[----:B------:R-:W2:Y:S04]  /*8c5c0*/  LDL.LU R9, [R1+0x144] ;  /* 0x0001440001097983 */ /* 0x000ea80000300800 */
[----:B------:R-:W2:Y:S04]  /*8c5d0*/  LDL.LU R10, [R1+0x148] ;  /* 0x00014800010a7983 */ /* 0x000ea80000300800 */
[----:B------:R-:W2:Y:S04]  /*8c5e0*/  LDL.LU R11, [R1+0x14c] ;  /* 0x00014c00010b7983 */ /* 0x000ea80000300800 */
        /* <DEDUP_REMOVED lines=10> */
[----:B------:R-:W3:Y:S01]  /*8c690*/  LDL.LU R27, [R1+0x1dc] ;  /* 0x0001dc00011b7983 */ /* 0x000ee20000300800 */
[----:B--2---:R-:W-:Y:S03]  /*8c6a0*/  HMMA.16816.F32 R4, R16, R6, R8 ;  /* 0x000000061004723c */ /* 0x004fe60000001808 */
[----:B------:R-:W2:Y:S04]  /*8c6b0*/  LDL.LU.64 R10, [R1+0x7f40] ;  /* 0x007f4000010a7983 */ /* 0x000ea80000300a00 */
[----:B------:R-:W2:Y:S01]  /*8c6c0*/  LDL.LU.64 R8, [R1+0x7f38] ;  /* 0x007f380001087983 */ /* 0x000ea20000300a00 */
[----:B----4-:R-:W-:-:S02]  /*8c6d0*/  F2FP.F16.E4M3.UNPACK_B R12, R12.H1 ;  /* 0x0000000cff0c723e */ /* 0x010fc400030006ff */
[----:B------:R-:W-:-:S13]  /*8c6e0*/  F2FP.F16.E4M3.UNPACK_B R13, R13.H1 ;  /* 0x0000000dff0d723e */ /* 0x000fda00030006ff */
[----:B------:R0:W-:Y:S04]  /*8c6f0*/  STL.64 [R1+0xa40], R4 ;  /* 0x000a400401007387 */ /* 0x0001e80000100a00 */
[----:B------:R1:W-:Y:S04]  /*8c700*/  STL.64 [R1+0xa48], R6 ;  /* 0x000a480601007387 */ /* 0x0003e80000100a00 */
[----:B0-----:R-:W4:Y:S04]  /*8c710*/  LDL.LU.64 R4, [R1+0x7f30] ;  /* 0x007f300001047983 */ /* 0x001f280000300a00 */
[----:B------:R-:W-:Y:S01]  /*8c720*/  STL [R1+0x60], R12 ;  /* 0x0000600c01007387 */ /* 0x000fe20000100800 */
[----:B-1----:R-:W-:-:S02]  /*8c730*/  F2FP.F16.E4M3.UNPACK_B R6, R14.H1 ;  /* 0x0000000eff06723e */ /* 0x002fc400030006ff */
[----:B------:R-:W-:Y:S01]  /*8c740*/  F2FP.F16.E4M3.UNPACK_B R7, R15.H1 ;  /* 0x0000000fff07723e */ /* 0x000fe200030006ff */
[----:B------:R2:W-:Y:S02]  /*8c750*/  STL [R1+0x64], R13 ;  /* 0x0000640d01007387 */ /* 0x0005e40000100800 */
[----:B--2---:R-:W-:Y:S02]  /*8c760*/  HMMA.16816.F32 R12, R16, R12, R8 ;  /* 0x0000000c100c723c */ /* 0x004fe40000001808 */
[----:B------:R-:W2:Y:S04]  /*8c770*/  LDL.LU.64 R10, [R1+0x7f28] ;  /* 0x007f2800010a7983 */ /* 0x000ea80000300a00 */
[----:B------:R-:W2:-:S15]  /*8c780*/  LDL.LU.64 R8, [R1+0x7f20] ;  /* 0x007f200001087983 */ /* 0x000e9e0000300a00 */
[----:B------:R-:W-:-:S02]  /*8c790*/  NOP ;  /* 0x0000000000007918 */ /* 0x000fc40000000000 */
[----:B------:R-:W-:Y:S04]  /*8c7a0*/  STL.64 [R1+0xa50], R12 ;  /* 0x000a500c01007387 */ /* 0x000fe80000100a00 */
[----:B------:R0:W-:Y:S04]  /*8c7b0*/  STL.64 [R1+0xa58], R14 ;  /* 0x000a580e01007387 */ /* 0x0001e80000100a00 */
[----:B0-----:R-:W3:Y:S04]  /*8c7c0*/  LDL.LU.64 R14, [R1+0x7f18] ;  /* 0x007f1800010e7983 */ /* 0x001ee80000300a00 */
[----:B------:R-:W3:Y:S01]  /*8c7d0*/  LDL.LU.64 R12, [R1+0x7f10] ;  /* 0x007f1000010c7983 */ /* 0x000ee20000300a00 */
[----:B----4-:R-:W-:-:S03]  /*8c7e0*/  F2FP.F16.E4M3.UNPACK_B R4, R4.H1 ;  /* 0x00000004ff04723e */ /* 0x010fc600030006ff */
[----:B------:R-:W-:Y:S01]  /*8c7f0*/  STL [R1+0x58], R6 ;  /* 0x0000580601007387 */ /* 0x000fe20000100800 */
[----:B------:R-:W-:-:S03]  /*8c800*/  F2FP.F16.E4M3.UNPACK_B R5, R5.H1 ;  /* 0x00000005ff05723e */ /* 0x000fc600030006ff */
[----:B------:R-:W-:Y:S01]  /*8c810*/  STL [R1+0x5c], R7 ;  /* 0x00005c0701007387 */ /* 0x000fe20000100800 */
[----:B---3--:R-:W-:-:S15]  /*8c820*/  HMMA.16816.F32 R12, R16, R6, R12 ;  /* 0x00000006100c723c */ /* 0x008fde000000180c */
[----:B------:R-:W-:-:S08]  /*8c830*/  NOP ;  /* 0x0000000000007918 */ /* 0x000fd00000000000 */
[----:B------:R-:W-:Y:S04]  /*8c840*/  STL.64 [R1+0xa70], R12 ;  /* 0x000a700c01007387 */ /* 0x000fe80000100a00 */
[----:B------:R0:W-:Y:S04]  /*8c850*/  STL.64 [R1+0xa78], R14 ;  /* 0x000a780e01007387 */ /* 0x0001e80000100a00 */
[----:B0-----:R-:W3:Y:S04]  /*8c860*/  LDL.LU.64 R14, [R1+0x7f08] ;  /* 0x007f0800010e7983 */ /* 0x001ee80000300a00 */
        /* <DEDUP_REMOVED lines=8> */
[----:B0-----:R-:W4:Y:S04]  /*8c8f0*/  LDL.LU.64 R6, [R1+0x7ef0] ;  /* 0x007ef00001067983 */ /* 0x001f280000300a00 */
[----:B------:R-:W4:Y:S01]  /*8c900*/  LDL.LU R5, [R1+0x7ee8] ;  /* 0x007ee80001057983 */ /* 0x000f220000300800 */
[----:B---3--:R-:W-:-:S02]  /*8c910*/  F2FP.F16.E4M3.UNPACK_B R12, R14.H1 ;  /* 0x0000000eff0c723e */ /* 0x008fc400030006ff */
[----:B------:R-:W-:-:S03]  /*8c920*/  F2FP.F16.E4M3.UNPACK_B R13, R15.H1 ;  /* 0x0000000fff0d723e */ /* 0x000fc600030006ff */
        /* <DEDUP_REMOVED lines=10> */
[----:B----4-:R-:W-:-:S02]  /*8c9d0*/  F2FP.F16.E4M3.UNPACK_B R6, R6.H1 ;  /* 0x00000006ff06723e */ /* 0x010fc400030006ff */
[----:B------:R-:W-:-:S03]  /*8c9e0*/  F2FP.F16.E4M3.UNPACK_B R7, R7.H1 ;  /* 0x00000007ff07723e */ /* 0x000fc600030006ff */
[----:B------:R-:W-:Y:S04]  /*8c9f0*/  STL [R1+0x40], R6 ;  /* 0x0000400601007387 */ /* 0x000fe80000100800 */
[----:B------:R-:W-:Y:S01]  /*8ca00*/  STL [R1+0x44], R7 ;  /* 0x0000440701007387 */ /* 0x000fe20000100800 */
[----:B------:R-:W-:Y:S02]  /*8ca10*/  F2FP.F16.E4M3.UNPACK_B R4, R5.H1 ;  /* 0x00000005ff04723e */ /* 0x000fe400030006ff */
[----:B------:R-:W-:Y:S01]  /*8ca20*/  F2FP.F16.E4M3.UNPACK_B R5, R3.H1 ;  /* 0x00000003ff05723e */ /* 0x000fe200030006ff */
[----:B--2---:R-:W-:-:S15]  /*8ca30*/  HMMA.16816.F32 R8, R16, R6, R8 ;  /* 0x000000061008723c */ /* 0x004fde0000001808 */
[----:B------:R-:W-:-:S08]  /*8ca40*/  NOP ;  /* 0x0000000000007918 */ /* 0x000fd00000000000 */
[----:B------:R-:W-:Y:S04]  /*8ca50*/  STL.64 [R1+0xac0], R8 ;  /* 0x000ac00801007387 */ /* 0x000fe80000100a00 */
[----:B------:R0:W-:Y:S04]  /*8ca60*/  STL.64 [R1+0xac8], R10 ;  /* 0x000ac80a01007387 */ /* 0x0001e80000100a00 */
[----:B0-----:R-:W2:Y:S04]  /*8ca70*/  LDL.LU.64 R10, [R1+0x7ec0] ;  /* 0x007ec000010a7983 */ /* 0x001ea80000300a00 */
[----:B------:R-:W2:Y:S04]  /*8ca80*/  LDL.LU.64 R8, [R1+0x7eb8] ;  /* 0x007eb80001087983 */ /* 0x000ea80000300a00 */
[----:B------:R-:W-:Y:S04]  /*8ca90*/  STL [R1+0x38], R4 ;  /* 0x0000380401007387 */ /* 0x000fe80000100800 */
[----:B------:R3:W-:Y:S02]  /*8caa0*/  STL [R1+0x3c], R5 ;  /* 0x00003c0501007387 */ /* 0x0007e40000100800 */
[----:B---3--:R-:W-:Y:S02]  /*8cab0*/  HMMA.16816.F32 R4, R16, R4, R12 ;  /* 0x000000041004723c */ /* 0x008fe4000000180c */
[----:B------:R-:W3:Y:S04]  /*8cac0*/  LDL.LU.64 R14, [R1+0x7eb0] ;  /* 0x007eb000010e7983 */ /* 0x000ee80000300a00 */
[----:B------:R-:W3:Y:S01]  /*8cad0*/  LDL.LU.64 R12, [R1+0x7ea8] ;  /* 0x007ea800010c7983 */ /* 0x000ee20000300a00 */
[----:B------:R-:W-:-:S02]  /*8cae0*/  F2FP.F16.E4M3.UNPACK_B R2, R2.H1 ;  /* 0x00000002ff02723e */ /* 0x000fc400030006ff */
[----:B------:R-:W-:-:S14]  /*8caf0*/  F2FP.F16.E4M3.UNPACK_B R3, R0.H1 ;  /* 0x00000000ff03723e */ /* 0x000fdc00030006ff */
[----:B------:R0:W-:Y:S04]  /*8cb00*/  STL.64 [R1+0xae0], R4 ;  /* 0x000ae00401007387 */ /* 0x0001e80000100a00 */
[----:B------:R-:W-:Y:S04]  /*8cb10*/  STL.64 [R1+0xae8], R6 ;  /* 0x000ae80601007387 */ /* 0x000fe80000100a00 */
[----:B------:R1:W-:Y:S01]  /*8cb20*/  STL [R1+0x30], R2 ;  /* 0x0000300201007387 */ /* 0x0003e20000100800 */
[----:B0-----:R-:W-:Y:S02]  /*8cb30*/  F2FP.F16.E4M3.UNPACK_B R4, R20.H1 ;  /* 0x00000014ff04723e */ /* 0x001fe400030006ff */
[----:B------:R-:W-:Y:S01]  /*8cb40*/  F2FP.F16.E4M3.UNPACK_B R5, R21.H1 ;  /* 0x00000015ff05723e */ /* 0x000fe200030006ff */
[----:B------:R0:W-:Y:S04]  /*8cb50*/  STL [R1+0x34], R3 ;  /* 0x0000340301007387 */ /* 0x0001e80000100800 */
[----:B------:R-:W-:Y:S01]  /*8cb60*/  STL [R1+0x28], R4 ;  /* 0x0000280401007387 */ /* 0x000fe20000100800 */
[----:B------:R-:W-:Y:S01]  /*8cb70*/  F2FP.F16.E4M3.UNPACK_B R0, R29.H1 ;  /* 0x0000001dff00723e */ /* 0x000fe200030006ff */
[----:B--2---:R-:W-:Y:S07]  /*8cb80*/  HMMA.16816.F32 R8, R16, R2, R8 ;  /* 0x000000021008723c */ /* 0x004fee0000001808 */
[----:B-1----:R-:W-:-:S02]  /*8cb90*/  F2FP.F16.E4M3.UNPACK_B R2, R22.H1 ;  /* 0x00000016ff02723e */ /* 0x002fc400030006ff */
[----:B0-----:R-:W-:-:S14]  /*8cba0*/  F2FP.F16.E4M3.UNPACK_B R3, R23.H1 ;  /* 0x00000017ff03723e */ /* 0x001fdc00030006ff */
[----:B------:R-:W-:Y:S04]  /*8cbb0*/  STL.64 [R1+0xb00], R8 ;  /* 0x000b000801007387 */ /* 0x000fe80000100a00 */
[----:B------:R-:W-:Y:S04]  /*8cbc0*/  STL.64 [R1+0xb08], R10 ;  /* 0x000b080a01007387 */ /* 0x000fe80000100a00 */
[----:B------:R3:W-:Y:S02]  /*8cbd0*/  STL [R1+0x2c], R5 ;  /* 0x00002c0501007387 */ /* 0x0007e40000100800 */
[C---:B---3--:R-:W-:Y:S06]  /*8cbe0*/  HMMA.16816.F32 R4, R16.reuse, R4, R12 ;  /* 0x000000041004723c */ /* 0x048fec000000180c */
[----:B------:R-:W-:Y:S06]  /*8cbf0*/  HMMA.16816.F32 R12, R16, R2, R24 ;  /* 0x00000002100c723c */ /* 0x000fec0000001818 */
[----:B------:R-:W-:Y:S01]  /*8cc00*/  STL [R1+0x20], R2 ;  /* 0x0000200201007387 */ /* 0x000fe20000100800 */
[----:B------:R-:W-:-:S10]  /*8cc10*/  F2FP.F16.E4M3.UNPACK_B R9, R28.H1 ;  /* 0x0000001cff09723e */ /* 0x000fd400030006ff */
[----:B------:R0:W-:Y:S04]  /*8cc20*/  STL.64 [R1+0xb10], R4 ;  /* 0x000b100401007387 */ /* 0x0001e80000100a00 */
[----:B------:R1:W-:Y:S04]  /*8cc30*/  STL.64 [R1+0xb18], R6 ;  /* 0x000b180601007387 */ /* 0x0003e80000100a00 */
[----:B------:R-:W-:Y:S04]  /*8cc40*/  STL [R1+0x24], R3 ;  /* 0x0000240301007387 */ /* 0x000fe80000100800 */
[----:B0-----:R-:W2:Y:S04]  /*8cc50*/  LDL.LU R4, [R1+0x250] ;  /* 0x0002500001047983 */ /* 0x001ea80000300800 */
[----:B------:R-:W-:Y:S04]  /*8cc60*/  STL.64 [R1+0xb30], R12 ;  /* 0x000b300c01007387 */ /* 0x000fe80000100a00 */
[----:B------:R-:W-:Y:S04]  /*8cc70*/  STL.64 [R1+0xb38], R14 ;  /* 0x000b380e01007387 */ /* 0x000fe80000100a00 */
[----:B------:R-:W-:Y:S04]  /*8cc80*/  STL [R1+0x18], R9 ;  /* 0x0000180901007387 */ /* 0x000fe80000100800 */
[----:B------:R-:W2:Y:S04]  /*8cc90*/  LDL.LU R5, [R1+0x254] ;  /* 0x0002540001057983 */ /* 0x000ea80000300800 */
[----:B------:R-:W-:Y:S04]  /*8cca0*/  STL [R1+0x1c], R0 ;  /* 0x00001c0001007387 */ /* 0x000fe80000100800 */
[----:B-1----:R-:W3:Y:S04]  /*8ccb0*/  LDL.LU R6, [R1+0x258] ;  /* 0x0002580001067983 */ /* 0x002ee80000300800 */
        /* <DEDUP_REMOVED lines=9> */
[----:B------:R-:W4:Y:S04]  /*8cd50*/  LDL.LU R26, [R1+0xe40] ;  /* 0x000e4000011a7983 */ /* 0x000f280000300800 */
[----:B------:R-:W4:Y:S04]  /*8cd60*/  LDL.LU R27, [R1+0xe44] ;  /* 0x000e4400011b7983 */ /* 0x000f280000300800 */
[----:B------:R-:W2:Y:S04]  /*8cd70*/  LDL.LU R24, [R1+0xe50] ;  /* 0x000e500001187983 */ /* 0x000ea80000300800 */
[----:B------:R-:W2:Y:S04]  /*8cd80*/  LDL.LU R25, [R1+0xe54] ;  /* 0x000e540001197983 */ /* 0x000ea80000300800 */
[----:B----4-:R-:W-:Y:S04]  /*8cd90*/  STL.64 [R1+0x7e60], R26 ;  /* 0x007e601a01007387 */ /* 0x010fe80000100a00 */
[----:B--2---:R0:W-:Y:S04]  /*8cda0*/  STL.64 [R1+0x7e58], R24 ;  /* 0x007e581801007387 */ /* 0x0041e80000100a00 */
[----:B0-----:R-:W2:Y:S04]  /*8cdb0*/  LDL.LU R24, [R1+0x210] ;  /* 0x0002100001187983 */ /* 0x001ea80000300800 */
[----:B------:R-:W2:Y:S04]  /*8cdc0*/  LDL.LU R25, [R1+0x214] ;  /* 0x0002140001197983 */ /* 0x000ea80000300800 */
[----:B------:R-:W4:Y:S04]  /*8cdd0*/  LDL.LU R26, [R1+0x218] ;  /* 0x00021800011a7983 */ /* 0x000f280000300800 */
[----:B------:R-:W4:Y:S04]  /*8cde0*/  LDL.LU R27, [R1+0x21c] ;  /* 0x00021c00011b7983 */ /* 0x000f280000300800 */
[----:B------:R-:W3:Y:S04]  /*8cdf0*/  LDL.LU R2, [R1+0xe20] ;  /* 0x000e200001027983 */ /* 0x000ee80000300800 */
[----:B----4-:R-:W-:Y:S04]  /*8ce00*/  STL.64 [R1+0x7e70], R26 ;  /* 0x007e701a01007387 */ /* 0x010fe80000100a00 */
[----:B--2---:R0:W-:Y:S04]  /*8ce10*/  STL.64 [R1+0x7e68], R24 ;  /* 0x007e681801007387 */ /* 0x0041e80000100a00 */
[----:B0-----:R-:W2:Y:S04]  /*8ce20*/  LDL.LU R24, [R1+0x200] ;  /* 0x0002000001187983 */ /* 0x001ea80000300800 */
[----:B------:R-:W2:Y:S04]  /*8ce30*/  LDL.LU R25, [R1+0x204] ;  /* 0x0002040001197983 */ /* 0x000ea80000300800 */
[----:B------:R-:W4:Y:S04]  /*8ce40*/  LDL.LU R26, [R1+0x208] ;  /* 0x00020800011a7983 */ /* 0x000f280000300800 */
[----:B------:R-:W4:Y:S04]  /*8ce50*/  LDL.LU R27, [R1+0x20c] ;  /* 0x00020c00011b7983 */ /* 0x000f280000300800 */
[----:B------:R-:W3:Y:S04]  /*8ce60*/  LDL.LU R8, [R1+0xe10] ;  /* 0x000e100001087983 */ /* 0x000ee80000300800 */
[----:B------:R-:W3:Y:S04]  /*8ce70*/  LDL.LU R3, [R1+0xe14] ;  /* 0x000e140001037983 */ /* 0x000ee80000300800 */
[----:B----4-:R0:W-:Y:S02]  /*8ce80*/  STL.64 [R1+0x7e80], R26 ;  /* 0x007e801a01007387 */ /* 0x0101e40000100a00 */
[----:B0-----:R-:W-:-:S02]  /*8ce90*/  IMAD.MOV.U32 R26, RZ, RZ, R9 ;  /* 0x000000ffff1a7224 */ /* 0x001fc400078e0009 */
[----:B------:R-:W4:Y:S01]  /*8cea0*/  LDL.LU R9, [R1+0xe04] ;  /* 0x000e040001097983 */ /* 0x000f220000300800 */
[----:B------:R-:W-:-:S03]  /*8ceb0*/  IMAD.MOV.U32 R27, RZ, RZ, R0 ;  /* 0x000000ffff1b7224 */ /* 0x000fc600078e0000 */
[----:B--2---:R0:W-:Y:S04]  /*8cec0*/  STL.64 [R1+0x7e78], R24 ;  /* 0x007e781801007387 */ /* 0x0041e80000100a00 */
[----:B0-----:R-:W2:Y:S04]  /*8ced0*/  LDL.LU R25, [R1+0xe00] ;  /* 0x000e000001197983 */ /* 0x001ea80000300800 */
[----:B------:R-:W4:Y:S04]  /*8cee0*/  LDL.LU R0, [R1+0xe24] ;  /* 0x000e240001007983 */ /* 0x000f280000300800 */
[----:B------:R-:W4:Y:S04]  /*8cef0*/  LDL.LU R28, [R1+0xe30] ;  /* 0x000e3000011c7983 */ /* 0x000f280000300800 */
[----:B------:R-:W4:Y:S04]  /*8cf00*/  LDL.LU R29, [R1+0xe34] ;  /* 0x000e3400011d7983 */ /* 0x000f280000300800 */
[----:B---3--:R-:W-:Y:S04]  /*8cf10*/  STL.64 [R1+0x7e40], R6 ;  /* 0x007e400601007387 */ /* 0x008fe80000100a00 */
[----:B------:R0:W-:Y:S04]  /*8cf20*/  STL.64 [R1+0x7e38], R4 ;  /* 0x007e380401007387 */ /* 0x0001e80000100a00 */
[----:B0-----:R-:W3:Y:S04]  /*8cf30*/  LDL.LU R4, [R1+0x230] ;  /* 0x0002300001047983 */ /* 0x001ee80000300800 */
[----:B------:R-:W3:Y:S04]  /*8cf40*/  LDL.LU R5, [R1+0x234] ;  /* 0x0002340001057983 */ /* 0x000ee80000300800 */
[----:B------:R-:W2:Y:S04]  /*8cf50*/  LDL.LU R6, [R1+0x238] ;  /* 0x0002380001067983 */ /* 0x000ea80000300800 */
[----:B------:R-:W2:Y:S04]  /*8cf60*/  LDL.LU R7, [R1+0x23c] ;  /* 0x00023c0001077983 */ /* 0x000ea80000300800 */
[----:B--2---:R-:W-:Y:S04]  /*8cf70*/  STL.64 [R1+0x7e50], R6 ;  /* 0x007e500601007387 */ /* 0x004fe80000100a00 */
[----:B---3--:R0:W-:Y:S04]  /*8cf80*/  STL.64 [R1+0x7e48], R4 ;  /* 0x007e480401007387 */ /* 0x0081e80000100a00 */
        /* <DEDUP_REMOVED lines=24> */
[----:B--2---:R-:W-:-:S15]  /*8d110*/  HMMA.16816.F32 R4, R16, R26, R4 ;  /* 0x0000001a1004723c */ /* 0x004fde0000001804 */
[----:B------:R-:W-:-:S08]  /*8d120*/  NOP ;  /* 0x0000000000007918 */ /* 0x000fd00000000000 */
[----:B------:R-:W-:Y:S04]  /*8d130*/  STL.64 [R1+0xb50], R4 ;  /* 0x000b500401007387 */ /* 0x000fe80000100a00 */
[----:B------:R0:W-:Y:S04]  /*8d140*/  STL.64 [R1+0xb58], R6 ;  /* 0x000b580601007387 */ /* 0x0001e80000100a00 */
[----:B0-----:R-:W2:Y:S04]  /*8d150*/  LDL.LU.64 R6, [R1+0x7ea0] ;  /* 0x007ea00001067983 */ /* 0x001ea80000300a00 */
[----:B------:R-:W2:Y:S01]  /*8d160*/  LDL.LU.64 R4, [R1+0x7e98] ;  /* 0x007e980001047983 */ /* 0x000ea20000300a00 */
[----:B------:R-:W-:-:S02]  /*8d170*/  F2FP.F16.E4M3.UNPACK_B R24, R25.H1 ;  /* 0x00000019ff18723e */ /* 0x000fc400030006ff */
[----:B----4-:R-:W-:-:S03]  /*8d180*/  F2FP.F16.E4M3.UNPACK_B R25, R9.H1 ;  /* 0x00000009ff19723e */ /* 0x010fc600030006ff */
        /* <DEDUP_REMOVED lines=9> */
[----:B------:R-:W4:Y:S01]  /*8d220*/  LDL.LU.64 R24, [R1+0x7e78] ;  /* 0x007e780001187983 */ /* 0x000f220000300a00 */
[----:B------:R-:W-:-:S02]  /*8d230*/  F2FP.F16.E4M3.UNPACK_B R8, R8.H1 ;  /* 0x00000008ff08723e */ /* 0x000fc400030006ff */
[----:B------:R-:W-:-:S03]  /*8d240*/  F2FP.F16.E4M3.UNPACK_B R9, R3.H1 ;  /* 0x00000003ff09723e */ /* 0x000fc600030006ff */
        /* <DEDUP_REMOVED lines=9> */
[----:B------:R-:W-:Y:S02]  /*8d2e0*/  F2FP.F16.E4M3.UNPACK_B R3, R0.H1 ;  /* 0x00000000ff03723e */ /* 0x000fe400030006ff */
[----:B------:R-:W-:Y:S02]  /*8d2f0*/  F2FP.F16.E4M3.UNPACK_B R28, R28.H1 ;  /* 0x0000001cff1c723e */ /* 0x000fe400030006ff */
[----:B------:R-:W-:-:S07]  /*8d300*/  F2FP.F16.E4M3.UNPACK_B R29, R29.H1 ;  /* 0x0000001dff1d723e */ /* 0x000fce00030006ff */
[C---:B--2---:R-:W-:Y:S01]  /*8d310*/  HMMA.16816.F32 R4, R16.reuse, R28, R4 ;  /* 0x0000001c1004723c */ /* 0x044fe20000001804 */
[----:B------:R-:W-:Y:S04]  /*8d320*/  STL [R1], R2 ;  /* 0x0000000201007387 */ /* 0x000fe80000100800 */
[----:B------:R-:W-:Y:S01]  /*8d330*/  STL [R1+0x4], R3 ;  /* 0x0000040301007387 */ /* 0x000fe20000100800 */
[----:B----4-:R-:W-:-:S15]  /*8d340*/  HMMA.16816.F32 R24, R16, R2, R24 ;  /* 0x000000021018723c */ /* 0x010fde0000001818 */
[----:B------:R-:W-:-:S08]  /*8d350*/  NOP ;  /* 0x0000000000007918 */ /* 0x000fd00000000000 */
[----:B------:R-:W-:Y:S04]  /*8d360*/  STL.64 [R1+0xbb0], R24 ;  /* 0x000bb01801007387 */ /* 0x000fe80000100a00 */
[----:B------:R0:W-:Y:S04]  /*8d370*/  STL.64 [R1+0xbb8], R26 ;  /* 0x000bb81a01007387 */ /* 0x0001e80000100a00 */
[----:B0-----:R-:W2:Y:S04]  /*8d380*/  LDL.LU.64 R26, [R1+0x7e60] ;  /* 0x007e6000011a7983 */ /* 0x001ea80000300a00 */
[----:B------:R-:W4:Y:S04]  /*8d390*/  LDL.LU.64 R24, [R1+0x7e58] ;  /* 0x007e580001187983 */ /* 0x000f280000300a00 */
[----:B------:R-:W-:Y:S04]  /*8d3a0*/  STL.64 [R1+0xbc0], R4 ;  /* 0x000bc00401007387 */ /* 0x000fe80000100a00 */
[----:B------:R0:W-:Y:S04]  /*8d3b0*/  STL.64 [R1+0xbc8], R6 ;  /* 0x000bc80601007387 */ /* 0x0001e80000100a00 */
[----:B0-----:R-:W3:Y:S04]  /*8d3c0*/  LDL.LU.64 R6, [R1+0x7e50] ;  /* 0x007e500001067983 */ /* 0x001ee80000300a00 */
[----:B------:R-:W3:Y:S04]  /*8d3d0*/  LDL.LU.64 R4, [R1+0x7e48] ;  /* 0x007e480001047983 */ /* 0x000ee80000300a00 */
[----:B------:R-:W-:Y:S04]  /*8d3e0*/  STL [R1+0x7e0c], R28 ;  /* 0x007e0c1c01007387 */ /* 0x000fe80000100800 */
[----:B------:R-:W-:Y:S01]  /*8d3f0*/  STL [R1+0x7e08], R29 ;  /* 0x007e081d01007387 */ /* 0x000fe20000100800 */
[----:B--2---:R-:W-:-:S02]  /*8d400*/  F2FP.F16.E4M3.UNPACK_B R26, R26.H1 ;  /* 0x0000001aff1a723e */ /* 0x004fc400030006ff */
[----:B------:R-:W-:-:S07]  /*8d410*/  F2FP.F16.E4M3.UNPACK_B R27, R27.H1 ;  /* 0x0000001bff1b723e */ /* 0x000fce00030006ff */
[----:B---3--:R-:W-:-:S15]  /*8d420*/  HMMA.16816.F32 R4, R16, R26, R4 ;  /* 0x0000001a1004723c */ /* 0x008fde0000001804 */
[----:B------:R-:W-:-:S08]  /*8d430*/  NOP ;  /* 0x0000000000007918 */ /* 0x000fd00000000000 */
[----:B------:R-:W-:Y:S04]  /*8d440*/  STL.64 [R1+0xbe0], R4 ;  /* 0x000be00401007387 */ /* 0x000fe80000100a00 */
[----:B------:R0:W-:Y:S04]  /*8d450*/  STL.64 [R1+0xbe8], R6 ;  /* 0x000be80601007387 */ /* 0x0001e80000100a00 */
[----:B0-----:R-:W2:Y:S04]  /*8d460*/  LDL.LU.64 R6, [R1+0x7e40] ;  /* 0x007e400001067983 */ /* 0x001ea80000300a00 */
[----:B------:R-:W2:Y:S01]  /*8d470*/  LDL.LU.64 R4, [R1+0x7e38] ;  /* 0x007e380001047983 */ /* 0x000ea20000300a00 */
[----:B----4-:R-:W-:-:S02]  /*8d480*/  F2FP.F16.E4M3.UNPACK_B R24, R24.H1 ;  /* 0x00000018ff18723e */ /* 0x010fc400030006ff */
[----:B------:R-:W-:-:S07]  /*8d490*/  F2FP.F16.E4M3.UNPACK_B R25, R25.H1 ;  /* 0x00000019ff19723e */ /* 0x000fce00030006ff */
[----:B--2---:R-:W-:-:S15]  /*8d4a0*/  HMMA.16816.F32 R4, R16, R24, R4 ;  /* 0x000000181004723c */ /* 0x004fde0000001804 */
[----:B------:R-:W-:-:S08]  /*8d4b0*/  NOP ;  /* 0x0000000000007918 */ /* 0x000fd00000000000 */
[----:B------:R-:W-:Y:S04]  /*8d4c0*/  STL.64 [R1+0xc00], R4 ;  /* 0x000c000401007387 */ /* 0x000fe80000100a00 */
[----:B------:R0:W-:Y:S04]  /*8d4d0*/  STL.64 [R1+0xc08], R6 ;  /* 0x000c080601007387 */ /* 0x0001e80000100a00 */
[----:B0-----:R-:W2:Y:S04]  /*8d4e0*/  LDL.LU.64 R6, [R1+0x7e30] ;  /* 0x007e300001067983 */ /* 0x001ea80000300a00 */
[----:B------:R-:W2:Y:S01]  /*8d4f0*/  LDL.LU.64 R4, [R1+0x7e28] ;  /* 0x007e280001047983 */ /* 0x000ea20000300a00 */
[----:B------:R-:W-:-:S02]  /*8d500*/  F2FP.F16.E4M3.UNPACK_B R22, R22.H1 ;  /* 0x00000016ff16723e */ /* 0x000fc400030006ff */
[----:B------:R-:W-:Y:S02]  /*8d510*/  F2FP.F16.E4M3.UNPACK_B R23, R23.H1 ;  /* 0x00000017ff17723e */ /* 0x000fe400030006ff */
[----:B------:R-:W-:Y:S02]  /*8d520*/  F2FP.F16.E4M3.UNPACK_B R2, R20.H1 ;  /* 0x00000014ff02723e */ /* 0x000fe400030006ff */
[----:B------:R-:W-:Y:S01]  /*8d530*/  F2FP.F16.E4M3.UNPACK_B R3, R21.H1 ;  /* 0x00000015ff03723e */ /* 0x000fe200030006ff */
[----:B------:R-:W-:Y:S04]  /*8d540*/  STL.64 [R1+0x7bd0], R26 ;  /* 0x007bd01a01007387 */ /* 0x000fe80000100a00 */
[----:B------:R-:W-:Y:S01]  /*8d550*/  STL.64 [R1+0x7bc8], R24 ;  /* 0x007bc81801007387 */ /* 0x000fe20000100a00 */
[----:B------:R-:W-:-:S02]  /*8d560*/  F2FP.F16.E4M3.UNPACK_B R8, R10.H1 ;  /* 0x0000000aff08723e */ /* 0x000fc400030006ff */
[----:B------:R-:W-:Y:S01]  /*8d570*/  F2FP.F16.E4M3.UNPACK_B R9, R11.H1 ;  /* 0x0000000bff09723e */ /* 0x000fe200030006ff */
[----:B--2---:R-:W-:-:S15]  /*8d580*/  HMMA.16816.F32 R4, R16, R22, R4 ;  /* 0x000000161004723c */ /* 0x004fde0000001804 */
[----:B------:R-:W-:-:S08]  /*8d590*/  NOP ;  /* 0x0000000000007918 */ /* 0x000fd00000000000 */
[----:B------:R-:W-:Y:S04]  /*8d5a0*/  STL.64 [R1+0xc10], R4 ;  /* 0x000c100401007387 */ /* 0x000fe80000100a00 */
[----:B------:R0:W-:Y:S04]  /*8d5b0*/  STL.64 [R1+0xc18], R6 ;  /* 0x000c180601007387 */ /* 0x0001e80000100a00 */
[----:B------:R-:W2:Y:S04]  /*8d5c0*/  LDL.LU R10, [R1+0xe90] ;  /* 0x000e9000010a7983 */ /* 0x000ea80000300800 */
[----:B------:R-:W3:Y:S01]  /*8d5d0*/  LDL.LU R11, [R1+0xe94] ;  /* 0x000e9400010b7983 */ /* 0x000ee20000300800 */
[----:B0-----:R-:W-:-:S15]  /*8d5e0*/  HMMA.16816.F32 R4, R16, R2, R12 ;  /* 0x000000021004723c */ /* 0x001fde000000180c */
[----:B------:R-:W-:-:S08]  /*8d5f0*/  NOP ;  /* 0x0000000000007918 */ /* 0x000fd00000000000 */
[----:B------:R-:W-:Y:S04]  /*8d600*/  STL.64 [R1+0xc30], R4 ;  /* 0x000c300401007387 */ /* 0x000fe80000100a00 */
[----:B------:R-:W-:Y:S04]  /*8d610*/  STL.64 [R1+0xc38], R6 ;  /* 0x000c380601007387 */ /* 0x000fe80000100a00 */
[----:B------:R0:W-:Y:S04]  /*8d620*/  STL [R1+0x7e10], R3 ;  /* 0x007e100301007387 */ /* 0x0001e80000100800 */
[----:B0-----:R-:W4:Y:S04]  /*8d630*/  LDL.LU R3, [R1+0x1860] ;  /* 0x0018600001037983 */ /* 0x001f280000300800 */
[----:B------:R-:W2:Y:S04]  /*8d640*/  LDL.LU R4, [R1+0x185c] ;  /* 0x00185c0001047983 */ /* 0x000ea80000300800 */
[----:B------:R-:W4:Y:S04]  /*8d650*/  LDL.LU R28, [R1+0x1868] ;  /* 0x00186800011c7983 */ /* 0x000f280000300800 */
[----:B------:R-:W2:Y:S04]  /*8d660*/  LDL.LU R5, [R1+0x1864] ;  /* 0x0018640001057983 */ /* 0x000ea80000300800 */
[----:B------:R-:W4:Y:S04]  /*8d670*/  LDL.LU R29, [R1+0x1870] ;  /* 0x00187000011d7983 */ /* 0x000f280000300800 */
[----:B------:R-:W3:Y:S04]  /*8d680*/  LDL.LU R6, [R1+0x186c] ;  /* 0x00186c0001067983 */ /* 0x000ee80000300800 */
[----:B------:R-:W4:Y:S04]  /*8d690*/  LDL.LU R12, [R1+0xea0] ;  /* 0x000ea000010c7983 */ /* 0x000f280000300800 */
[----:B------:R-:W4:Y:S04]  /*8d6a0*/  LDL.LU R13, [R1+0xea4] ;  /* 0x000ea400010d7983 */ /* 0x000f280000300800 */
        /* <DEDUP_REMOVED lines=9> */
[----:B------:R-:W4:Y:S04]  /*8d740*/  LDL.LU R20, [R1+0xec0] ;  /* 0x000ec00001147983 */ /* 0x000f280000300800 */
[----:B------:R-:W4:Y:S04]  /*8d750*/  LDL.LU R21, [R1+0xec4] ;  /* 0x000ec40001157983 */ /* 0x000f280000300800 */
[----:B------:R-:W-:Y:S04]  /*8d760*/  STL.64 [R1+0x7df0], R22 ;  /* 0x007df01601007387 */ /* 0x000fe80000100a00 */
[----:B----4-:R0:W-:Y:S04]  /*8d770*/  STL.64 [R1+0x7de8], R20 ;  /* 0x007de81401007387 */ /* 0x0101e80000100a00 */
[----:B0-----:R-:W4:Y:S04]  /*8d780*/  LDL.LU R20, [R1+0x290] ;  /* 0x0002900001147983 */ /* 0x001f280000300800 */
[----:B------:R-:W4:Y:S04]  /*8d790*/  LDL.LU R21, [R1+0x294] ;  /* 0x0002940001157983 */ /* 0x000f280000300800 */
[----:B------:R-:W3:Y:S04]  /*8d7a0*/  LDL.LU R22, [R1+0x298] ;  /* 0x0002980001167983 */ /* 0x000ee80000300800 */
[----:B------:R-:W3:Y:S01]  /*8d7b0*/  LDL.LU R23, [R1+0x29c] ;  /* 0x00029c0001177983 */ /* 0x000ee20000300800 */
[----:B--2---:R-:W-:Y:S03]  /*8d7c0*/  HMMA.16816.F32 R4, R16, R8, R4 ;  /* 0x000000081004723c */ /* 0x004fe60000001804 */
[----:B---3--:R-:W-:Y:S04]  /*8d7d0*/  STL.64 [R1+0x7e00], R22 ;  /* 0x007e001601007387 */ /* 0x008fe80000100a00 */
[----:B----4-:R0:W-:Y:S04]  /*8d7e0*/  STL.64 [R1+0x7df8], R20 ;  /* 0x007df81401007387 */ /* 0x0101e80000100a00 */
[----:B0-----:R-:W2:Y:S04]  /*8d7f0*/  LDL.LU R20, [R1+0x280] ;  /* 0x0002800001147983 */ /* 0x001ea80000300800 */
[----:B------:R-:W2:Y:S04]  /*8d800*/  LDL.LU R21, [R1+0x284] ;  /* 0x0002840001157983 */ /* 0x000ea80000300800 */
[----:B------:R-:W2:Y:S04]  /*8d810*/  LDL.LU R22, [R1+0x288] ;  /* 0x0002880001167983 */ /* 0x000ea80000300800 */
[----:B------:R-:W2:Y:S04]  /*8d820*/  LDL.LU R23, [R1+0x28c] ;  /* 0x00028c0001177983 */ /* 0x000ea80000300800 */
[----:B------:R-:W3:Y:S04]  /*8d830*/  LDL.LU R0, [R1+0xed4] ;  /* 0x000ed40001007983 */ /* 0x000ee80000300800 */
[----:B------:R-:W4:Y:S04]  /*8d840*/  LDL.LU R24, [R1+0x4d0] ;  /* 0x0004d00001187983 */ /* 0x000f280000300800 */
[----:B------:R-:W4:Y:S04]  /*8d850*/  LDL.LU R25, [R1+0x4d4] ;  /* 0x0004d40001197983 */ /* 0x000f280000300800 */
[----:B------:R-:W2:Y:S04]  /*8d860*/  LDL.LU R26, [R1+0x4d8] ;  /* 0x0004d800011a7983 */ /* 0x000ea80000300800 */
[----:B------:R-:W2:Y:S01]  /*8d870*/  LDL.LU R27, [R1+0x4dc] ;  /* 0x0004dc00011b7983 */ /* 0x000ea20000300800 */
[----:B------:R-:W-:-:S02]  /*8d880*/  F2FP.F16.E4M3.UNPACK_B R10, R10.H1 ;  /* 0x0000000aff0a723e */ /* 0x000fc400030006ff */
[----:B------:R-:W-:Y:S01]  /*8d890*/  F2FP.F16.E4M3.UNPACK_B R11, R11.H1 ;  /* 0x0000000bff0b723e */ /* 0x000fe200030006ff */
[----:B--2---:R-:W-:Y:S04]  /*8d8a0*/  STL.64 [R1+0x7de0], R26 ;  /* 0x007de01a01007387 */ /* 0x004fe80000100a00 */
[----:B----4-:R0:W-:Y:S04]  /*8d8b0*/  STL.64 [R1+0x7dd8], R24 ;  /* 0x007dd81801007387 */ /* 0x0101e80000100a00 */
[----:B0-----:R-:W2:Y:S04]  /*8d8c0*/  LDL.LU R24, [R1+0x4e0] ;  /* 0x0004e00001187983 */ /* 0x001ea80000300800 */
[----:B------:R-:W2:Y:S04]  /*8d8d0*/  LDL.LU R25, [R1+0x4e4] ;  /* 0x0004e40001197983 */ /* 0x000ea80000300800 */
[----:B------:R-:W2:Y:S04]  /*8d8e0*/  LDL.LU R26, [R1+0x4e8] ;  /* 0x0004e800011a7983 */ /* 0x000ea80000300800 */
[----:B------:R-:W2:Y:S04]  /*8d8f0*/  LDL.LU R27, [R1+0x4ec] ;  /* 0x0004ec00011b7983 */ /* 0x000ea80000300800 */
[----:B------:R-:W-:Y:S04]  /*8d900*/  STL.64 [R1+0xc50], R4 ;  /* 0x000c500401007387 */ /* 0x000fe80000100a00 */
[----:B------:R0:W-:Y:S04]  /*8d910*/  STL.64 [R1+0xc58], R6 ;  /* 0x000c580601007387 */ /* 0x0001e80000100a00 */
[----:B0-----:R-:W4:Y:S04]  /*8d920*/  LDL.LU.64 R6, [R1+0x7e20] ;  /* 0x007e200001067983 */ /* 0x001f280000300a00 */
[----:B------:R-:W3:Y:S01]  /*8d930*/  LDL.LU.64 R4, [R1+0x7e18] ;  /* 0x007e180001047983 */ /* 0x000ee20000300a00 */
[----:B------:R-:W-:Y:S01]  /*8d940*/  HMMA.16816.F32 R20, R16, R10, R20 ;  /* 0x0000000a1014723c */ /* 0x000fe20000001814 */
[----:B----4-:R-:W-:-:S02]  /*8d950*/  IMAD R6, R6, 0x100, R29 ;  /* 0x0000010006067824 */ /* 0x010fc400078e021d */
[----:B---3--:R-:W-:Y:S02]  /*8d960*/  IMAD R4, R4, 0x100, R3 ;  /* 0x0000010004047824 */ /* 0x008fe400078e0203 */
[----:B------:R-:W3:Y:S01]  /*8d970*/  LDL.LU R3, [R1+0x7e10] ;  /* 0x007e100001037983 */ /* 0x000ee20000300800 */
[----:B------:R-:W-:-:S03]  /*8d980*/  IMAD R5, R5, 0x100, R28 ;  /* 0x0000010005057824 */ /* 0x000fc600078e021c */
[----:B------:R-:W4:Y:S04]  /*8d990*/  LDL.LU R28, [R1+0x7e0c] ;  /* 0x007e0c00011c7983 */ /* 0x000f280000300800 */
[----:B------:R-:W4:Y:S10]  /*8d9a0*/  LDL.LU R29, [R1+0x7e08] ;  /* 0x007e0800011d7983 */ /* 0x000f340000300800 */
[----:B------:R-:W-:Y:S04]  /*8d9b0*/  STL.64 [R1+0xc70], R20 ;  /* 0x000c701401007387 */ /* 0x000fe80000100a00 */
[----:B------:R0:W-:Y:S04]  /*8d9c0*/  STL.64 [R1+0xc78], R22 ;  /* 0x000c781601007387 */ /* 0x0001e80000100a00 */
[----:B0-----:R-:W3:Y:S04]  /*8d9d0*/  LDL.LU.64 R22, [R1+0x7e00] ;  /* 0x007e000001167983 */ /* 0x001ee80000300a00 */
[----:B------:R-:W3:Y:S01]  /*8d9e0*/  LDL.LU.64 R20, [R1+0x7df8] ;  /* 0x007df80001147983 */ /* 0x000ee20000300a00 */
[----:B------:R-:W-:-:S02]  /*8d9f0*/  F2FP.F16.E4M3.UNPACK_B R12, R12.H1 ;  /* 0x0000000cff0c723e */ /* 0x000fc400030006ff */
[----:B------:R-:W-:Y:S02]  /*8da00*/  F2FP.F16.E4M3.UNPACK_B R13, R13.H1 ;  /* 0x0000000dff0d723e */ /* 0x000fe400030006ff */
[----:B------:R-:W-:Y:S02]  /*8da10*/  F2FP.F16.E4M3.UNPACK_B R14, R14.H1 ;  /* 0x0000000eff0e723e */ /* 0x000fe400030006ff */
[----:B------:R-:W-:-:S07]  /*8da20*/  F2FP.F16.E4M3.UNPACK_B R15, R15.H1 ;  /* 0x0000000fff0f723e */ /* 0x000fce00030006ff */
[C---:B--2---:R-:W-:Y:S01]  /*8da30*/  HMMA.16816.F32 R24, R16.reuse, R14, R24 ;  /* 0x0000000e1018723c */ /* 0x044fe20000001818 */
[----:B------:R0:W-:Y:S04]  /*8da40*/  STL.64 [R1+0x7bb8], R10 ;  /* 0x007bb80a01007387 */ /* 0x0001e80000100a00 */
[----:B0-----:R-:W2:Y:S04]  /*8da50*/  LDL.LU R10, [R1+0x1878] ;  /* 0x00187800010a7983 */ /* 0x001ea80000300800 */
[----:B------:R-:W4:Y:S04]  /*8da60*/  LDL.LU R11, [R1+0xed0] ;  /* 0x000ed000010b7983 */ /* 0x000f280000300800 */
[----:B------:R-:W-:Y:S01]  /*8da70*/  STL.64 [R1+0x7bb0], R8 ;  /* 0x007bb00801007387 */ /* 0x000fe20000100a00 */
[----:B---3--:R-:W-:-:S15]  /*8da80*/  HMMA.16816.F32 R20, R16, R12, R20 ;  /* 0x0000000c1014723c */ /* 0x008fde0000001814 */
[----:B------:R-:W-:-:S08]  /*8da90*/  NOP ;  /* 0x0000000000007918 */ /* 0x000fd00000000000 */
[----:B------:R-:W-:Y:S04]  /*8daa0*/  STL.64 [R1+0xcb0], R20 ;  /* 0x000cb01401007387 */ /* 0x000fe80000100a00 */
[----:B------:R0:W-:Y:S04]  /*8dab0*/  STL.64 [R1+0xcb8], R22 ;  /* 0x000cb81601007387 */ /* 0x0001e80000100a00 */
[----:B0-----:R-:W3:Y:S04]  /*8dac0*/  LDL.LU.64 R22, [R1+0x7df0] ;  /* 0x007df00001167983 */ /* 0x001ee80000300a00 */
[----:B------:R-:W3:Y:S04]  /*8dad0*/  LDL.LU.64 R20, [R1+0x7de8] ;  /* 0x007de80001147983 */ /* 0x000ee80000300a00 */
[----:B------:R-:W-:Y:S04]  /*8dae0*/  STL [R1+0x7b9c], R12 ;  /* 0x007b9c0c01007387 */ /* 0x000fe80000100800 */
[----:B------:R-:W-:Y:S04]  /*8daf0*/  STL [R1+0x7b98], R13 ;  /* 0x007b980d01007387 */ /* 0x000fe80000100800 */
[----:B------:R-:W-:Y:S04]  /*8db00*/  STL.64 [R1+0xcd0], R24 ;  /* 0x000cd01801007387 */ /* 0x000fe80000100a00 */
[----:B------:R0:W-:Y:S04]  /*8db10*/  STL.64 [R1+0xcd8], R26 ;  /* 0x000cd81a01007387 */ /* 0x0001e80000100a00 */
[----:B0-----:R-:W3:Y:S04]  /*8db20*/  LDL.LU.64 R26, [R1+0x7de0] ;  /* 0x007de000011a7983 */ /* 0x001ee80000300a00 */
[----:B------:R-:W3:Y:S01]  /*8db30*/  LDL.LU.64 R24, [R1+0x7dd8] ;  /* 0x007dd80001187983 */ /* 0x000ee20000300a00 */
[----:B--2---:R-:W-:Y:S01]  /*8db40*/  IMAD R7, R7, 0x100, R10 ;  /* 0x0000010007077824 */ /* 0x004fe200078e020a */
[----:B----4-:R-:W-:-:S02]  /*8db50*/  F2FP.F16.E4M3.UNPACK_B R8, R11.H1 ;  /* 0x0000000bff08723e */ /* 0x010fc400030006ff */
[----:B------:R-:W-:Y:S02]  /*8db60*/  F2FP.F16.E4M3.UNPACK_B R0, R0.H1 ;  /* 0x00000000ff00723e */ /* 0x000fe400030006ff */
[----:B------:R-:W-:Y:S02]  /*8db70*/  F2FP.F16.E4M3.UNPACK_B R6, R6 ;  /* 0x00000006ff06723e */ /* 0x000fe400020006ff */
[----:B------:R-:W-:Y:S01]  /*8db80*/  F2FP.F16.E4M3.UNPACK_B R7, R7 ;  /* 0x00000007ff07723e */ /* 0x000fe200020006ff */
[----:B------:R-:W-:Y:S01]  /*8db90*/  STL.64 [R1+0x7bc0], R14 ;  /* 0x007bc00e01007387 */ /* 0x000fe20000100a00 */
[----:B------:R-:W-:Y:S02]  /*8dba0*/  F2FP.F16.E4M3.UNPACK_B R4, R4 ;  /* 0x00000004ff04723e */ /* 0x000fe400020006ff */
[----:B------:R-:W-:Y:S01]  /*8dbb0*/  F2FP.F16.E4M3.UNPACK_B R5, R5 ;  /* 0x00000005ff05723e */ /* 0x000fe200020006ff */
[----:B------:R-:W-:Y:S04]  /*8dbc0*/  STL [R1+0xa0], R8 ;  /* 0x0000a00801007387 */ /* 0x000fe80000100800 */
[----:B------:R-:W-:Y:S04]  /*8dbd0*/  STL [R1+0xa4], R0 ;  /* 0x0000a40001007387 */ /* 0x000fe80000100800 */
[----:B------:R-:W-:Y:S04]  /*8dbe0*/  STL.64 [R1+0x7dd0], R6 ;  /* 0x007dd00601007387 */ /* 0x000fe80000100a00 */
[----:B------:R0:W-:Y:S01]  /*8dbf0*/  STL.64 [R1+0x7dc8], R4 ;  /* 0x007dc80401007387 */ /* 0x0001e20000100a00 */
[----:B---3--:R-:W-:-:S02]  /*8dc00*/  F2FP.F16.E4M3.UNPACK_B R20, R20.H1 ;  /* 0x00000014ff14723e */ /* 0x008fc400030006ff */
[----:B------:R-:W-:Y:S01]  /*8dc10*/  F2FP.F16.E4M3.UNPACK_B R21, R21.H1 ;  /* 0x00000015ff15723e */ /* 0x000fe200030006ff */
[----:B------:R1:W-:Y:S04]  /*8dc20*/  STL.64 [R1+0x7be0], R22 ;  /* 0x007be01601007387 */ /* 0x0003e80000100a00 */
[----:B------:R2:W-:Y:S02]  /*8dc30*/  STL.64 [R1+0x7bd8], R20 ;  /* 0x007bd81401007387 */ /* 0x0005e40000100a00 */
[----:B0-----:R-:W-:-:S15]  /*8dc40*/  HMMA.16816.F32 R4, R16, R20, R24 ;  /* 0x000000141004723c */ /* 0x001fde0000001818 */
[----:B------:R-:W-:-:S08]  /*8dc50*/  NOP ;  /* 0x0000000000007918 */ /* 0x000fd00000000000 */
[----:B------:R-:W-:Y:S04]  /*8dc60*/  STL.64 [R1+0xcc0], R4 ;  /* 0x000cc00401007387 */ /* 0x000fe80000100a00 */
[----:B------:R-:W-:Y:S04]  /*8dc70*/  STL.64 [R1+0xcc8], R6 ;  /* 0x000cc80601007387 */ /* 0x000fe80000100a00 */
[----:B------:R-:W3:Y:S04]  /*8dc80*/  LDL.LU R12, [R1+0x330] ;  /* 0x00033000010c7983 */ /* 0x000ee80000300800 */
[----:B------:R-:W3:Y:S04]  /*8dc90*/  LDL.LU R13, [R1+0x334] ;  /* 0x00033400010d7983 */ /* 0x000ee80000300800 */
[----:B------:R-:W4:Y:S04]  /*8dca0*/  LDL.LU R14, [R1+0x338] ;  /* 0x00033800010e7983 */ /* 0x000f280000300800 */
[----:B------:R-:W4:Y:S04]  /*8dcb0*/  LDL.LU R15, [R1+0x33c] ;  /* 0x00033c00010f7983 */ /* 0x000f280000300800 */
[----:B----4-:R-:W-:Y:S04]  /*8dcc0*/  STL.64 [R1+0x7bf0], R14 ;  /* 0x007bf00e01007387 */ /* 0x010fe80000100a00 */
[----:B---3--:R-:W-:Y:S04]  /*8dcd0*/  STL.64 [R1+0x7be8], R12 ;  /* 0x007be80c01007387 */ /* 0x008fe80000100a00 */
[----:B------:R-:W3:Y:S04]  /*8dce0*/  LDL.LU R24, [R1+0x340] ;  /* 0x0003400001187983 */ /* 0x000ee80000300800 */
[----:B------:R-:W3:Y:S04]  /*8dcf0*/  LDL.LU R25, [R1+0x344] ;  /* 0x0003440001197983 */ /* 0x000ee80000300800 */
[----:B------:R-:W4:Y:S04]  /*8dd00*/  LDL.LU R26, [R1+0x348] ;  /* 0x00034800011a7983 */ /* 0x000f280000300800 */
[----:B------:R-:W4:Y:S04]  /*8dd10*/  LDL.LU R27, [R1+0x34c] ;  /* 0x00034c00011b7983 */ /* 0x000f280000300800 */
[----:B----4-:R-:W-:Y:S04]  /*8dd20*/  STL.64 [R1+0x7c00], R26 ;  /* 0x007c001a01007387 */ /* 0x010fe80000100a00 */
[----:B---3--:R0:W-:Y:S04]  /*8dd30*/  STL.64 [R1+0x7bf8], R24 ;  /* 0x007bf81801007387 */ /* 0x0081e80000100a00 */
[----:B-1----:R-:W3:Y:S04]  /*8dd40*/  LDL R22, [R1] ;  /* 0x0000000001167983 */ /* 0x002ee80000100800 */
[----:B------:R-:W3:Y:S04]  /*8dd50*/  LDL R23, [R1+0x4] ;  /* 0x0000040001177983 */ /* 0x000ee80000100800 */
[----:B--2---:R-:W2:Y:S04]  /*8dd60*/  LDL R20, [R1+0x8] ;  /* 0x0000080001147983 */ /* 0x004ea80000100800 */
[----:B------:R-:W2:Y:S04]  /*8dd70*/  LDL R21, [R1+0xc] ;  /* 0x00000c0001157983 */ /* 0x000ea80000100800 */
[----:B---3--:R1:W-:Y:S04]  /*8dd80*/  STL.64 [R1+0x7c10], R22 ;  /* 0x007c101601007387 */ /* 0x0083e80000100a00 */
[----:B--2---:R-:W-:Y:S04]  /*8dd90*/  STL.64 [R1+0x7c08], R20 ;  /* 0x007c081401007387 */ /* 0x004fe80000100a00 */
[----:B0-----:R-:W2:Y:S04]  /*8dda0*/  LDL.LU R24, [R1+0x360] ;  /* 0x0003600001187983 */ /* 0x001ea80000300800 */
[----:B------:R-:W2:Y:S04]  /*8ddb0*/  LDL.LU R25, [R1+0x364] ;  /* 0x0003640001197983 */ /* 0x000ea80000300800 */
[----:B------:R-:W3:Y:S04]  /*8ddc0*/  LDL.LU R26, [R1+0x368] ;  /* 0x00036800011a7983 */ /* 0x000ee80000300800 */
[----:B------:R-:W3:Y:S04]  /*8ddd0*/  LDL.LU R27, [R1+0x36c] ;  /* 0x00036c00011b7983 */ /* 0x000ee80000300800 */
[----:B---3--:R-:W-:Y:S04]  /*8dde0*/  STL.64 [R1+0x7c20], R26 ;  /* 0x007c201a01007387 */ /* 0x008fe80000100a00 */
[----:B--2---:R0:W-:Y:S04]  /*8ddf0*/  STL.64 [R1+0x7c18], R24 ;  /* 0x007c181801007387 */ /* 0x0041e80000100a00 */
[----:B-1----:R-:W2:Y:S04]  /*8de00*/  LDL R22, [R1+0x10] ;  /* 0x0000100001167983 */ /* 0x002ea80000100800 */
[----:B------:R-:W2:Y:S04]  /*8de10*/  LDL R23, [R1+0x14] ;  /* 0x0000140001177983 */ /* 0x000ea80000100800 */
[----:B--2---:R-:W-:Y:S04]  /*8de20*/  STL.64 [R1+0x7c28], R22 ;  /* 0x007c281601007387 */ /* 0x004fe80000100a00 */
[----:B0-----:R-:W2:Y:S04]  /*8de30*/  LDL.LU R24, [R1+0x370] ;  /* 0x0003700001187983 */ /* 0x001ea80000300800 */
[----:B------:R-:W2:Y:S04]  /*8de40*/  LDL.LU R25, [R1+0x374] ;  /* 0x0003740001197983 */ /* 0x000ea80000300800 */
[----:B------:R-:W3:Y:S04]  /*8de50*/  LDL.LU R26, [R1+0x378] ;  /* 0x00037800011a7983 */ /* 0x000ee80000300800 */
[----:B------:R-:W3:Y:S04]  /*8de60*/  LDL.LU R27, [R1+0x37c] ;  /* 0x00037c00011b7983 */ /* 0x000ee80000300800 */
[----:B---3--:R-:W-:Y:S04]  /*8de70*/  STL.64 [R1+0x7c38], R26 ;  /* 0x007c381a01007387 */ /* 0x008fe80000100a00 */
[----:B--2---:R0:W-:Y:S04]  /*8de80*/  STL.64 [R1+0x7c30], R24 ;  /* 0x007c301801007387 */ /* 0x0041e80000100a00 */
[----:B------:R-:W2:Y:S04]  /*8de90*/  LDL R20, [R1+0x18] ;  /* 0x0000180001147983 */ /* 0x000ea80000100800 */
[----:B------:R-:W2:Y:S04]  /*8dea0*/  LDL R21, [R1+0x1c] ;  /* 0x00001c0001157983 */ /* 0x000ea80000100800 */
[----:B--2---:R1:W-:Y:S04]  /*8deb0*/  STL.64 [R1+0x7c40], R20 ;  /* 0x007c401401007387 */ /* 0x0043e80000100a00 */
        /* <DEDUP_REMOVED lines=8> */
[----:B-1----:R-:W3:Y:S04]  /*8df40*/  LDL R20, [R1+0x28] ;  /* 0x0000280001147983 */ /* 0x002ee80000100800 */
[----:B------:R-:W3:Y:S04]  /*8df50*/  LDL R21, [R1+0x2c] ;  /* 0x00002c0001157983 */ /* 0x000ee80000100800 */
[----:B--2---:R1:W-:Y:S04]  /*8df60*/  STL.64 [R1+0x7c58], R22 ;  /* 0x007c581601007387 */ /* 0x0043e80000100a00 */
[----:B---3--:R-:W-:Y:S04]  /*8df70*/  STL.64 [R1+0x7c70], R20 ;  /* 0x007c701401007387 */ /* 0x008fe80000100a00 */
[----:B0-----:R-:W2:Y:S04]  /*8df80*/  LDL.LU R24, [R1+0x390] ;  /* 0x0003900001187983 */ /* 0x001ea80000300800 */
[----:B------:R-:W2:Y:S04]  /*8df90*/  LDL.LU R25, [R1+0x394] ;  /* 0x0003940001197983 */ /* 0x000ea80000300800 */
[----:B------:R-:W3:Y:S04]  /*8dfa0*/  LDL.LU R26, [R1+0x398] ;  /* 0x00039800011a7983 */ /* 0x000ee80000300800 */
[----:B------:R-:W3:Y:S04]  /*8dfb0*/  LDL.LU R27, [R1+0x39c] ;  /* 0x00039c00011b7983 */ /* 0x000ee80000300800 */
[----:B-1----:R-:W4:Y:S04]  /*8dfc0*/  LDL R22, [R1+0x30] ;  /* 0x0000300001167983 */ /* 0x002f280000100800 */
[----:B------:R-:W4:Y:S04]  /*8dfd0*/  LDL R23, [R1+0x34] ;  /* 0x0000340001177983 */ /* 0x000f280000100800 */
[----:B----4-:R-:W-:Y:S04]  /*8dfe0*/  STL.64 [R1+0x7c88], R22 ;  /* 0x007c881601007387 */ /* 0x010fe80000100a00 */
[----:B---3--:R-:W-:Y:S04]  /*8dff0*/  STL.64 [R1+0x7c68], R26 ;  /* 0x007c681a01007387 */ /* 0x008fe80000100a00 */
[----:B--2---:R0:W-:Y:S04]  /*8e000*/  STL.64 [R1+0x7c60], R24 ;  /* 0x007c601801007387 */ /* 0x0041e80000100a00 */
[----:B0-----:R-:W2:Y:S04]  /*8e010*/  LDL.LU R24, [R1+0x3a0] ;  /* 0x0003a00001187983 */ /* 0x001ea80000300800 */
[----:B------:R-:W2:Y:S04]  /*8e020*/  LDL.LU R25, [R1+0x3a4] ;  /* 0x0003a40001197983 */ /* 0x000ea80000300800 */
[----:B------:R-:W3:Y:S04]  /*8e030*/  LDL.LU R26, [R1+0x3a8] ;  /* 0x0003a800011a7983 */ /* 0x000ee80000300800 */
[----:B------:R-:W3:Y:S04]  /*8e040*/  LDL.LU R27, [R1+0x3ac] ;  /* 0x0003ac00011b7983 */ /* 0x000ee80000300800 */
[----:B------:R-:W4:Y:S04]  /*8e050*/  LDL R20, [R1+0x38] ;  /* 0x0000380001147983 */ /* 0x000f280000100800 */
        /* <DEDUP_REMOVED lines=17> */
[----:B------:R-:W4:Y:S04]  /*8e170*/  LDL.64 R22, [R1+0x50] ;  /* 0x0000500001167983 */ /* 0x000f280000100a00 */
[----:B------:R-:W2:Y:S04]  /*8e180*/  LDL R20, [R1+0x48] ;  /* 0x0000480001147983 */ /* 0x000ea80000100800 */
[----:B------:R-:W2:Y:S04]  /*8e190*/  LDL R21, [R1+0x4c] ;  /* 0x00004c0001157983 */ /* 0x000ea80000100800 */
[----:B----4-:R0:W-:Y:S04]  /*8e1a0*/  STL.64 [R1+0x7cd8], R22 ;  /* 0x007cd81601007387 */ /* 0x0101e80000100a00 */
[----:B0-----:R-:W4:Y:S04]  /*8e1b0*/  LDL R22, [R1+0x58] ;  /* 0x0000580001167983 */ /* 0x001f280000100800 */
[----:B------:R-:W4:Y:S04]  /*8e1c0*/  LDL R23, [R1+0x5c] ;  /* 0x00005c0001177983 */ /* 0x000f280000100800 */
[----:B--2---:R-:W-:Y:S04]  /*8e1d0*/  STL.64 [R1+0x7cd0], R20 ;  /* 0x007cd01401007387 */ /* 0x004fe80000100a00 */
[----:B----4-:R-:W-:Y:S04]  /*8e1e0*/  STL.64 [R1+0x7cf0], R22 ;  /* 0x007cf01601007387 */ /* 0x010fe80000100a00 */
[----:B---3--:R-:W-:Y:S04]  /*8e1f0*/  STL.64 [R1+0x7cb0], R26 ;  /* 0x007cb01a01007387 */ /* 0x008fe80000100a00 */
[----:B------:R0:W-:Y:S04]  /*8e200*/  STL.64 [R1+0x7ca8], R24 ;  /* 0x007ca81801007387 */ /* 0x0001e80000100a00 */
        /* <DEDUP_REMOVED lines=33> */
[----:B------:R-:W2:Y:S04]  /*8e420*/  LDL R20, [R1+0x80] ;  /* 0x0000800001147983 */ /* 0x000ea80000100800 */
[----:B------:R-:W2:Y:S04]  /*8e430*/  LDL R21, [R1+0x84] ;  /* 0x0000840001157983 */ /* 0x000ea80000100800 */
[----:B----4-:R-:W-:Y:S04]  /*8e440*/  STL.64 [R1+0x7d50], R22 ;  /* 0x007d501601007387 */ /* 0x010fe80000100a00 */
[----:B--2---:R-:W-:Y:S04]  /*8e450*/  STL.64 [R1+0x7d68], R20 ;  /* 0x007d681401007387 */ /* 0x004fe80000100a00 */
        /* <DEDUP_REMOVED lines=35> */
[----:B------:R-:W4:Y:S04]  /*8e690*/  LDL.LU R4, [R1+0x4a0] ;  /* 0x0004a00001047983 */ /* 0x000f280000300800 */
[----:B------:R-:W4:Y:S04]  /*8e6a0*/  LDL.LU R5, [R1+0x4a4] ;  /* 0x0004a40001057983 */ /* 0x000f280000300800 */
        /* <DEDUP_REMOVED lines=21> */
[----:B------:R-:W-:-:S07]  /*8e800*/  IMAD.MOV.U32 R23, RZ, RZ, R0 ;  /* 0x000000ffff177224 */ /* 0x000fce00078e0000 */
[----:B----4-:R-:W-:Y:S01]  /*8e810*/  HMMA.16816.F32 R16, R16, R22, R4 ;  /* 0x000000161010723c */ /* 0x010fe20000001804 */
        /* <DEDUP_REMOVED lines=10> */
[----:B------:R-:W4:Y:S04]  /*8e8c0*/  LDL.LU R8, [R1+0x320] ;  /* 0x0003200001087983 */ /* 0x000f280000300800 */
[----:B------:R-:W4:Y:S04]  /*8e8d0*/  LDL.LU R9, [R1+0x324] ;  /* 0x0003240001097983 */ /* 0x000f280000300800 */
[----:B------:R-:W4:Y:S04]  /*8e8e0*/  LDL.LU R10, [R1+0x328] ;  /* 0x00032800010a7983 */ /* 0x000f280000300800 */
[----:B------:R-:W4:Y:S04]  /*8e8f0*/  LDL.LU R11, [R1+0x32c] ;  /* 0x00032c00010b7983 */ /* 0x000f280000300800 */
[----:B------:R-:W2:Y:S04]  /*8e900*/  LDL.LU.64 R6, [R1+0x7dd0] ;  /* 0x007dd00001067983 */ /* 0x000ea80000300a00 */
[----:B------:R-:W2:Y:S04]  /*8e910*/  LDL.LU.64 R4, [R1+0x7dc8] ;  /* 0x007dc80001047983 */ /* 0x000ea80000300a00 */
[----:B------:R0:W-:Y:S04]  /*8e920*/  STL.64 [R1+0xc90], R16 ;  /* 0x000c901001007387 */ /* 0x0001e80000100a00 */
[----:B------:R1:W-:Y:S04]  /*8e930*/  STL.64 [R1+0xc98], R18 ;  /* 0x000c981201007387 */ /* 0x0003e80000100a00 */
[----:B0-----:R-:W3:Y:S04]  /*8e940*/  LDL.LU R16, [R1+0x3f0] ;  /* 0x0003f00001107983 */ /* 0x001ee80000300800 */
[----:B------:R-:W3:Y:S04]  /*8e950*/  LDL.LU R17, [R1+0x3f4] ;  /* 0x0003f40001117983 */ /* 0x000ee80000300800 */
[----:B-1----:R-:W3:Y:S04]  /*8e960*/  LDL.LU R18, [R1+0x3f8] ;  /* 0x0003f80001127983 */ /* 0x002ee80000300800 */
[----:B------:R-:W3:Y:S01]  /*8e970*/  LDL.LU R19, [R1+0x3fc] ;  /* 0x0003fc0001137983 */ /* 0x000ee20000300800 */
        /* <DEDUP_REMOVED lines=69> */
[----:B0-----:R-:W3:Y:S04]  /*8edd0*/  LDL.LU.64 R22, [R1+0x7cd8] ;  /* 0x007cd80001167983 */ /* 0x001ee80000300a00 */
[----:B------:R-:W2:Y:S01]  /*8ede0*/  LDL.LU.64 R20, [R1+0x7cd0] ;  /* 0x007cd00001147983 */ /* 0x000ea20000300a00 */
[----:B---3--:R-:W-:Y:S06]  /*8edf0*/  HMMA.16816.F32 R16, R4, R22, R16 ;  /* 0x000000160410723c */ /* 0x008fec0000001810 */
[----:B------:R-:W-:-:S02]  /*8ee00*/  IMAD.MOV.U32 R0, RZ, RZ, R23 ;  /* 0x000000ffff007224 */ /* 0x000fc400078e0017 */
[----:B--2---:R-:W-:-:S15]  /*8ee10*/  HMMA.16816.F32 R20, R4, R20, R24 ;  /* 0x000000140414723c */ /* 0x004fde0000001818 */
[----:B------:R0:W-:Y:S04]  /*8ee20*/  STL.64 [R1+0xb20], R16 ;  /* 0x000b201001007387 */ /* 0x0001e80000100a00 */
[----:B------:R1:W-:Y:S04]  /*8ee30*/  STL.64 [R1+0xb28], R18 ;  /* 0x000b281201007387 */ /* 0x0003e80000100a00 */
[----:B0-----:R-:W2:Y:S04]  /*8ee40*/  LDL.LU R16, [R1+0x310] ;  /* 0x0003100001107983 */ /* 0x001ea80000300800 */
[----:B------:R-:W2:Y:S04]  /*8ee50*/  LDL.LU R17, [R1+0x314] ;  /* 0x0003140001117983 */ /* 0x000ea80000300800 */
[----:B-1----:R-:W2:Y:S04]  /*8ee60*/  LDL.LU R18, [R1+0x318] ;  /* 0x0003180001127983 */ /* 0x002ea80000300800 */
[----:B------:R-:W2:Y:S04]  /*8ee70*/  LDL.LU R19, [R1+0x31c] ;  /* 0x00031c0001137983 */ /* 0x000ea80000300800 */
[----:B------:R-:W3:Y:S04]  /*8ee80*/  LDL.LU.64 R26, [R1+0x7cc8] ;  /* 0x007cc800011a7983 */ /* 0x000ee80000300a00 */
[----:B------:R-:W3:Y:S04]  /*8ee90*/  LDL.LU.64 R24, [R1+0x7cc0] ;  /* 0x007cc00001187983 */ /* 0x000ee80000300a00 */
        /* <DEDUP_REMOVED lines=51> */
[----:B0-----:R-:W4:Y:S04]  /*8f1d0*/  LDL.LU.64 R22, [R1+0x7c10] ;  /* 0x007c100001167983 */ /* 0x001f280000300a00 */
[----:B------:R-:W3:Y:S02]  /*8f1e0*/  LDL.LU.64 R20, [R1+0x7c08] ;  /* 0x007c080001147983 */ /* 0x000ee40000300a00 */
[----:B---3--:R-:W-:-:S15]  /*8f1f0*/  HMMA.16816.F32 R24, R4, R20, R24 ;  /* 0x000000140418723c */ /* 0x008fde0000001818 */
[----:B------:R-:W-:-:S08]  /*8f200*/  NOP ;  /* 0x0000000000007918 */ /* 0x000fd00000000000 */
[----:B------:R-:W-:Y:S04]  /*8f210*/  STL.64 [R1+0x9b0], R24 ;  /* 0x0009b01801007387 */ /* 0x000fe80000100a00 */
[----:B------:R0:W-:Y:S04]  /*8f220*/  STL.64 [R1+0x9b8], R26 ;  /* 0x0009b81a01007387 */ /* 0x0001e80000100a00 */
[----:B0-----:R-:W3:Y:S04]  /*8f230*/  LDL.LU.64 R26, [R1+0x7c00] ;  /* 0x007c0000011a7983 */ /* 0x001ee80000300a00 */
[----:B------:R-:W3:Y:S01]  /*8f240*/  LDL.LU.64 R24, [R1+0x7bf8] ;  /* 0x007bf80001187983 */ /* 0x000ee20000300a00 */
[----:B----4-:R-:W-:Y:S03]  /*8f250*/  HMMA.16816.F32 R20, R4, R22, R12 ;  /* 0x000000160414723c */ /* 0x010fe6000000180c */
[----:B------:R-:W4:Y:S04]  /*8f260*/  LDL.LU.64 R14, [R1+0x7bf0] ;  /* 0x007bf000010e7983 */ /* 0x000f280000300a00 */
[----:B------:R-:W4:-:S15]  /*8f270*/  LDL.LU.64 R12, [R1+0x7be8] ;  /* 0x007be800010c7983 */ /* 0x000f1e0000300a00 */
[----:B------:R-:W-:-:S01]  /*8f280*/  NOP ;  /* 0x0000000000007918 */ /* 0x000fc20000000000 */
[----:B------:R-:W-:Y:S04]  /*8f290*/  STL.64 [R1+0x990], R20 ;  /* 0x0009901401007387 */ /* 0x000fe80000100a00 */
[----:B------:R0:W-:Y:S04]  /*8f2a0*/  STL.64 [R1+0x998], R22 ;  /* 0x0009981601007387 */ /* 0x0001e80000100a00 */
[----:B0-----:R-:W2:Y:S04]  /*8f2b0*/  LDL.LU.64 R22, [R1+0x7be0] ;  /* 0x007be00001167983 */ /* 0x001ea80000300a00 */
[----:B------:R-:W2:Y:S01]  /*8f2c0*/  LDL.LU.64 R20, [R1+0x7bd8] ;  /* 0x007bd80001147983 */ /* 0x000ea20000300a00 */
[----:B---3--:R-:W-:-:S15]  /*8f2d0*/  HMMA.16816.F32 R24, R4, R28, R24 ;  /* 0x0000001c0418723c */ /* 0x008fde0000001818 */
[----:B------:R-:W-:-:S08]  /*8f2e0*/  NOP ;  /* 0x0000000000007918 */ /* 0x000fd00000000000 */
[----:B------:R-:W-:Y:S04]  /*8f2f0*/  STL.64 [R1+0x970], R24 ;  /* 0x0009701801007387 */ /* 0x000fe80000100a00 */
[----:B------:R0:W-:Y:S04]  /*8f300*/  STL.64 [R1+0x978], R26 ;  /* 0x0009781a01007387 */ /* 0x0001e80000100a00 */
[----:B0-----:R-:W4:Y:S04]  /*8f310*/  LDL.LU.64 R26, [R1+0x7bd0] ;  /* 0x007bd000011a7983 */ /* 0x001f280000300a00 */
[----:B------:R-:W3:Y:S04]  /*8f320*/  LDL.LU.64 R24, [R1+0x7bc8] ;  /* 0x007bc80001187983 */ /* 0x000ee80000300a00 */
[----:B------:R-:W-:Y:S01]  /*8f330*/  STL.64 [R1+0x7af8], R28 ;  /* 0x007af81c01007387 */ /* 0x000fe20000100a00 */
[C---:B----4-:R-:W-:Y:S06]  /*8f340*/  HMMA.16816.F32 R12, R4.reuse, R26, R12 ;  /* 0x0000001a040c723c */ /* 0x050fec000000180c */
[----:B---3--:R-:W-:-:S15]  /*8f350*/  HMMA.16816.F32 R8, R4, R24, R8 ;  /* 0x000000180408723c */ /* 0x008fde0000001808 */
[----:B------:R-:W-:-:S02]  /*8f360*/  NOP ;  /* 0x0000000000007918 */ /* 0x000fc40000000000 */
[----:B------:R-:W-:Y:S04]  /*8f370*/  STL.64 [R1+0x6a0], R12 ;  /* 0x0006a00c01007387 */ /* 0x000fe80000100a00 */
[----:B------:R0:W-:Y:S04]  /*8f380*/  STL.64 [R1+0x6a8], R14 ;  /* 0x0006a80e01007387 */ /* 0x0001e80000100a00 */
[----:B0-----:R-:W3:Y:S04]  /*8f390*/  LDL.LU.64 R14, [R1+0x7bc0] ;  /* 0x007bc000010e7983 */ /* 0x001ee80000300a00 */
[----:B------:R0:W-:Y:S04]  /*8f3a0*/  STL.64 [R1+0x670], R8 ;  /* 0x0006700801007387 */ /* 0x0001e80000100a00 */
[----:B------:R1:W-:Y:S04]  /*8f3b0*/  STL.64 [R1+0x678], R10 ;  /* 0x0006780a01007387 */ /* 0x0003e80000100a00 */
[----:B0-----:R-:W4:Y:S04]  /*8f3c0*/  LDL.LU R8, [R1+0x300] ;  /* 0x0003000001087983 */ /* 0x001f280000300800 */
[----:B------:R-:W4:Y:S04]  /*8f3d0*/  LDL.LU R9, [R1+0x304] ;  /* 0x0003040001097983 */ /* 0x000f280000300800 */
[----:B-1----:R-:W4:Y:S04]  /*8f3e0*/  LDL.LU R10, [R1+0x308] ;  /* 0x00030800010a7983 */ /* 0x002f280000300800 */
[----:B------:R-:W4:Y:S04]  /*8f3f0*/  LDL.LU R11, [R1+0x30c] ;  /* 0x00030c00010b7983 */ /* 0x000f280000300800 */
[----:B------:R-:W-:Y:S04]  /*8f400*/  STL.64 [R1+0x7a00], R26 ;  /* 0x007a001a01007387 */ /* 0x000fe80000100a00 */
[----:B------:R0:W-:Y:S04]  /*8f410*/  STL.64 [R1+0x79f8], R24 ;  /* 0x0079f81801007387 */ /* 0x0001e80000100a00 */
[----:B0-----:R-:W3:Y:S04]  /*8f420*/  LDL.LU R24, [R1+0x2e0] ;  /* 0x0002e00001187983 */ /* 0x001ee80000300800 */
[----:B------:R-:W3:Y:S04]  /*8f430*/  LDL.LU R25, [R1+0x2e4] ;  /* 0x0002e40001197983 */ /* 0x000ee80000300800 */
[----:B------:R-:W4:Y:S04]  /*8f440*/  LDL.LU R26, [R1+0x2e8] ;  /* 0x0002e800011a7983 */ /* 0x000f280000300800 */
[----:B------:R-:W4:Y:S01]  /*8f450*/  LDL.LU R27, [R1+0x2ec] ;  /* 0x0002ec00011b7983 */ /* 0x000f220000300800 */
[C---:B--2---:R-:W-:Y:S03]  /*8f460*/  HMMA.16816.F32 R16, R4.reuse, R22, R16 ;  /* 0x000000160410723c */ /* 0x044fe60000001810 */
[----:B----4-:R-:W-:Y:S04]  /*8f470*/  STL.64 [R1+0x7ba8], R26 ;  /* 0x007ba81a01007387 */ /* 0x010fe80000100a00 */
[----:B---3--:R0:W-:Y:S04]  /*8f480*/  STL.64 [R1+0x7ba0], R24 ;  /* 0x007ba01801007387 */ /* 0x0081e80000100a00 */
[----:B0-----:R-:W2:Y:S04]  /*8f490*/  LDL.LU R24, [R1+0x2f0] ;  /* 0x0002f00001187983 */ /* 0x001ea80000300800 */
[----:B------:R-:W2:Y:S04]  /*8f4a0*/  LDL.LU R25, [R1+0x2f4] ;  /* 0x0002f40001197983 */ /* 0x000ea80000300800 */
[----:B------:R-:W2:Y:S04]  /*8f4b0*/  LDL.LU R26, [R1+0x2f8] ;  /* 0x0002f800011a7983 */ /* 0x000ea80000300800 */
[----:B------:R-:W2:Y:S04]  /*8f4c0*/  LDL.LU R27, [R1+0x2fc] ;  /* 0x0002fc00011b7983 */ /* 0x000ea80000300800 */
[----:B------:R-:W3:Y:S04]  /*8f4d0*/  LDL.LU R12, [R1+0x1880] ;  /* 0x00188000010c7983 */ /* 0x000ee80000300800 */
[----:B------:R0:W-:Y:S04]  /*8f4e0*/  STL.64 [R1+0x650], R16 ;  /* 0x0006501001007387 */ /* 0x0001e80000100a00 */
[----:B------:R1:W-:Y:S04]  /*8f4f0*/  STL.64 [R1+0x658], R18 ;  /* 0x0006581201007387 */ /* 0x0003e80000100a00 */
[----:B0-----:R-:W3:Y:S04]  /*8f500*/  LDL.LU R16, [R1+0x187c] ;  /* 0x00187c0001107983 */ /* 0x001ee80000300800 */
[----:B------:R-:W4:Y:S04]  /*8f510*/  LDL.LU R13, [R1+0x1888] ;  /* 0x00188800010d7983 */ /* 0x000f280000300800 */
[----:B------:R-:W4:Y:S04]  /*8f520*/  LDL.LU R17, [R1+0x1884] ;  /* 0x0018840001117983 */ /* 0x000f280000300800 */
[----:B-1----:R-:W4:Y:S04]  /*8f530*/  LDL.LU R18, [R1+0x188c] ;  /* 0x00188c0001127983 */ /* 0x002f280000300800 */
[----:B------:R-:W4:Y:S04]  /*8f540*/  LDL.LU R19, [R1+0x1894] ;  /* 0x0018940001137983 */ /* 0x000f280000300800 */
[----:B------:R-:W-:Y:S04]  /*8f550*/  STL.64 [R1+0x7b80], R22 ;  /* 0x007b801601007387 */ /* 0x000fe80000100a00 */
[----:B------:R0:W-:Y:S04]  /*8f560*/  STL.64 [R1+0x7b78], R20 ;  /* 0x007b781401007387 */ /* 0x0001e80000100a00 */
[----:B0-----:R-:W2:Y:S04]  /*8f570*/  LDL.LU R20, [R1+0x4c0] ;  /* 0x0004c00001147983 */ /* 0x001ea80000300800 */
[----:B------:R-:W2:Y:S04]  /*8f580*/  LDL.LU R21, [R1+0x4c4] ;  /* 0x0004c40001157983 */ /* 0x000ea80000300800 */
[----:B------:R-:W3:Y:S04]  /*8f590*/  LDL.LU R22, [R1+0x4c8] ;  /* 0x0004c80001167983 */ /* 0x000ee80000300800 */
[----:B------:R-:W3:Y:S01]  /*8f5a0*/  LDL.LU R23, [R1+0x4cc] ;  /* 0x0004cc0001177983 */ /* 0x000ee20000300800 */
[C---:B------:R-:W-:Y:S03]  /*8f5b0*/  HMMA.16816.F32 R8, R4.reuse, R2, R8 ;  /* 0x000000020408723c */ /* 0x040fe60000001808 */
[----:B---3--:R-:W-:Y:S04]  /*8f5c0*/  STL.64 [R1+0x7b90], R22 ;  /* 0x007b901601007387 */ /* 0x008fe80000100a00 */
[----:B--2---:R0:W-:Y:S04]  /*8f5d0*/  STL.64 [R1+0x7b88], R20 ;  /* 0x007b881401007387 */ /* 0x0041e80000100a00 */
[----:B0-----:R-:W2:Y:S04]  /*8f5e0*/  LDL.LU R20, [R1+0x2d0] ;  /* 0x0002d00001147983 */ /* 0x001ea80000300800 */
[----:B------:R-:W2:Y:S04]  /*8f5f0*/  LDL.LU R21, [R1+0x2d4] ;  /* 0x0002d40001157983 */ /* 0x000ea80000300800 */
[----:B------:R-:W2:Y:S04]  /*8f600*/  LDL.LU R22, [R1+0x2d8] ;  /* 0x0002d80001167983 */ /* 0x000ea80000300800 */
[----:B------:R-:W2:Y:S04]  /*8f610*/  LDL.LU R23, [R1+0x2dc] ;  /* 0x0002dc0001177983 */ /* 0x000ea80000300800 */
[----:B------:R-:W-:Y:S04]  /*8f620*/  STL.64 [R1+0x630], R8 ;  /* 0x0006300801007387 */ /* 0x000fe80000100a00 */
[----:B------:R0:W-:Y:S04]  /*8f630*/  STL.64 [R1+0x638], R10 ;  /* 0x0006380a01007387 */ /* 0x0001e80000100a00 */
[----:B0-----:R-:W3:Y:S04]  /*8f640*/  LDL.LU.64 R10, [R1+0x7bb8] ;  /* 0x007bb800010a7983 */ /* 0x001ee80000300a00 */
[----:B------:R-:W4:Y:S04]  /*8f650*/  LDL.LU.64 R8, [R1+0x7bb0] ;  /* 0x007bb00001087983 */ /* 0x000f280000300a00 */
[----:B------:R0:W-:Y:S04]  /*8f660*/  STL [R1+0x79d4], R3 ;  /* 0x0079d40301007387 */ /* 0x0001e80000100800 */
[----:B0-----:R-:W2:Y:S01]  /*8f670*/  LDL.LU R3, [R1+0x1898] ;  /* 0x0018980001037983 */ /* 0x001ea20000300800 */
[----:B----4-:R-:W-:-:S15]  /*8f680*/  HMMA.16816.F32 R24, R4, R8, R24 ;  /* 0x000000080418723c */ /* 0x010fde0000001818 */
[----:B------:R-:W-:-:S08]  /*8f690*/  NOP ;  /* 0x0000000000007918 */ /* 0x000fd00000000000 */
[----:B------:R-:W-:Y:S04]  /*8f6a0*/  STL.64 [R1+0x600], R24 ;  /* 0x0006001801007387 */ /* 0x000fe80000100a00 */
[----:B------:R0:W-:Y:S04]  /*8f6b0*/  STL.64 [R1+0x608], R26 ;  /* 0x0006081a01007387 */ /* 0x0001e80000100a00 */
[----:B0-----:R-:W3:Y:S04]  /*8f6c0*/  LDL.LU.64 R26, [R1+0x7ba8] ;  /* 0x007ba800011a7983 */ /* 0x001ee80000300a00 */
[----:B------:R-:W3:Y:S02]  /*8f6d0*/  LDL.LU.64 R24, [R1+0x7ba0] ;  /* 0x007ba00001187983 */ /* 0x000ee40000300a00 */
[----:B---3--:R-:W-:-:S15]  /*8f6e0*/  HMMA.16816.F32 R24, R4, R10, R24 ;  /* 0x0000000a0418723c */ /* 0x008fde0000001818 */
[----:B------:R-:W-:-:S08]  /*8f6f0*/  NOP ;  /* 0x0000000000007918 */ /* 0x000fd00000000000 */
[----:B------:R0:W-:Y:S04]  /*8f700*/  STL.64 [R1+0x5d0], R24 ;  /* 0x0005d01801007387 */ /* 0x0001e80000100a00 */
[----:B------:R1:W-:Y:S04]  /*8f710*/  STL.64 [R1+0x5d8], R26 ;  /* 0x0005d81a01007387 */ /* 0x0003e80000100a00 */
[----:B0-----:R-:W3:Y:S04]  /*8f720*/  LDL.LU R24, [R1+0x2a0] ;  /* 0x0002a00001187983 */ /* 0x001ee80000300800 */
[----:B------:R-:W3:Y:S04]  /*8f730*/  LDL.LU R25, [R1+0x2a4] ;  /* 0x0002a40001197983 */ /* 0x000ee80000300800 */
[----:B-1----:R-:W4:Y:S04]  /*8f740*/  LDL.LU R26, [R1+0x2a8] ;  /* 0x0002a800011a7983 */ /* 0x002f280000300800 */
[----:B------:R-:W4:Y:S01]  /*8f750*/  LDL.LU R27, [R1+0x2ac] ;  /* 0x0002ac00011b7983 */ /* 0x000f220000300800 */
[----:B------:R-:W-:-:S02]  /*8f760*/  IMAD R16, R16, 0x100, R12 ;  /* 0x0000010010107824 */ /* 0x000fc400078e020c */
[----:B------:R-:W-:Y:S01]  /*8f770*/  IMAD R17, R17, 0x100, R13 ;  /* 0x0000010011117824 */ /* 0x000fe200078e020d */
[----:B----4-:R-:W-:Y:S04]  /*8f780*/  STL.64 [R1+0x7b70], R26 ;  /* 0x007b701a01007387 */ /* 0x010fe80000100a00 */
[----:B---3--:R0:W-:Y:S04]  /*8f790*/  STL.64 [R1+0x7b68], R24 ;  /* 0x007b681801007387 */ /* 0x0081e80000100a00 */
[----:B0-----:R-:W3:Y:S04]  /*8f7a0*/  LDL.LU R24, [R1+0x4b0] ;  /* 0x0004b00001187983 */ /* 0x001ee80000300800 */
[----:B------:R-:W3:Y:S04]  /*8f7b0*/  LDL.LU R25, [R1+0x4b4] ;  /* 0x0004b40001197983 */ /* 0x000ee80000300800 */
[----:B------:R-:W3:Y:S04]  /*8f7c0*/  LDL.LU R26, [R1+0x4b8] ;  /* 0x0004b800011a7983 */ /* 0x000ee80000300800 */
[----:B------:R-:W3:Y:S04]  /*8f7d0*/  LDL.LU R27, [R1+0x4bc] ;  /* 0x0004bc00011b7983 */ /* 0x000ee80000300800 */
[----:B------:R-:W4:Y:S04]  /*8f7e0*/  LDL.LU.64 R28, [R1+0x98] ;  /* 0x00009800011c7983 */ /* 0x000f280000300a00 */
[----:B------:R-:W-:Y:S04]  /*8f7f0*/  STL [R1+0x7998], R10 ;  /* 0x0079980a01007387 */ /* 0x000fe80000100800 */
[----:B------:R0:W-:Y:S04]  /*8f800*/  STL [R1+0x7994], R11 ;  /* 0x0079940b01007387 */ /* 0x0001e80000100800 */
[----:B0-----:R-:W4:Y:S04]  /*8f810*/  LDL.LU.64 R10, [R1+0xb0] ;  /* 0x0000b000010a7983 */ /* 0x001f280000300a00 */
[----:B------:R0:W-:Y:S04]  /*8f820*/  STL.64 [R1+0x7b00], R8 ;  /* 0x007b000801007387 */ /* 0x0001e80000100a00 */
[----:B0-----:R-:W4:Y:S04]  /*8f830*/  LDL.64 R8, [R1+0xa0] ;  /* 0x0000a00001087983 */ /* 0x001f280000100a00 */
[----:B------:R-:W2:Y:S04]  /*8f840*/  LDL.LU R12, [R1+0x7b9c] ;  /* 0x007b9c00010c7983 */ /* 0x000ea80000300800 */
[----:B------:R-:W2:Y:S02]  /*8f850*/  LDL.LU R13, [R1+0x7b98] ;  /* 0x007b9800010d7983 */ /* 0x000ea40000300800 */
[----:B--2---:R-:W-:-:S15]  /*8f860*/  HMMA.16816.F32 R20, R4, R12, R20 ;  /* 0x0000000c0414723c */ /* 0x004fde0000001814 */
[----:B------:R-:W-:-:S08]  /*8f870*/  NOP ;  /* 0x0000000000007918 */ /* 0x000fd00000000000 */
[----:B------:R-:W-:Y:S04]  /*8f880*/  STL.64 [R1+0x5a0], R20 ;  /* 0x0005a01401007387 */ /* 0x000fe80000100a00 */
[----:B------:R0:W-:Y:S04]  /*8f890*/  STL.64 [R1+0x5a8], R22 ;  /* 0x0005a81601007387 */ /* 0x0001e80000100a00 */
[----:B0-----:R-:W2:Y:S04]  /*8f8a0*/  LDL.LU.64 R22, [R1+0x7b90] ;  /* 0x007b900001167983 */ /* 0x001ea80000300a00 */
[----:B------:R-:W2:Y:S04]  /*8f8b0*/  LDL.LU.64 R20, [R1+0x7b88] ;  /* 0x007b880001147983 */ /* 0x000ea80000300a00 */
[----:B------:R0:W-:Y:S04]  /*8f8c0*/  STL [R1+0x7974], R12 ;  /* 0x0079740c01007387 */ /* 0x0001e80000100800 */
[----:B0-----:R-:W3:Y:S04]  /*8f8d0*/  LDL.LU R12, [R1+0x1890] ;  /* 0x00189000010c7983 */ /* 0x001ee80000300800 */
[----:B------:R-:W-:Y:S01]  /*8f8e0*/  STL [R1+0x7970], R13 ;  /* 0x0079700d01007387 */ /* 0x000fe20000100800 */
[----:B--2---:R-:W-:-:S15]  /*8f8f0*/  HMMA.16816.F32 R20, R4, R14, R20 ;  /* 0x0000000e0414723c */ /* 0x004fde0000001814 */
[----:B------:R-:W-:-:S08]  /*8f900*/  NOP ;  /* 0x0000000000007918 */ /* 0x000fd00000000000 */
[----:B------:R-:W-:Y:S04]  /*8f910*/  STL.64 [R1+0xca0], R20 ;  /* 0x000ca01401007387 */ /* 0x000fe80000100a00 */
[----:B------:R0:W-:Y:S04]  /*8f920*/  STL.64 [R1+0xca8], R22 ;  /* 0x000ca81601007387 */ /* 0x0001e80000100a00 */
[----:B0-----:R-:W2:Y:S04]  /*8f930*/  LDL.LU.64 R22, [R1+0x7b80] ;  /* 0x007b800001167983 */ /* 0x001ea80000300a00 */
[----:B------:R-:W4:Y:S01]  /*8f940*/  LDL.LU.64 R20, [R1+0x7b78] ;  /* 0x007b780001147983 */ /* 0x000f220000300a00 */
[----:B---3--:R-:W-:-:S03]  /*8f950*/  IMAD R18, R18, 0x100, R12 ;  /* 0x0000010012127824 */ /* 0x008fc600078e020c */
[----:B------:R0:W-:Y:S04]  /*8f960*/  STL [R1+0x795c], R14 ;  /* 0x00795c0e01007387 */ /* 0x0001e80000100800 */
[----:B------:R1:W-:Y:S04]  /*8f970*/  STL [R1+0x7958], R15 ;  /* 0x0079580f01007387 */ /* 0x0003e80000100800 */
[----:B------:R-:W3:Y:S04]  /*8f980*/  LDL.LU R12, [R1+0x2c0] ;  /* 0x0002c000010c7983 */ /* 0x000ee80000300800 */
[----:B------:R-:W3:Y:S04]  /*8f990*/  LDL.LU R13, [R1+0x2c4] ;  /* 0x0002c400010d7983 */ /* 0x000ee80000300800 */
[----:B0-----:R-:W3:Y:S04]  /*8f9a0*/  LDL.LU R14, [R1+0x2c8] ;  /* 0x0002c800010e7983 */ /* 0x001ee80000300800 */
[----:B-1----:R-:W3:Y:S01]  /*8f9b0*/  LDL.LU R15, [R1+0x2cc] ;  /* 0x0002cc00010f7983 */ /* 0x002ee20000300800 */
[----:B----4-:R-:W-:-:S15]  /*8f9c0*/  HMMA.16816.F32 R24, R4, R20, R24 ;  /* 0x000000140418723c */ /* 0x010fde0000001818 */
[----:B------:R-:W-:-:S08]  /*8f9d0*/  NOP ;  /* 0x0000000000007918 */ /* 0x000fd00000000000 */
[----:B------:R-:W-:Y:S04]  /*8f9e0*/  STL.64 [R1+0x570], R24 ;  /* 0x0005701801007387 */ /* 0x000fe80000100a00 */
[----:B------:R0:W-:Y:S04]  /*8f9f0*/  STL.64 [R1+0x578], R26 ;  /* 0x0005781a01007387 */ /* 0x0001e80000100a00 */
[----:B0-----:R-:W4:Y:S04]  /*8fa00*/  LDL.LU.64 R26, [R1+0x7b70] ;  /* 0x007b7000011a7983 */ /* 0x001f280000300a00 */
[----:B------:R-:W4:Y:S04]  /*8fa10*/  LDL.LU.64 R24, [R1+0x7b68] ;  /* 0x007b680001187983 */ /* 0x000f280000300a00 */
[----:B--2---:R-:W-:Y:S04]  /*8fa20*/  STL.64 [R1+0x79e0], R22 ;  /* 0x0079e01601007387 */ /* 0x004fe80000100a00 */
[----:B------:R0:W-:Y:S04]  /*8fa30*/  STL.64 [R1+0x79d8], R20 ;  /* 0x0079d81401007387 */ /* 0x0001e80000100a00 */
[----:B0-----:R-:W2:Y:S04]  /*8fa40*/  LDL.LU R20, [R1+0x2b0] ;  /* 0x0002b00001147983 */ /* 0x001ea80000300800 */
[----:B------:R-:W2:Y:S04]  /*8fa50*/  LDL.LU R21, [R1+0x2b4] ;  /* 0x0002b40001157983 */ /* 0x000ea80000300800 */
[----:B------:R-:W2:Y:S04]  /*8fa60*/  LDL.LU R22, [R1+0x2b8] ;  /* 0x0002b80001167983 */ /* 0x000ea80000300800 */
[----:B------:R-:W2:Y:S01]  /*8fa70*/  LDL.LU R23, [R1+0x2bc] ;  /* 0x0002bc0001177983 */ /* 0x000ea20000300800 */
[----:B---3--:R-:W-:Y:S01]  /*8fa80*/  HMMA.16816.F32 R4, R4, R8, R12 ;  /* 0x000000080404723c */ /* 0x008fe2000000180c */
[----:B------:R-:W-:Y:S01]  /*8fa90*/  IMAD R19, R19, 0x100, R3 ;  /* 0x0000010013137824 */ /* 0x000fe200078e0203 */
[----:B------:R-:W-:-:S02]  /*8faa0*/  F2FP.F16.E4M3.UNPACK_B R16, R16 ;  /* 0x00000010ff10723e */ /* 0x000fc400020006ff */
[----:B------:R-:W-:Y:S02]  /*8fab0*/  F2FP.F16.E4M3.UNPACK_B R17, R17 ;  /* 0x00000011ff11723e */ /* 0x000fe400020006ff */
[----:B------:R-:W-:Y:S01]  /*8fac0*/  F2FP.F16.E4M3.UNPACK_B R18, R18 ;  /* 0x00000012ff12723e */ /* 0x000fe200020006ff */
[----:B------:R-:W-:Y:S01]  /*8fad0*/  IMAD.MOV.U32 R13, RZ, RZ, R9 ;  /* 0x000000ffff0d7224 */ /* 0x000fe200078e0009 */
[----:B------:R-:W-:Y:S01]  /*8fae0*/  F2FP.F16.E4M3.UNPACK_B R19, R19 ;  /* 0x00000013ff13723e */ /* 0x000fe200020006ff */
[----:B------:R-:W-:-:S14]  /*8faf0*/  IMAD.MOV.U32 R14, RZ, RZ, R8 ;  /* 0x000000ffff0e7224 */ /* 0x000fdc00078e0008 */
[----:B------:R0:W-:Y:S04]  /*8fb00*/  STL.64 [R1+0x520], R4 ;  /* 0x0005200401007387 */ /* 0x0001e80000100a00 */
[----:B------:R1:W-:Y:S04]  /*8fb10*/  STL.64 [R1+0x528], R6 ;  /* 0x0005280601007387 */ /* 0x0003e80000100a00 */
[----:B------:R-:W-:Y:S04]  /*8fb20*/  STL [R1+0x797c], R13 ;  /* 0x00797c0d01007387 */ /* 0x000fe80000100800 */
[----:B------:R2:W-:Y:S01]  /*8fb30*/  STL [R1+0x7978], R14 ;  /* 0x0079780e01007387 */ /* 0x0005e20000100800 */
[----:B0-----:R-:W-:-:S02]  /*8fb40*/  IMAD.MOV.U32 R5, RZ, RZ, R11 ;  /* 0x000000ffff057224 */ /* 0x001fc400078e000b */
[----:B-1----:R-:W-:Y:S01]  /*8fb50*/  IMAD.MOV.U32 R6, RZ, RZ, R10 ;  /* 0x000000ffff067224 */ /* 0x002fe200078e000a */
[C---:B--2---:R-:W-:Y:S06]  /*8fb60*/  HMMA.16816.F32 R12, R16.reuse, R10, R20 ;  /* 0x0000000a100c723c */ /* 0x044fec0000001814 */
[----:B----4-:R-:W-:-:S15]  /*8fb70*/  HMMA.16816.F32 R8, R16, R28, R24 ;  /* 0x0000001c1008723c */ /* 0x010fde0000001818 */
[----:B------:R-:W-:-:S02]  /*8fb80*/  NOP ;  /* 0x0000000000007918 */ /* 0x000fc40000000000 */
[----:B------:R-:W-:Y:S04]  /*8fb90*/  STL.64 [R1+0x4f0], R12 ;  /* 0x0004f00c01007387 */ /* 0x000fe80000100a00 */
[----:B------:R-:W-:Y:S04]  /*8fba0*/  STL.64 [R1+0x4f8], R14 ;  /* 0x0004f80e01007387 */ /* 0x000fe80000100a00 */
[----:B------:R-:W-:Y:S04]  /*8fbb0*/  STL [R1+0x7984], R5 ;  /* 0x0079840501007387 */ /* 0x000fe80000100800 */
[----:B------:R-:W-:Y:S04]  /*8fbc0*/  STL [R1+0x7980], R6 ;  /* 0x0079800601007387 */ /* 0x000fe80000100800 */
[----:B------:R0:W-:Y:S04]  /*8fbd0*/  STL.64 [R1+0x4c0], R8 ;  /* 0x0004c00801007387 */ /* 0x0001e80000100a00 */
[----:B------:R1:W-:Y:S04]  /*8fbe0*/  STL.64 [R1+0x4c8], R10 ;  /* 0x0004c80a01007387 */ /* 0x0003e80000100a00 */
[----:B------:R-:W2:Y:S04]  /*8fbf0*/  LDL.LU R20, [R1+0x5c0] ;  /* 0x0005c00001147983 */ /* 0x000ea80000300800 */
[----:B------:R-:W2:Y:S04]  /*8fc00*/  LDL.LU R21, [R1+0x5c4] ;  /* 0x0005c40001157983 */ /* 0x000ea80000300800 */
[----:B------:R-:W3:Y:S04]  /*8fc10*/  LDL.LU R22, [R1+0x5c8] ;  /* 0x0005c80001167983 */ /* 0x000ee80000300800 */
[----:B------:R-:W3:Y:S04]  /*8fc20*/  LDL.LU R23, [R1+0x5cc] ;  /* 0x0005cc0001177983 */ /* 0x000ee80000300800 */
[----:B0-----:R-:W4:Y:S04]  /*8fc30*/  LDL.LU R8, [R1+0x560] ;  /* 0x0005600001087983 */ /* 0x001f280000300800 */
[----:B------:R-:W4:Y:S04]  /*8fc40*/  LDL.LU R9, [R1+0x564] ;  /* 0x0005640001097983 */ /* 0x000f280000300800 */
[----:B-1----:R-:W2:Y:S04]  /*8fc50*/  LDL.LU R10, [R1+0x568] ;  /* 0x00056800010a7983 */ /* 0x002ea80000300800 */
[----:B------:R-:W2:Y:S04]  /*8fc60*/  LDL.LU R11, [R1+0x56c] ;  /* 0x00056c00010b7983 */ /* 0x000ea80000300800 */
[----:B--2---:R0:W-:Y:S04]  /*8fc70*/  STL.64 [R1+0x7b10], R10 ;  /* 0x007b100a01007387 */ /* 0x0041e80000100a00 */
[----:B0-----:R-:W2:Y:S04]  /*8fc80*/  LDL R10, [R1+0x70] ;  /* 0x00007000010a7983 */ /* 0x001ea80000100800 */
[----:B------:R-:W2:Y:S04]  /*8fc90*/  LDL R11, [R1+0x74] ;  /* 0x00007400010b7983 */ /* 0x000ea80000100800 */
[----:B------:R-:W3:Y:S04]  /*8fca0*/  LDL.LU.64 R4, [R1+0x80] ;  /* 0x0000800001047983 */ /* 0x000ee80000300a00 */
[----:B----4-:R0:W-:Y:S04]  /*8fcb0*/  STL.64 [R1+0x7b08], R8 ;  /* 0x007b080801007387 */ /* 0x0101e80000100a00 */
[----:B0-----:R-:W4:Y:S04]  /*8fcc0*/  LDL.LU.64 R8, [R1+0x78] ;  /* 0x0000780001087983 */ /* 0x001f280000300a00 */
[----:B--2---:R-:W-:Y:S04]  /*8fcd0*/  STL.64 [R1+0x7b40], R10 ;  /* 0x007b400a01007387 */ /* 0x004fe80000100a00 */
[----:B----4-:R0:W-:Y:S04]  /*8fce0*/  STL.64 [R1+0x7b38], R8 ;  /* 0x007b380801007387 */ /* 0x0101e80000100a00 */
[----:B0-----:R-:W2:Y:S04]  /*8fcf0*/  LDL.LU R8, [R1+0x530] ;  /* 0x0005300001087983 */ /* 0x001ea80000300800 */
[----:B------:R-:W2:Y:S04]  /*8fd00*/  LDL.LU R9, [R1+0x534] ;  /* 0x0005340001097983 */ /* 0x000ea80000300800 */
[----:B------:R-:W4:Y:S04]  /*8fd10*/  LDL.LU R10, [R1+0x538] ;  /* 0x00053800010a7983 */ /* 0x000f280000300800 */
[----:B------:R-:W4:Y:S04]  /*8fd20*/  LDL.LU R11, [R1+0x53c] ;  /* 0x00053c00010b7983 */ /* 0x000f280000300800 */
[----:B------:R-:W3:Y:S04]  /*8fd30*/  LDL.LU.64 R12, [R1+0x90] ;  /* 0x00009000010c7983 */ /* 0x000ee80000300a00 */
[----:B----4-:R-:W-:Y:S04]  /*8fd40*/  STL.64 [R1+0x7b50], R10 ;  /* 0x007b500a01007387 */ /* 0x010fe80000100a00 */
[----:B--2---:R0:W-:Y:S04]  /*8fd50*/  STL.64 [R1+0x7b48], R8 ;  /* 0x007b480801007387 */ /* 0x0041e80000100a00 */
[----:B0-----:R-:W2:Y:S04]  /*8fd60*/  LDL.LU R8, [R1+0x510] ;  /* 0x0005100001087983 */ /* 0x001ea80000300800 */
[----:B------:R-:W2:Y:S04]  /*8fd70*/  LDL.LU R9, [R1+0x514] ;  /* 0x0005140001097983 */ /* 0x000ea80000300800 */
[----:B------:R-:W4:Y:S04]  /*8fd80*/  LDL.LU R10, [R1+0x518] ;  /* 0x00051800010a7983 */ /* 0x000f280000300800 */
[----:B------:R-:W4:Y:S01]  /*8fd90*/  LDL.LU R11, [R1+0x51c] ;  /* 0x00051c00010b7983 */ /* 0x000f220000300800 */
[----:B------:R-:W-:-:S02]  /*8fda0*/  IMAD.MOV.U32 R15, RZ, RZ, R28 ;  /* 0x000000ffff0f7224 */ /* 0x000fc400078e001c */
[----:B------:R-:W-:Y:S01]  /*8fdb0*/  IMAD.MOV.U32 R7, RZ, RZ, R29 ;  /* 0x000000ffff077224 */ /* 0x000fe200078e001d */
[----:B----4-:R-:W-:Y:S04]  /*8fdc0*/  STL.64 [R1+0x7b60], R10 ;  /* 0x007b600a01007387 */ /* 0x010fe80000100a00 */
[----:B--2---:R0:W-:Y:S04]  /*8fdd0*/  STL.64 [R1+0x7b58], R8 ;  /* 0x007b580801007387 */ /* 0x0041e80000100a00 */
[----:B0-----:R-:W2:Y:S04]  /*8fde0*/  LDL.LU R8, [R1+0x500] ;  /* 0x0005000001087983 */ /* 0x001ea80000300800 */
[----:B------:R-:W2:Y:S04]  /*8fdf0*/  LDL.LU R9, [R1+0x504] ;  /* 0x0005040001097983 */ /* 0x000ea80000300800 */
[----:B------:R-:W2:Y:S04]  /*8fe00*/  LDL.LU R10, [R1+0x508] ;  /* 0x00050800010a7983 */ /* 0x000ea80000300800 */
[----:B------:R-:W2:Y:S04]  /*8fe10*/  LDL.LU R11, [R1+0x50c] ;  /* 0x00050c00010b7983 */ /* 0x000ea80000300800 */
[----:B------:R-:W4:Y:S04]  /*8fe20*/  LDL.LU.64 R28, [R1+0x68] ;  /* 0x00006800011c7983 */ /* 0x000f280000300a00 */
[----:B---3--:R-:W-:Y:S04]  /*8fe30*/  STL.64 [R1+0x7af0], R22 ;  /* 0x007af01601007387 */ /* 0x008fe80000100a00 */
[----:B------:R0:W-:Y:S04]  /*8fe40*/  STL.64 [R1+0x7ae8], R20 ;  /* 0x007ae81401007387 */ /* 0x0001e80000100a00 */
[----:B------:R-:W3:Y:S04]  /*8fe50*/  LDL R24, [R1+0x50] ;  /* 0x0000500001187983 */ /* 0x000ee80000100800 */
[----:B0-----:R-:W2:Y:S04]  /*8fe60*/  LDL.LU R20, [R1+0x580] ;  /* 0x0005800001147983 */ /* 0x001ea80000300800 */
        /* <DEDUP_REMOVED lines=8> */
[----:B------:R-:W4:Y:S01]  /*8fef0*/  LDL.LU R23, [R1+0x55c] ;  /* 0x00055c0001177983 */ /* 0x000f220000300800 */
[C---:B------:R-:W-:Y:S06]  /*8ff00*/  HMMA.16816.F32 R8, R16.reuse, R12, R8 ;  /* 0x0000000c1008723c */ /* 0x040fec0000001808 */
[----:B------:R-:W-:Y:S01]  /*8ff10*/  IMAD.MOV.U32 R14, RZ, RZ, R12 ;  /* 0x000000ffff0e7224 */ /* 0x000fe200078e000c */
[----:B----4-:R-:W-:Y:S04]  /*8ff20*/  STL.64 [R1+0x7b30], R22 ;  /* 0x007b301601007387 */ /* 0x010fe80000100a00 */
[----:B--2---:R0:W-:Y:S04]  /*8ff30*/  STL.64 [R1+0x7b28], R20 ;  /* 0x007b281401007387 */ /* 0x0041e80000100a00 */
[----:B0-----:R-:W2:Y:S04]  /*8ff40*/  LDL.LU R20, [R1+0x540] ;  /* 0x0005400001147983 */ /* 0x001ea80000300800 */
[----:B------:R-:W2:Y:S04]  /*8ff50*/  LDL.LU R21, [R1+0x544] ;  /* 0x0005440001157983 */ /* 0x000ea80000300800 */
[----:B------:R-:W2:Y:S04]  /*8ff60*/  LDL.LU R22, [R1+0x548] ;  /* 0x0005480001167983 */ /* 0x000ea80000300800 */
[----:B------:R-:W2:Y:S04]  /*8ff70*/  LDL.LU R23, [R1+0x54c] ;  /* 0x00054c0001177983 */ /* 0x000ea80000300800 */
[----:B------:R-:W4:Y:S04]  /*8ff80*/  LDL.64 R26, [R1+0x48] ;  /* 0x00004800011a7983 */ /* 0x000f280000100a00 */
[----:B------:R-:W-:Y:S04]  /*8ff90*/  STL [R1+0x798c], R7 ;  /* 0x00798c0701007387 */ /* 0x000fe80000100800 */
[----:B------:R-:W-:Y:S04]  /*8ffa0*/  STL [R1+0x7988], R15 ;  /* 0x0079880f01007387 */ /* 0x000fe80000100800 */
[----:B------:R-:W-:Y:S04]  /*8ffb0*/  STL.64 [R1+0x4b0], R8 ;  /* 0x0004b00801007387 */ /* 0x000fe80000100a00 */
[----:B------:R0:W-:Y:S04]  /*8ffc0*/  STL.64 [R1+0x4b8], R10 ;  /* 0x0004b80a01007387 */ /* 0x0001e80000100a00 */
[----:B0-----:R-:W3:Y:S04]  /*8ffd0*/  LDL.LU.64 R10, [R1+0x7b60] ;  /* 0x007b6000010a7983 */ /* 0x001ee80000300a00 */
[----:B------:R-:W3:Y:S04]  /*8ffe0*/  LDL.LU.64 R8, [R1+0x7b58] ;  /* 0x007b580001087983 */ /* 0x000ee80000300a00 */
[----:B------:R0:W-:Y:S04]  /*8fff0*/  STL [R1+0x7990], R14 ;  /* 0x0079900e01007387 */ /* 0x0001e80000100800 */
[----:B0-----:R-:W3:Y:S02]  /*90000*/  LDL.LU.64 R14, [R1+0x88] ;  /* 0x00008800010e7983 */ /* 0x001ee40000300a00 */
[----:B---3--:R-:W-:-:S15]  /*90010*/  HMMA.16816.F32 R8, R16, R14, R8 ;  /* 0x0000000e1008723c */ /* 0x008fde0000001808 */
[----:B------:R-:W-:-:S08]  /*90020*/  NOP ;  /* 0x0000000000007918 */ /* 0x000fd00000000000 */
[----:B------:R-:W-:Y:S04]  /*90030*/  STL.64 [R1+0x4a0], R8 ;  /* 0x0004a00801007387 */ /* 0x000fe80000100a00 */
[----:B------:R0:W-:Y:S04]  /*90040*/  STL.64 [R1+0x4a8], R10 ;  /* 0x0004a80a01007387 */ /* 0x0001e80000100a00 */
[----:B0-----:R-:W3:Y:S04]  /*90050*/  LDL.LU.64 R10, [R1+0x7b50] ;  /* 0x007b5000010a7983 */ /* 0x001ee80000300a00 */
[----:B------:R-:W3:Y:S01]  /*90060*/  LDL.LU.64 R8, [R1+0x7b48] ;  /* 0x007b480001087983 */ /* 0x000ee20000300a00 */
[----:B------:R-:W-:-:S05]  /*90070*/  IMAD.MOV.U32 R6, RZ, RZ, R14 ;  /* 0x000000ffff067224 */ /* 0x000fca00078e000e */
[----:B------:R-:W-:Y:S01]  /*90080*/  STL [R1+0x79d0], R6 ;  /* 0x0079d00601007387 */ /* 0x000fe20000100800 */
[----:B---3--:R-:W-:-:S15]  /*90090*/  HMMA.16816.F32 R8, R16, R4, R8 ;  /* 0x000000041008723c */ /* 0x008fde0000001808 */
[----:B------:R-:W-:-:S08]  /*900a0*/  NOP ;  /* 0x0000000000007918 */ /* 0x000fd00000000000 */
        /* <DEDUP_REMOVED lines=10> */
[----:B------:R-:W-:-:S02]  /*90150*/  IMAD.MOV.U32 R14, RZ, RZ, R8 ;  /* 0x000000ffff0e7224 */ /* 0x000fc400078e0008 */
[----:B------:R-:W-:Y:S02]  /*90160*/  IMAD.MOV.U32 R7, RZ, RZ, R9 ;  /* 0x000000ffff077224 */ /* 0x000fe400078e0009 */
[----:B------:R-:W-:Y:S02]  /*90170*/  IMAD.MOV.U32 R12, RZ, RZ, R13 ;  /* 0x000000ffff0c7224 */ /* 0x000fe400078e000d */
[----:B------:R-:W-:Y:S02]  /*90180*/  IMAD.MOV.U32 R13, RZ, RZ, R15 ;  /* 0x000000ffff0d7224 */ /* 0x000fe400078e000f */
[----:B------:R-:W-:-:S05]  /*90190*/  IMAD.MOV.U32 R15, RZ, RZ, R4 ;  /* 0x000000ffff0f7224 */ /* 0x000fca00078e0004 */
[----:B------:R-:W-:Y:S04]  /*901a0*/  STL.64 [R1+0x79a8], R14 ;  /* 0x0079a80e01007387 */ /* 0x000fe80000100a00 */
[----:B------:R0:W-:Y:S04]  /*901b0*/  STL.64 [R1+0x79a0], R12 ;  /* 0x0079a00c01007387 */ /* 0x0001e80000100a00 */
[----:B0-----:R-:W2:Y:S04]  /*901c0*/  LDL.LU R12, [R1+0x5b0] ;  /* 0x0005b000010c7983 */ /* 0x001ea80000300800 */
[----:B------:R-:W2:Y:S04]  /*901d0*/  LDL.LU R13, [R1+0x5b4] ;  /* 0x0005b400010d7983 */ /* 0x000ea80000300800 */
[----:B------:R-:W2:Y:S04]  /*901e0*/  LDL.LU R14, [R1+0x5b8] ;  /* 0x0005b800010e7983 */ /* 0x000ea80000300800 */
[----:B------:R-:W2:Y:S01]  /*901f0*/  LDL.LU R15, [R1+0x5bc] ;  /* 0x0005bc00010f7983 */ /* 0x000ea20000300800 */
[----:B---3--:R-:W-:Y:S03]  /*90200*/  HMMA.16816.F32 R8, R16, R10, R20 ;  /* 0x0000000a1008723c */ /* 0x008fe60000001814 */
[----:B------:R-:W3:Y:S04]  /*90210*/  LDL.LU.64 R22, [R1+0x7b20] ;  /* 0x007b200001167983 */ /* 0x000ee80000300a00 */
[----:B------:R-:W3:-:S15]  /*90220*/  LDL.LU.64 R20, [R1+0x7b18] ;  /* 0x007b180001147983 */ /* 0x000ede0000300a00 */
[----:B------:R-:W-:-:S01]  /*90230*/  NOP ;  /* 0x0000000000007918 */ /* 0x000fc20000000000 */
[----:B------:R-:W-:Y:S04]  /*90240*/  STL.64 [R1+0x470], R8 ;  /* 0x0004700801007387 */ /* 0x000fe80000100a00 */
[----:B------:R0:W-:Y:S04]  /*90250*/  STL.64 [R1+0x478], R10 ;  /* 0x0004780a01007387 */ /* 0x0001e80000100a00 */
[----:B0-----:R-:W4:Y:S04]  /*90260*/  LDL.LU.64 R10, [R1+0x7b10] ;  /* 0x007b1000010a7983 */ /* 0x001f280000300a00 */
[----:B------:R-:W4:Y:S02]  /*90270*/  LDL.LU.64 R8, [R1+0x7b08] ;  /* 0x007b080001087983 */ /* 0x000f240000300a00 */
[----:B----4-:R-:W-:-:S15]  /*90280*/  HMMA.16816.F32 R8, R16, R28, R8 ;  /* 0x0000001c1008723c */ /* 0x010fde0000001808 */
[----:B------:R-:W-:-:S08]  /*90290*/  NOP ;  /* 0x0000000000007918 */ /* 0x000fd00000000000 */
[----:B------:R0:W-:Y:S04]  /*902a0*/  STL.64 [R1+0x460], R8 ;  /* 0x0004600801007387 */ /* 0x0001e80000100a00 */
[----:B------:R1:W-:Y:S04]  /*902b0*/  STL.64 [R1+0x468], R10 ;  /* 0x0004680a01007387 */ /* 0x0003e80000100a00 */
[----:B0-----:R-:W4:Y:S01]  /*902c0*/  LDL.LU.64 R8, [R1+0x7b00] ;  /* 0x007b000001087983 */ /* 0x001f220000300a00 */
[----:B-1----:R-:W-:Y:S02]  /*902d0*/  IMAD.MOV.U32 R10, RZ, RZ, R28 ;  /* 0x000000ffff0a7224 */ /* 0x002fe400078e001c */
[----:B------:R-:W-:-:S02]  /*902e0*/  IMAD.MOV.U32 R11, RZ, RZ, R29 ;  /* 0x000000ffff0b7224 */ /* 0x000fc400078e001d */
[----:B------:R-:W2:Y:S04]  /*902f0*/  LDL.LU.64 R28, [R1+0x7af8] ;  /* 0x007af800011c7983 */ /* 0x000ea80000300a00 */
[----:B------:R0:W-:Y:S04]  /*90300*/  STL.64 [R1+0x79b8], R10 ;  /* 0x0079b80a01007387 */ /* 0x0001e80000100a00 */
[----:B0-----:R-:W2:Y:S04]  /*90310*/  LDL.64 R10, [R1+0x58] ;  /* 0x00005800010a7983 */ /* 0x001ea80000100a00 */
[----:B----4-:R0:W-:Y:S04]  /*90320*/  STL.64 [R1+0x79b0], R8 ;  /* 0x0079b00801007387 */ /* 0x0101e80000100a00 */
[----:B0-----:R-:W3:Y:S02]  /*90330*/  LDL.LU.64 R8, [R1+0x60] ;  /* 0x0000600001087983 */ /* 0x001ee40000300a00 */
[----:B---3--:R-:W-:Y:S06]  /*90340*/  HMMA.16816.F32 R20, R16, R8, R20 ;  /* 0x000000081014723c */ /* 0x008fec0000001814 */
[----:B------:R-:W-:-:S15]  /*90350*/  IMAD.MOV.U32 R6, RZ, RZ, R9 ;  /* 0x000000ffff067224 */ /* 0x000fde00078e0009 */
[----:B------:R-:W-:-:S02]  /*90360*/  NOP ;  /* 0x0000000000007918 */ /* 0x000fc40000000000 */
[----:B------:R-:W-:Y:S04]  /*90370*/  STL.64 [R1+0x450], R20 ;  /* 0x0004501401007387 */ /* 0x000fe80000100a00 */
[----:B------:R0:W-:Y:S04]  /*90380*/  STL.64 [R1+0x458], R22 ;  /* 0x0004581601007387 */ /* 0x0001e80000100a00 */
[----:B0-----:R-:W3:Y:S04]  /*90390*/  LDL.LU.64 R22, [R1+0x7af0] ;  /* 0x007af00001167983 */ /* 0x001ee80000300a00 */
[----:B------:R-:W3:Y:S04]  /*903a0*/  LDL.LU.64 R20, [R1+0x7ae8] ;  /* 0x007ae80001147983 */ /* 0x000ee80000300a00 */
[----:B------:R-:W-:Y:S04]  /*903b0*/  STL.64 [R1+0x7a60], R6 ;  /* 0x007a600601007387 */ /* 0x000fe80000100a00 */
[----:B------:R0:W-:Y:S04]  /*903c0*/  STL [R1+0x7a58], R5 ;  /* 0x007a580501007387 */ /* 0x0001e80000100800 */
[----:B------:R-:W4:Y:S04]  /*903d0*/  LDL.LU R4, [R1+0x590] ;  /* 0x0005900001047983 */ /* 0x000f280000300800 */
[----:B0-----:R-:W4:Y:S04]  /*903e0*/  LDL.LU R5, [R1+0x594] ;  /* 0x0005940001057983 */ /* 0x001f280000300800 */
[----:B------:R-:W4:Y:S04]  /*903f0*/  LDL.LU R6, [R1+0x598] ;  /* 0x0005980001067983 */ /* 0x000f280000300800 */
[----:B------:R-:W4:Y:S01]  /*90400*/  LDL.LU R7, [R1+0x59c] ;  /* 0x00059c0001077983 */ /* 0x000f220000300800 */
[----:B------:R-:W-:-:S02]  /*90410*/  IMAD.MOV.U32 R25, RZ, RZ, R0 ;  /* 0x000000ffff197224 */ /* 0x000fc400078e0000 */
[----:B--2---:R-:W-:Y:S02]  /*90420*/  IMAD.MOV.U32 R0, RZ, RZ, R11 ;  /* 0x000000ffff007224 */ /* 0x004fe400078e000b */
[----:B------:R-:W-:-:S03]  /*90430*/  IMAD.MOV.U32 R3, RZ, RZ, R8 ;  /* 0x000000ffff037224 */ /* 0x000fc600078e0008 */
[----:B------:R0:W-:Y:S02]  /*90440*/  STL [R1+0x787c], R0 ;  /* 0x00787c0001007387 */ /* 0x0001e40000100800 */
[----:B0-----:R-:W-:Y:S01]  /*90450*/  IMAD.MOV.U32 R0, RZ, RZ, R27 ;  /* 0x000000ffff007224 */ /* 0x001fe200078e001b */
[C---:B----4-:R-:W-:Y:S06]  /*90460*/  HMMA.16816.F32 R4, R16.reuse, R10, R4 ;  /* 0x0000000a1004723c */ /* 0x050fec0000001804 */
[----:B------:R-:W-:-:S15]  /*90470*/  HMMA.16816.F32 R8, R16, R24, R12 ;  /* 0x000000181008723c */ /* 0x000fde000000180c */
[----:B------:R-:W-:-:S02]  /*90480*/  NOP ;  /* 0x0000000000007918 */ /* 0x000fc40000000000 */
[----:B------:R-:W-:Y:S04]  /*90490*/  STL.64 [R1+0x440], R4 ;  /* 0x0004400401007387 */ /* 0x000fe80000100a00 */
[----:B------:R3:W-:Y:S02]  /*904a0*/  STL.64 [R1+0x448], R6 ;  /* 0x0004480601007387 */ /* 0x0007e40000100a00 */
[----:B---3--:R-:W-:Y:S02]  /*904b0*/  HMMA.16816.F32 R4, R16, R26, R20 ;  /* 0x0000001a1004723c */ /* 0x008fe40000001814 */
[----:B------:R0:W-:Y:S04]  /*904c0*/  STL.64 [R1+0x430], R8 ;  /* 0x0004300801007387 */ /* 0x0001e80000100a00 */
[----:B------:R1:W-:Y:S04]  /*904d0*/  STL.64 [R1+0x438], R10 ;  /* 0x0004380a01007387 */ /* 0x0003e80000100a00 */
[----:B0-----:R-:W2:-:S13]  /*904e0*/  LDL.LU R8, [R1+0x700] ;  /* 0x0007000001087983 */ /* 0x001e9a0000300800 */
[----:B------:R-:W-:Y:S04]  /*904f0*/  STL.64 [R1+0x420], R4 ;  /* 0x0004200401007387 */ /* 0x000fe80000100a00 */
[----:B------:R-:W-:Y:S04]  /*90500*/  STL.64 [R1+0x428], R6 ;  /* 0x0004280601007387 */ /* 0x000fe80000100a00 */
[----:B------:R-:W2:Y:S04]  /*90510*/  LDL.LU R9, [R1+0x704] ;  /* 0x0007040001097983 */ /* 0x000ea80000300800 */
[----:B-1----:R-:W3:Y:S04]  /*90520*/  LDL.LU R10, [R1+0x708] ;  /* 0x00070800010a7983 */ /* 0x002ee80000300800 */
[----:B------:R-:W3:Y:S04]  /*90530*/  LDL.LU R11, [R1+0x70c] ;  /* 0x00070c00010b7983 */ /* 0x000ee80000300800 */
[----:B------:R-:W4:Y:S04]  /*90540*/  LDL.LU R20, [R1+0x6e0] ;  /* 0x0006e00001147983 */ /* 0x000f280000300800 */
[----:B------:R-:W4:Y:S04]  /*90550*/  LDL.LU R21, [R1+0x6e4] ;  /* 0x0006e40001157983 */ /* 0x000f280000300800 */
[----:B------:R-:W2:Y:S04]  /*90560*/  LDL.LU R22, [R1+0x6e8] ;  /* 0x0006e80001167983 */ /* 0x000ea80000300800 */
[----:B------:R-:W2:Y:S04]  /*90570*/  LDL.LU R23, [R1+0x6ec] ;  /* 0x0006ec0001177983 */ /* 0x000ea80000300800 */
[----:B------:R-:W3:Y:S04]  /*90580*/  LDL.LU R24, [R1+0x6c0] ;  /* 0x0006c00001187983 */ /* 0x000ee80000300800 */
[----:B------:R-:W3:Y:S04]  /*90590*/  LDL.LU R25, [R1+0x6c4] ;  /* 0x0006c40001197983 */ /* 0x000ee80000300800 */
[----:B------:R-:W4:Y:S04]  /*905a0*/  LDL.LU R26, [R1+0x6c8] ;  /* 0x0006c800011a7983 */ /* 0x000f280000300800 */
[----:B------:R-:W4:Y:S04]  /*905b0*/  LDL.LU R27, [R1+0x6cc] ;  /* 0x0006cc00011b7983 */ /* 0x000f280000300800 */
[----:B----4-:R0:W-:Y:S04]  /*905c0*/  STL.64 [R1+0x7a10], R26 ;  /* 0x007a101a01007387 */ /* 0x0101e80000100a00 */
[----:B0-----:R-:W4:Y:S04]  /*905d0*/  LDL R26, [R1] ;  /* 0x00000000011a7983 */ /* 0x001f280000100800 */
[----:B------:R-:W4:Y:S04]  /*905e0*/  LDL R27, [R1+0x4] ;  /* 0x00000400011b7983 */ /* 0x000f280000100800 */
[----:B---3--:R-:W-:Y:S04]  /*905f0*/  STL.64 [R1+0x7a08], R24 ;  /* 0x007a081801007387 */ /* 0x008fe80000100a00 */
[----:B--2---:R-:W-:Y:S04]  /*90600*/  STL.64 [R1+0x79f0], R22 ;  /* 0x0079f01601007387 */ /* 0x004fe80000100a00 */
[----:B------:R0:W-:Y:S04]  /*90610*/  STL.64 [R1+0x79e8], R20 ;  /* 0x0079e81401007387 */ /* 0x0001e80000100a00 */
[----:B0-----:R-:W2:Y:S04]  /*90620*/  LDL.LU R20, [R1+0x6d0] ;  /* 0x0006d00001147983 */ /* 0x001ea80000300800 */
[----:B------:R-:W2:Y:S04]  /*90630*/  LDL.LU R21, [R1+0x6d4] ;  /* 0x0006d40001157983 */ /* 0x000ea80000300800 */
[----:B------:R-:W3:Y:S04]  /*90640*/  LDL.LU R22, [R1+0x6d8] ;  /* 0x0006d80001167983 */ /* 0x000ee80000300800 */
[----:B------:R-:W3:Y:S04]  /*90650*/  LDL.LU R23, [R1+0x6dc] ;  /* 0x0006dc0001177983 */ /* 0x000ee80000300800 */
[----:B------:R-:W2:Y:S04]  /*90660*/  LDL.64 R24, [R1+0x8] ;  /* 0x0000080001187983 */ /* 0x000ea80000100a00 */
        /* <DEDUP_REMOVED lines=10> */
[----:B------:R-:W2:Y:S04]  /*90710*/  LDL.LU R4, [R1+0x660] ;  /* 0x0006600001047983 */ /* 0x000ea80000300800 */
[----:B------:R-:W2:Y:S04]  /*90720*/  LDL.LU R5, [R1+0x664] ;  /* 0x0006640001057983 */ /* 0x000ea80000300800 */
[----:B------:R-:W3:Y:S04]  /*90730*/  LDL.LU R6, [R1+0x668] ;  /* 0x0006680001067983 */ /* 0x000ee80000300800 */
[----:B------:R-:W3:Y:S04]  /*90740*/  LDL.LU R7, [R1+0x66c] ;  /* 0x00066c0001077983 */ /* 0x000ee80000300800 */
[----:B---3--:R0:W-:Y:S04]  /*90750*/  STL.64 [R1+0x7a70], R6 ;  /* 0x007a700601007387 */ /* 0x0081e80000100a00 */
[----:B0-----:R-:W3:Y:S04]  /*90760*/  LDL R6, [R1+0x20] ;  /* 0x0000200001067983 */ /* 0x001ee80000100800 */
[----:B------:R-:W3:Y:S04]  /*90770*/  LDL R7, [R1+0x24] ;  /* 0x0000240001077983 */ /* 0x000ee80000100800 */
[----:B--2---:R0:W-:Y:S04]  /*90780*/  STL.64 [R1+0x7a68], R4 ;  /* 0x007a680401007387 */ /* 0x0041e80000100a00 */
[----:B0-----:R-:W2:Y:S04]  /*90790*/  LDL.64 R4, [R1+0x28] ;  /* 0x0000280001047983 */ /* 0x001ea80000100a00 */
[----:B---3--:R-:W-:Y:S04]  /*907a0*/  STL.64 [R1+0x7aa0], R6 ;  /* 0x007aa00601007387 */ /* 0x008fe80000100a00 */
[----:B--2---:R-:W-:Y:S04]  /*907b0*/  STL.64 [R1+0x7a98], R4 ;  /* 0x007a980401007387 */ /* 0x004fe80000100a00 */
[----:B------:R-:W2:Y:S04]  /*907c0*/  LDL.64 R24, [R1+0x18] ;  /* 0x0000180001187983 */ /* 0x000ea80000100a00 */
[----:B----4-:R-:W-:Y:S04]  /*907d0*/  STL.64 [R1+0x7a80], R26 ;  /* 0x007a801a01007387 */ /* 0x010fe80000100a00 */
[----:B--2---:R0:W-:Y:S04]  /*907e0*/  STL.64 [R1+0x7a78], R24 ;  /* 0x007a781801007387 */ /* 0x0041e80000100a00 */
[----:B0-----:R-:W2:Y:S04]  /*907f0*/  LDL.LU R24, [R1+0x640] ;  /* 0x0006400001187983 */ /* 0x001ea80000300800 */
[----:B------:R-:W2:Y:S04]  /*90800*/  LDL.LU R25, [R1+0x644] ;  /* 0x0006440001197983 */ /* 0x000ea80000300800 */
[----:B------:R-:W3:Y:S04]  /*90810*/  LDL.LU R26, [R1+0x648] ;  /* 0x00064800011a7983 */ /* 0x000ee80000300800 */
[----:B------:R-:W3:Y:S04]  /*90820*/  LDL.LU R27, [R1+0x64c] ;  /* 0x00064c00011b7983 */ /* 0x000ee80000300800 */
[----:B------:R-:W4:Y:S04]  /*90830*/  LDL R6, [R1+0x30] ;  /* 0x0000300001067983 */ /* 0x000f280000100800 */
[----:B------:R-:W4:Y:S04]  /*90840*/  LDL R7, [R1+0x34] ;  /* 0x0000340001077983 */ /* 0x000f280000100800 */
[----:B---3--:R-:W-:Y:S04]  /*90850*/  STL.64 [R1+0x7a90], R26 ;  /* 0x007a901a01007387 */ /* 0x008fe80000100a00 */
[----:B--2---:R0:W-:Y:S04]  /*90860*/  STL.64 [R1+0x7a88], R24 ;  /* 0x007a881801007387 */ /* 0x0041e80000100a00 */
[----:B0-----:R-:W2:Y:S04]  /*90870*/  LDL.LU R24, [R1+0x620] ;  /* 0x0006200001187983 */ /* 0x001ea80000300800 */
[----:B------:R-:W2:Y:S04]  /*90880*/  LDL.LU R25, [R1+0x624] ;  /* 0x0006240001197983 */ /* 0x000ea80000300800 */
[----:B------:R-:W3:Y:S04]  /*90890*/  LDL.LU R26, [R1+0x628] ;  /* 0x00062800011a7983 */ /* 0x000ee80000300800 */
[----:B------:R-:W3:Y:S04]  /*908a0*/  LDL.LU R27, [R1+0x62c] ;  /* 0x00062c00011b7983 */ /* 0x000ee80000300800 */
[----:B------:R-:W2:Y:S04]  /*908b0*/  LDL.64 R4, [R1+0x38] ;  /* 0x0000380001047983 */ /* 0x000ea80000100a00 */
[----:B----4-:R0:W-:Y:S04]  /*908c0*/  STL.64 [R1+0x7ad0], R6 ;  /* 0x007ad00601007387 */ /* 0x0101e80000100a00 */
[----:B0-----:R-:W4:Y:S04]  /*908d0*/  LDL R6, [R1+0x40] ;  /* 0x0000400001067983 */ /* 0x001f280000100800 */
[----:B------:R-:W4:Y:S04]  /*908e0*/  LDL R7, [R1+0x44] ;  /* 0x0000440001077983 */ /* 0x000f280000100800 */
[----:B--2---:R-:W-:Y:S04]  /*908f0*/  STL.64 [R1+0x7ac8], R4 ;  /* 0x007ac80401007387 */ /* 0x004fe80000100a00 */
[----:B---3--:R-:W-:Y:S04]  /*90900*/  STL.64 [R1+0x7ab0], R26 ;  /* 0x007ab01a01007387 */ /* 0x008fe80000100a00 */
[----:B------:R0:W-:Y:S04]  /*90910*/  STL.64 [R1+0x7aa8], R24 ;  /* 0x007aa81801007387 */ /* 0x0001e80000100a00 */
        /* <DEDUP_REMOVED lines=12> */
[----:B0-----:R-:W4:Y:S04]  /*909e0*/  LDL.LU R24, [R1+0x5e0] ;  /* 0x0005e00001187983 */ /* 0x001f280000300800 */
[----:B------:R-:W4:Y:S04]  /*909f0*/  LDL.LU R25, [R1+0x5e4] ;  /* 0x0005e40001197983 */ /* 0x000f280000300800 */
[----:B------:R-:W4:Y:S04]  /*90a00*/  LDL.LU R26, [R1+0x5e8] ;  /* 0x0005e800011a7983 */ /* 0x000f280000300800 */
[----:B------:R-:W4:Y:S04]  /*90a10*/  LDL.LU R27, [R1+0x5ec] ;  /* 0x0005ec00011b7983 */ /* 0x000f280000300800 */
[----:B------:R-:W-:Y:S04]  /*90a20*/  STL.64 [R1+0x7a30], R22 ;  /* 0x007a301601007387 */ /* 0x000fe80000100a00 */
[----:B------:R0:W-:Y:S04]  /*90a30*/  STL.64 [R1+0x7a28], R20 ;  /* 0x007a281401007387 */ /* 0x0001e80000100a00 */
[----:B0-----:R-:W2:Y:S04]  /*90a40*/  LDL.LU R20, [R1+0x690] ;  /* 0x0006900001147983 */ /* 0x001ea80000300800 */
[----:B------:R-:W2:Y:S04]  /*90a50*/  LDL.LU R21, [R1+0x694] ;  /* 0x0006940001157983 */ /* 0x000ea80000300800 */
[----:B------:R-:W3:Y:S04]  /*90a60*/  LDL.LU R22, [R1+0x698] ;  /* 0x0006980001167983 */ /* 0x000ee80000300800 */
[----:B------:R-:W3:Y:S01]  /*90a70*/  LDL.LU R23, [R1+0x69c] ;  /* 0x00069c0001177983 */ /* 0x000ee20000300800 */
[C---:B----4-:R-:W-:Y:S03]  /*90a80*/  HMMA.16816.F32 R4, R16.reuse, R6, R24 ;  /* 0x000000061004723c */ /* 0x050fe60000001818 */
        /* <DEDUP_REMOVED lines=8> */
[----:B0-----:R-:W3:Y:S04]  /*90b10*/  LDL.LU R8, [R1+0x6f0] ;  /* 0x0006f00001087983 */ /* 0x001ee80000300800 */
[----:B------:R-:W3:Y:S04]  /*90b20*/  LDL.LU R9, [R1+0x6f4] ;  /* 0x0006f40001097983 */ /* 0x000ee80000300800 */
[----:B------:R-:W3:Y:S04]  /*90b30*/  LDL.LU R10, [R1+0x6f8] ;  /* 0x0006f800010a7983 */ /* 0x000ee80000300800 */
[----:B------:R-:W3:Y:S04]  /*90b40*/  LDL.LU R11, [R1+0x6fc] ;  /* 0x0006fc00010b7983 */ /* 0x000ee80000300800 */
[----:B------:R-:W4:Y:S04]  /*90b50*/  LDL.LU R12, [R1+0x710] ;  /* 0x00071000010c7983 */ /* 0x000f280000300800 */
[----:B------:R-:W4:Y:S04]  /*90b60*/  LDL.LU R13, [R1+0x714] ;  /* 0x00071400010d7983 */ /* 0x000f280000300800 */
[----:B------:R-:W4:Y:S04]  /*90b70*/  LDL.LU R14, [R1+0x718] ;  /* 0x00071800010e7983 */ /* 0x000f280000300800 */
[----:B------:R-:W4:Y:S04]  /*90b80*/  LDL.LU R15, [R1+0x71c] ;  /* 0x00071c00010f7983 */ /* 0x000f280000300800 */
[----:B------:R-:W-:Y:S04]  /*90b90*/  STL [R1+0x7880], R0 ;  /* 0x0078800001007387 */ /* 0x000fe80000100800 */
[----:B------:R-:W2:Y:S04]  /*90ba0*/  LDL.LU.64 R26, [R1+0x7ae0] ;  /* 0x007ae000011a7983 */ /* 0x000ea80000300a00 */
[----:B------:R-:W2:Y:S04]  /*90bb0*/  LDL.LU.64 R24, [R1+0x7ad8] ;  /* 0x007ad80001187983 */ /* 0x000ea80000300a00 */
        /* <DEDUP_REMOVED lines=30> */
[----:B------:R-:W3:-:S15]  /*90da0*/  LDL.LU.64 R24, [R1+0x7a78] ;  /* 0x007a780001187983 */ /* 0x000ede0000300a00 */
[----:B------:R-:W-:-:S01]  /*90db0*/  NOP ;  /* 0x0000000000007918 */ /* 0x000fc20000000000 */
[----:B------:R-:W-:Y:S04]  /*90dc0*/  STL.64 [R1+0x3d0], R4 ;  /* 0x0003d00401007387 */ /* 0x000fe80000100a00 */
[----:B------:R0:W-:Y:S04]  /*90dd0*/  STL.64 [R1+0x3d8], R6 ;  /* 0x0003d80601007387 */ /* 0x0001e80000100a00 */
[----:B0-----:R-:W4:Y:S04]  /*90de0*/  LDL.LU.64 R6, [R1+0x7a70] ;  /* 0x007a700001067983 */ /* 0x001f280000300a00 */
[----:B------:R-:W4:Y:S01]  /*90df0*/  LDL.LU.64 R4, [R1+0x7a68] ;  /* 0x007a680001047983 */ /* 0x000f220000300a00 */
[----:B---3--:R-:W-:Y:S01]  /*90e00*/  IMAD.MOV.U32 R0, RZ, RZ, R25 ;  /* 0x000000ffff007224 */ /* 0x008fe200078e0019 */
[C---:B----4-:R-:W-:Y:S06]  /*90e10*/  HMMA.16816.F32 R4, R16.reuse, R24, R4 ;  /* 0x000000181004723c */ /* 0x050fec0000001804 */
[----:B--2---:R-:W-:-:S15]  /*90e20*/  HMMA.16816.F32 R24, R16, R26, R20 ;  /* 0x0000001a1018723c */ /* 0x004fde0000001814 */
[----:B------:R-:W-:-:S02]  /*90e30*/  NOP ;  /* 0x0000000000007918 */ /* 0x000fc40000000000 */
[----:B------:R-:W-:Y:S04]  /*90e40*/  STL.64 [R1+0x3c0], R4 ;  /* 0x0003c00401007387 */ /* 0x000fe80000100a00 */
[----:B------:R0:W-:Y:S04]  /*90e50*/  STL.64 [R1+0x3c8], R6 ;  /* 0x0003c80601007387 */ /* 0x0001e80000100a00 */
[----:B0-----:R-:W2:Y:S04]  /*90e60*/  LDL.LU.64 R6, [R1+0x7a60] ;  /* 0x007a600001067983 */ /* 0x001ea80000300a00 */
[----:B------:R-:W3:Y:S04]  /*90e70*/  LDL.LU R5, [R1+0x7a58] ;  /* 0x007a580001057983 */ /* 0x000ee80000300800 */
        /* <DEDUP_REMOVED lines=15> */
[----:B---3--:R-:W-:Y:S01]  /*90f70*/  HMMA.16816.F32 R24, R16, R26, R20 ;  /* 0x0000001a1018723c */ /* 0x008fe20000001814 */
[----:B------:R-:W2:Y:S04]  /*90f80*/  LDL.LU.64 R22, [R1+0x7a20] ;  /* 0x007a200001167983 */ /* 0x000ea80000300a00 */
[----:B------:R-:W2:-:S15]  /*90f90*/  LDL.LU.64 R20, [R1+0x7a18] ;  /* 0x007a180001147983 */ /* 0x000e9e0000300a00 */
[----:B------:R-:W-:-:S03]  /*90fa0*/  NOP ;  /* 0x0000000000007918 */ /* 0x000fc60000000000 */
        /* <DEDUP_REMOVED lines=22> */
[----:B------:R0:W-:Y:S02]  /*91110*/  STL.64 [R1+0x7760], R26 ;  /* 0x0077601a01007387 */ /* 0x0001e40000100a00 */
[----:B0-----:R-:W-:-:S02]  /*91120*/  IMAD.MOV.U32 R26, RZ, RZ, R3 ;  /* 0x000000ffff1a7224 */ /* 0x001fc400078e0003 */
[----:B------:R-:W-:Y:S01]  /*91130*/  IMAD.MOV.U32 R27, RZ, RZ, R6 ;  /* 0x000000ffff1b7224 */ /* 0x000fe200078e0006 */
[----:B------:R-:W4:Y:S04]  /*91140*/  LDL.LU R3, [R1+0x79d4] ;  /* 0x0079d40001037983 */ /* 0x000f280000300800 */
[----:B------:R-:W4:Y:S04]  /*91150*/  LDL.LU R6, [R1+0x79d0] ;  /* 0x0079d00001067983 */ /* 0x000f280000300800 */
[----:B------:R-:W-:Y:S01]  /*91160*/  STL.64 [R1+0x7758], R24 ;  /* 0x0077581801007387 */ /* 0x000fe20000100a00 */
[----:B--2---:R-:W-:-:S15]  /*91170*/  HMMA.16816.F32 R8, R16, R22, R8 ;  /* 0x000000161008723c */ /* 0x004fde0000001808 */
[----:B------:R-:W-:-:S08]  /*91180*/  NOP ;  /* 0x0000000000007918 */ /* 0x000fd00000000000 */
[----:B------:R-:W-:Y:S04]  /*91190*/  STL.64 [R1+0x350], R8 ;  /* 0x0003500801007387 */ /* 0x000fe80000100a00 */
[----:B------:R0:W-:Y:S04]  /*911a0*/  STL.64 [R1+0x358], R10 ;  /* 0x0003580a01007387 */ /* 0x0001e80000100a00 */
[----:B0-----:R-:W4:Y:S04]  /*911b0*/  LDL.LU.64 R10, [R1+0x79c8] ;  /* 0x0079c800010a7983 */ /* 0x001f280000300a00 */
[----:B------:R-:W4:Y:S04]  /*911c0*/  LDL.LU.64 R8, [R1+0x79c0] ;  /* 0x0079c00001087983 */ /* 0x000f280000300a00 */
[----:B------:R0:W-:Y:S04]  /*911d0*/  STL.64 [R1+0x7950], R22 ;  /* 0x0079501601007387 */ /* 0x0001e80000100a00 */
[----:B0-----:R-:W2:Y:S04]  /*911e0*/  LDL.LU R23, [R1+0x18a0] ;  /* 0x0018a00001177983 */ /* 0x001ea80000300800 */
[----:B---3--:R-:W-:Y:S01]  /*911f0*/  STL.64 [R1+0x7948], R20 ;  /* 0x0079481401007387 */ /* 0x008fe20000100a00 */
[----:B----4-:R-:W-:-:S15]  /*91200*/  HMMA.16816.F32 R8, R16, R2, R8 ;  /* 0x000000021008723c */ /* 0x010fde0000001808 */
[----:B------:R-:W-:-:S08]  /*91210*/  NOP ;  /* 0x0000000000007918 */ /* 0x000fd00000000000 */
[----:B------:R-:W-:Y:S04]  /*91220*/  STL.64 [R1+0x340], R8 ;  /* 0x0003400801007387 */ /* 0x000fe80000100a00 */
[----:B------:R0:W-:Y:S04]  /*91230*/  STL.64 [R1+0x348], R10 ;  /* 0x0003480a01007387 */ /* 0x0001e80000100a00 */
[----:B0-----:R-:W3:Y:S04]  /*91240*/  LDL.LU.64 R10, [R1+0x79b8] ;  /* 0x0079b800010a7983 */ /* 0x001ee80000300a00 */
[----:B------:R-:W4:Y:S02]  /*91250*/  LDL.LU.64 R8, [R1+0x79b0] ;  /* 0x0079b00001087983 */ /* 0x000f240000300a00 */
[----:B----4-:R-:W-:Y:S01]  /*91260*/  HMMA.16816.F32 R12, R16, R8, R12 ;  /* 0x00000008100c723c */ /* 0x010fe2000000180c */
[----:B---3--:R-:W-:-:S02]  /*91270*/  IMAD.MOV.U32 R24, RZ, RZ, R10 ;  /* 0x000000ffff187224 */ /* 0x008fc400078e000a */
[----:B------:R-:W-:-:S15]  /*91280*/  IMAD.MOV.U32 R25, RZ, RZ, R11 ;  /* 0x000000ffff197224 */ /* 0x000fde00078e000b */
[----:B------:R-:W-:-:S05]  /*91290*/  NOP ;  /* 0x0000000000007918 */ /* 0x000fca0000000000 */
[----:B------:R-:W-:Y:S04]  /*912a0*/  STL.64 [R1+0x330], R12 ;  /* 0x0003300c01007387 */ /* 0x000fe80000100a00 */
[----:B------:R0:W-:Y:S04]  /*912b0*/  STL.64 [R1+0x338], R14 ;  /* 0x0003380e01007387 */ /* 0x0001e80000100a00 */
[----:B0-----:R-:W3:Y:S04]  /*912c0*/  LDL.LU.64 R14, [R1+0x79a8] ;  /* 0x0079a800010e7983 */ /* 0x001ee80000300a00 */
[----:B------:R-:W4:Y:S04]  /*912d0*/  LDL.LU.64 R12, [R1+0x79a0] ;  /* 0x0079a000010c7983 */ /* 0x000f280000300a00 */
[----:B------:R-:W2:Y:S04]  /*912e0*/  LDL.LU R10, [R1+0x7998] ;  /* 0x00799800010a7983 */ /* 0x000ea80000300800 */
[----:B------:R-:W2:Y:S04]  /*912f0*/  LDL.LU R11, [R1+0x7994] ;  /* 0x00799400010b7983 */ /* 0x000ea80000300800 */
[----:B------:R-:W-:Y:S04]  /*91300*/  STL.64 [R1+0x7898], R26 ;  /* 0x0078981a01007387 */ /* 0x000fe80000100a00 */
[----:B------:R0:W-:Y:S04]  /*91310*/  STL.64 [R1+0x7890], R24 ;  /* 0x0078901801007387 */ /* 0x0001e80000100a00 */
[----:B0-----:R-:W2:Y:S04]  /*91320*/  LDL.LU R24, [R1+0x720] ;  /* 0x0007200001187983 */ /* 0x001ea80000300800 */
[----:B------:R-:W2:Y:S04]  /*91330*/  LDL.LU R25, [R1+0x724] ;  /* 0x0007240001197983 */ /* 0x000ea80000300800 */
[----:B------:R-:W2:Y:S04]  /*91340*/  LDL.LU R26, [R1+0x728] ;  /* 0x00072800011a7983 */ /* 0x000ea80000300800 */
[----:B------:R-:W2:Y:S02]  /*91350*/  LDL.LU R27, [R1+0x72c] ;  /* 0x00072c00011b7983 */ /* 0x000ea40000300800 */
[----:B--2---:R-:W-:Y:S06]  /*91360*/  HMMA.16816.F32 R24, R16, R10, R24 ;  /* 0x0000000a1018723c */ /* 0x004fec0000001818 */
[----:B------:R-:W-:Y:S04]  /*91370*/  STL.64 [R1+0x7718], R10 ;  /* 0x0077180a01007387 */ /* 0x000fe80000100a00 */
[----:B------:R0:W-:-:S13]  /*91380*/  STL.64 [R1+0x7710], R8 ;  /* 0x0077100801007387 */ /* 0x0001da0000100a00 */
[----:B------:R3:W-:Y:S04]  /*91390*/  STL.64 [R1+0x320], R24 ;  /* 0x0003201801007387 */ /* 0x0007e80000100a00 */
[----:B------:R1:W-:Y:S04]  /*913a0*/  STL.64 [R1+0x328], R26 ;  /* 0x0003281a01007387 */ /* 0x0003e80000100a00 */
[----:B0-----:R-:W2:Y:S04]  /*913b0*/  LDL.LU R8, [R1+0x8b0] ;  /* 0x0008b00001087983 */ /* 0x001ea80000300800 */
[----:B------:R-:W2:Y:S04]  /*913c0*/  LDL.LU R9, [R1+0x8b4] ;  /* 0x0008b40001097983 */ /* 0x000ea80000300800 */
[----:B------:R-:W4:Y:S04]  /*913d0*/  LDL.LU R10, [R1+0x8b8] ;  /* 0x0008b800010a7983 */ /* 0x000f280000300800 */
[----:B------:R-:W4:Y:S01]  /*913e0*/  LDL.LU R11, [R1+0x8bc] ;  /* 0x0008bc00010b7983 */ /* 0x000f220000300800 */
[----:B---3--:R-:W-:-:S02]  /*913f0*/  IMAD.MOV.U32 R24, RZ, RZ, R15 ;  /* 0x000000ffff187224 */ /* 0x008fc400078e000f */
[----:B-1----:R-:W-:Y:S02]  /*91400*/  IMAD.MOV.U32 R26, RZ, RZ, R14 ;  /* 0x000000ffff1a7224 */ /* 0x002fe400078e000e */
[----:B------:R-:W-:Y:S02]  /*91410*/  IMAD.MOV.U32 R27, RZ, RZ, R7 ;  /* 0x000000ffff1b7224 */ /* 0x000fe400078e0007 */
[----:B------:R-:W-:Y:S01]  /*91420*/  IMAD.MOV.U32 R25, RZ, RZ, R5 ;  /* 0x000000ffff197224 */ /* 0x000fe200078e0005 */
[----:B----4-:R-:W-:Y:S04]  /*91430*/  STL.64 [R1+0x78a8], R10 ;  /* 0x0078a80a01007387 */ /* 0x010fe80000100a00 */
[----:B--2---:R0:W-:Y:S04]  /*91440*/  STL.64 [R1+0x78a0], R8 ;  /* 0x0078a00801007387 */ /* 0x0041e80000100a00 */
[----:B------:R-:W2:Y:S04]  /*91450*/  LDL.LU R14, [R1+0x7990] ;  /* 0x00799000010e7983 */ /* 0x000ea80000300800 */
[----:B------:R-:W3:Y:S04]  /*91460*/  LDL.LU R7, [R1+0x798c] ;  /* 0x00798c0001077983 */ /* 0x000ee80000300800 */
[----:B------:R-:W4:Y:S04]  /*91470*/  LDL.LU R15, [R1+0x7988] ;  /* 0x00798800010f7983 */ /* 0x000f280000300800 */
[----:B------:R-:W3:Y:S04]  /*91480*/  LDL.LU R5, [R1+0x7984] ;  /* 0x0079840001057983 */ /* 0x000ee80000300800 */
[----:B------:R1:W-:Y:S04]  /*91490*/  STL.64 [R1+0x78b0], R26 ;  /* 0x0078b01a01007387 */ /* 0x0003e80000100a00 */
[----:B------:R-:W-:Y:S04]  /*914a0*/  STL.64 [R1+0x78c8], R24 ;  /* 0x0078c81801007387 */ /* 0x000fe80000100a00 */
[----:B0-----:R-:W2:Y:S04]  /*914b0*/  LDL.LU R8, [R1+0x8e0] ;  /* 0x0008e00001087983 */ /* 0x001ea80000300800 */
[----:B------:R-:W2:Y:S04]  /*914c0*/  LDL.LU R9, [R1+0x8e4] ;  /* 0x0008e40001097983 */ /* 0x000ea80000300800 */
[----:B------:R-:W4:Y:S04]  /*914d0*/  LDL.LU R10, [R1+0x8e8] ;  /* 0x0008e800010a7983 */ /* 0x000f280000300800 */
[----:B------:R-:W4:Y:S01]  /*914e0*/  LDL.LU R11, [R1+0x8ec] ;  /* 0x0008ec00010b7983 */ /* 0x000f220000300800 */
[----:B-1----:R-:W-:-:S02]  /*914f0*/  IMAD.MOV.U32 R26, RZ, RZ, R6 ;  /* 0x000000ffff1a7224 */ /* 0x002fc400078e0006 */
[----:B------:R-:W-:Y:S01]  /*91500*/  IMAD.MOV.U32 R27, RZ, RZ, R13 ;  /* 0x000000ffff1b7224 */ /* 0x000fe200078e000d */
[----:B------:R-:W3:Y:S04]  /*91510*/  LDL.LU R6, [R1+0x7980] ;  /* 0x0079800001067983 */ /* 0x000ee80000300800 */
[----:B------:R-:W3:Y:S04]  /*91520*/  LDL.LU R13, [R1+0x797c] ;  /* 0x00797c00010d7983 */ /* 0x000ee80000300800 */
[----:B------:R-:W-:Y:S04]  /*91530*/  STL.64 [R1+0x78e0], R26 ;  /* 0x0078e01a01007387 */ /* 0x000fe80000100a00 */
        /* <DEDUP_REMOVED lines=18> */
[----:B---3--:R-:W-:-:S05]  /*91660*/  IMAD.MOV.U32 R27, RZ, RZ, R7 ;  /* 0x000000ffff1b7224 */ /* 0x008fca00078e0007 */
[----:B------:R0:W-:Y:S01]  /*91670*/  STL.64 [R1+0x7910], R26 ;  /* 0x0079101a01007387 */ /* 0x0001e20000100a00 */
[----:B------:R-:W-:Y:S02]  /*91680*/  IMAD.MOV.U32 R24, RZ, RZ, R6 ;  /* 0x000000ffff187224 */ /* 0x000fe400078e0006 */
[----:B------:R-:W-:Y:S02]  /*91690*/  IMAD R4, R4, 0x100, R23 ;  /* 0x0000010004047824 */ /* 0x000fe400078e0217 */
[----:B0-----:R-:W-:Y:S01]  /*916a0*/  IMAD.MOV.U32 R26, RZ, RZ, R14 ;  /* 0x000000ffff1a7224 */ /* 0x001fe200078e000e */
[----:B----4-:R-:W-:Y:S04]  /*916b0*/  STL.64 [R1+0x78f0], R10 ;  /* 0x0078f00a01007387 */ /* 0x010fe80000100a00 */
[----:B--2---:R0:W-:Y:S04]  /*916c0*/  STL.64 [R1+0x78e8], R8 ;  /* 0x0078e80801007387 */ /* 0x0041e80000100a00 */
[----:B0-----:R-:W2:Y:S04]  /*916d0*/  LDL.LU R8, [R1+0x910] ;  /* 0x0009100001087983 */ /* 0x001ea80000300800 */
[----:B------:R-:W2:Y:S04]  /*916e0*/  LDL.LU R9, [R1+0x914] ;  /* 0x0009140001097983 */ /* 0x000ea80000300800 */
[----:B------:R-:W3:Y:S04]  /*916f0*/  LDL.LU R10, [R1+0x918] ;  /* 0x00091800010a7983 */ /* 0x000ee80000300800 */
[----:B------:R-:W3:Y:S04]  /*91700*/  LDL.LU R11, [R1+0x91c] ;  /* 0x00091c00010b7983 */ /* 0x000ee80000300800 */
[----:B------:R-:W4:Y:S04]  /*91710*/  LDL.LU R14, [R1+0x18b0] ;  /* 0x0018b000010e7983 */ /* 0x000f280000300800 */
[----:B------:R-:W4:Y:S04]  /*91720*/  LDL.LU R6, [R1+0x18ac] ;  /* 0x0018ac0001067983 */ /* 0x000f280000300800 */
[----:B------:R-:W4:Y:S04]  /*91730*/  LDL.LU R15, [R1+0x18b8] ;  /* 0x0018b800010f7983 */ /* 0x000f280000300800 */
[----:B------:R-:W4:Y:S04]  /*91740*/  LDL.LU R7, [R1+0x18b4] ;  /* 0x0018b40001077983 */ /* 0x000f280000300800 */
[----:B------:R-:W2:Y:S04]  /*91750*/  LDL.LU R20, [R1+0x740] ;  /* 0x0007400001147983 */ /* 0x000ea80000300800 */
[----:B------:R-:W2:Y:S04]  /*91760*/  LDL.LU R21, [R1+0x744] ;  /* 0x0007440001157983 */ /* 0x000ea80000300800 */
[----:B------:R-:W3:Y:S04]  /*91770*/  LDL.LU R22, [R1+0x748] ;  /* 0x0007480001167983 */ /* 0x000ee80000300800 */
[----:B------:R-:W3:Y:S01]  /*91780*/  LDL.LU R23, [R1+0x74c] ;  /* 0x00074c0001177983 */ /* 0x000ee20000300800 */
[----:B------:R-:W-:-:S02]  /*91790*/  IMAD.MOV.U32 R27, RZ, RZ, R13 ;  /* 0x000000ffff1b7224 */ /* 0x000fc400078e000d */
[----:B------:R-:W-:Y:S01]  /*917a0*/  IMAD.MOV.U32 R25, RZ, RZ, R5 ;  /* 0x000000ffff197224 */ /* 0x000fe200078e0005 */
[----:B------:R-:W4:Y:S04]  /*917b0*/  LDL.LU R13, [R1+0x18a8] ;  /* 0x0018a800010d7983 */ /* 0x000f280000300800 */
[----:B------:R-:W4:Y:S04]  /*917c0*/  LDL.LU R5, [R1+0x18a4] ;  /* 0x0018a40001057983 */ /* 0x000f280000300800 */
        /* <DEDUP_REMOVED lines=12> */
[----:B------:R-:W-:Y:S04]  /*91890*/  STL.64 [R1+0x7908], R10 ;  /* 0x0079080a01007387 */ /* 0x000fe80000100a00 */
[----:B------:R0:W-:Y:S04]  /*918a0*/  STL.64 [R1+0x7900], R8 ;  /* 0x0079000801007387 */ /* 0x0001e80000100a00 */
[----:B0-----:R-:W4:Y:S04]  /*918b0*/  LDL.LU R8, [R1+0x920] ;  /* 0x0009200001087983 */ /* 0x001f280000300800 */
[----:B------:R-:W4:Y:S04]  /*918c0*/  LDL.LU R9, [R1+0x924] ;  /* 0x0009240001097983 */ /* 0x000f280000300800 */
[----:B------:R-:W2:Y:S04]  /*918d0*/  LDL.LU R10, [R1+0x928] ;  /* 0x00092800010a7983 */ /* 0x000ea80000300800 */
[----:B------:R-:W2:Y:S04]  /*918e0*/  LDL.LU R11, [R1+0x92c] ;  /* 0x00092c00010b7983 */ /* 0x000ea80000300800 */
[----:B--2---:R-:W-:Y:S04]  /*918f0*/  STL.64 [R1+0x7920], R10 ;  /* 0x0079200a01007387 */ /* 0x004fe80000100a00 */
[----:B----4-:R0:W-:Y:S04]  /*91900*/  STL.64 [R1+0x7918], R8 ;  /* 0x0079180801007387 */ /* 0x0101e80000100a00 */
[----:B0-----:R-:W2:Y:S04]  /*91910*/  LDL.LU R8, [R1+0x930] ;  /* 0x0009300001087983 */ /* 0x001ea80000300800 */
[----:B------:R-:W2:Y:S04]  /*91920*/  LDL.LU R9, [R1+0x934] ;  /* 0x0009340001097983 */ /* 0x000ea80000300800 */
[----:B------:R-:W4:Y:S04]  /*91930*/  LDL.LU R10, [R1+0x938] ;  /* 0x00093800010a7983 */ /* 0x000f280000300800 */
[----:B------:R-:W4:Y:S01]  /*91940*/  LDL.LU R11, [R1+0x93c] ;  /* 0x00093c00010b7983 */ /* 0x000f220000300800 */
[----:B------:R-:W-:-:S03]  /*91950*/  IMAD R5, R5, 0x100, R13 ;  /* 0x0000010005057824 */ /* 0x000fc600078e020d */
[----:B----4-:R-:W-:Y:S04]  /*91960*/  STL.64 [R1+0x7930], R10 ;  /* 0x0079300a01007387 */ /* 0x010fe80000100a00 */
[----:B--2---:R0:W-:Y:S04]  /*91970*/  STL.64 [R1+0x7928], R8 ;  /* 0x0079280801007387 */ /* 0x0041e80000100a00 */
[----:B0-----:R-:W2:Y:S04]  /*91980*/  LDL.LU R8, [R1+0x940] ;  /* 0x0009400001087983 */ /* 0x001ea80000300800 */
[----:B------:R-:W2:Y:S04]  /*91990*/  LDL.LU R9, [R1+0x944] ;  /* 0x0009440001097983 */ /* 0x000ea80000300800 */
[----:B------:R-:W2:Y:S04]  /*919a0*/  LDL.LU R10, [R1+0x948] ;  /* 0x00094800010a7983 */ /* 0x000ea80000300800 */
[----:B------:R-:W2:Y:S04]  /*919b0*/  LDL.LU R11, [R1+0x94c] ;  /* 0x00094c00010b7983 */ /* 0x000ea80000300800 */
        /* <DEDUP_REMOVED lines=8> */
[----:B------:R-:W4:Y:S04]  /*91a40*/  LDL.LU.64 R20, [R1+0x7960] ;  /* 0x0079600001147983 */ /* 0x000f280000300a00 */
[----:B------:R-:W4:Y:S04]  /*91a50*/  LDL.LU R14, [R1+0x795c] ;  /* 0x00795c00010e7983 */ /* 0x000f280000300800 */
[----:B------:R-:W4:Y:S02]  /*91a60*/  LDL.LU R15, [R1+0x7958] ;  /* 0x00795800010f7983 */ /* 0x000f240000300800 */
[----:B----4-:R-:W-:-:S15]  /*91a70*/  HMMA.16816.F32 R20, R16, R14, R20 ;  /* 0x0000000e1014723c */ /* 0x010fde0000001814 */
[----:B------:R-:W-:-:S08]  /*91a80*/  NOP ;  /* 0x0000000000007918 */ /* 0x000fd00000000000 */
[----:B------:R-:W-:Y:S04]  /*91a90*/  STL.64 [R1+0x4e0], R20 ;  /* 0x0004e01401007387 */ /* 0x000fe80000100a00 */
[----:B------:R0:W-:Y:S04]  /*91aa0*/  STL.64 [R1+0x4e8], R22 ;  /* 0x0004e81601007387 */ /* 0x0001e80000100a00 */
[----:B0-----:R-:W4:Y:S04]  /*91ab0*/  LDL.LU.64 R22, [R1+0x7950] ;  /* 0x0079500001167983 */ /* 0x001f280000300a00 */
[----:B------:R-:W3:Y:S04]  /*91ac0*/  LDL.LU.64 R20, [R1+0x7948] ;  /* 0x0079480001147983 */ /* 0x000ee80000300a00 */
[----:B------:R-:W-:Y:S04]  /*91ad0*/  STL.64 [R1+0x76f8], R14 ;  /* 0x0076f80e01007387 */ /* 0x000fe80000100a00 */
[----:B------:R0:W-:Y:S04]  /*91ae0*/  STL.64 [R1+0x76f0], R12 ;  /* 0x0076f00c01007387 */ /* 0x0001e80000100a00 */
[----:B0-----:R-:W2:Y:S04]  /*91af0*/  LDL.LU R12, [R1+0x8c0] ;  /* 0x0008c000010c7983 */ /* 0x001ea80000300800 */
[----:B------:R-:W2:Y:S04]  /*91b00*/  LDL.LU R13, [R1+0x8c4] ;  /* 0x0008c400010d7983 */ /* 0x000ea80000300800 */
[----:B------:R-:W2:Y:S04]  /*91b10*/  LDL.LU R14, [R1+0x8c8] ;  /* 0x0008c800010e7983 */ /* 0x000ea80000300800 */
[----:B------:R-:W2:Y:S01]  /*91b20*/  LDL.LU R15, [R1+0x8cc] ;  /* 0x0008cc00010f7983 */ /* 0x000ea20000300800 */
[----:B---3--:R-:W-:-:S15]  /*91b30*/  HMMA.16816.F32 R24, R16, R20, R24 ;  /* 0x000000141018723c */ /* 0x008fde0000001818 */
[----:B------:R-:W-:-:S08]  /*91b40*/  NOP ;  /* 0x0000000000007918 */ /* 0x000fd00000000000 */
[----:B------:R-:W-:Y:S04]  /*91b50*/  STL.64 [R1+0x4d0], R24 ;  /* 0x0004d01801007387 */ /* 0x000fe80000100a00 */
[----:B------:R0:W-:Y:S04]  /*91b60*/  STL.64 [R1+0x4d8], R26 ;  /* 0x0004d81a01007387 */ /* 0x0001e80000100a00 */
[----:B0-----:R-:W2:Y:S04]  /*91b70*/  LDL.LU.64 R26, [R1+0x7940] ;  /* 0x00794000011a7983 */ /* 0x001ea80000300a00 */
[----:B------:R-:W3:Y:S04]  /*91b80*/  LDL.LU.64 R24, [R1+0x7938] ;  /* 0x0079380001187983 */ /* 0x000ee80000300a00 */
[----:B----4-:R0:W-:Y:S04]  /*91b90*/  STL.64 [R1+0x7740], R22 ;  /* 0x0077401601007387 */ /* 0x0101e80000100a00 */
[----:B0-----:R-:W4:Y:S04]  /*91ba0*/  LDL.LU R22, [R1+0x70] ;  /* 0x0000700001167983 */ /* 0x001f280000300800 */
[----:B------:R-:W4:Y:S04]  /*91bb0*/  LDL.LU R23, [R1+0x74] ;  /* 0x0000740001177983 */ /* 0x000f280000300800 */
[----:B------:R-:W-:Y:S01]  /*91bc0*/  STL.64 [R1+0x7738], R20 ;  /* 0x0077381401007387 */ /* 0x000fe20000100a00 */
[----:B--2---:R-:W-:Y:S03]  /*91bd0*/  HMMA.16816.F32 R16, R16, R26, R8 ;  /* 0x0000001a1010723c */ /* 0x004fe60000001808 */
[----:B------:R-:W3:Y:S04]  /*91be0*/  LDL.LU.64 R10, [R1+0x7930] ;  /* 0x00793000010a7983 */ /* 0x000ee80000300a00 */
[----:B------:R-:W3:Y:S01]  /*91bf0*/  LDL.LU.64 R8, [R1+0x7928] ;  /* 0x0079280001087983 */ /* 0x000ee20000300a00 */
[----:B------:R-:W-:-:S02]  /*91c00*/  F2FP.F16.E4M3.UNPACK_B R4, R4 ;  /* 0x00000004ff04723e */ /* 0x000fc400020006ff */
[----:B------:R-:W-:Y:S02]  /*91c10*/  F2FP.F16.E4M3.UNPACK_B R5, R5 ;  /* 0x00000005ff05723e */ /* 0x000fe400020006ff */
[----:B------:R-:W-:Y:S02]  /*91c20*/  F2FP.F16.E4M3.UNPACK_B R6, R6 ;  /* 0x00000006ff06723e */ /* 0x000fe400020006ff */
[----:B------:R-:W-:-:S09]  /*91c30*/  F2FP.F16.E4M3.UNPACK_B R7, R7 ;  /* 0x00000007ff07723e */ /* 0x000fd200020006ff */
[----:B------:R0:W-:Y:S04]  /*91c40*/  STL.64 [R1+0x300], R16 ;  /* 0x0003001001007387 */ /* 0x0001e80000100a00 */
[----:B------:R1:W-:Y:S04]  /*91c50*/  STL.64 [R1+0x308], R18 ;  /* 0x0003081201007387 */ /* 0x0003e80000100a00 */
[----:B0-----:R-:W4:Y:S04]  /*91c60*/  LDL.LU R16, [R1+0x8d0] ;  /* 0x0008d00001107983 */ /* 0x001f280000300800 */
[----:B------:R-:W4:Y:S04]  /*91c70*/  LDL.LU R17, [R1+0x8d4] ;  /* 0x0008d40001117983 */ /* 0x000f280000300800 */
[----:B-1----:R-:W4:Y:S04]  /*91c80*/  LDL.LU R18, [R1+0x8d8] ;  /* 0x0008d80001127983 */ /* 0x002f280000300800 */
[----:B------:R-:W4:Y:S01]  /*91c90*/  LDL.LU R19, [R1+0x8dc] ;  /* 0x0008dc0001137983 */ /* 0x000f220000300800 */
[----:B---3--:R-:W-:Y:S03]  /*91ca0*/  HMMA.16816.F32 R24, R4, R24, R8 ;  /* 0x000000180418723c */ /* 0x008fe60000001808 */
        /* <DEDUP_REMOVED lines=41> */
[----:B------:R-:W3:Y:S01]  /*91f40*/  LDL.LU.64 R24, [R1+0x7890] ;  /* 0x0078900001187983 */ /* 0x000ee20000300a00 */
[----:B----4-:R-:W-:-:S15]  /*91f50*/  HMMA.16816.F32 R20, R4, R22, R16 ;  /* 0x000000160414723c */ /* 0x010fde0000001810 */
[----:B------:R-:W-:-:S08]  /*91f60*/  NOP ;  /* 0x0000000000007918 */ /* 0x000fd00000000000 */
[----:B------:R-:W-:Y:S04]  /*91f70*/  STL.64 [R1+0x290], R20 ;  /* 0x0002901401007387 */ /* 0x000fe80000100a00 */
[----:B------:R-:W-:Y:S01]  /*91f80*/  STL.64 [R1+0x298], R22 ;  /* 0x0002981601007387 */ /* 0x000fe20000100a00 */
[C---:B---3--:R-:W-:Y:S06]  /*91f90*/  HMMA.16816.F32 R16, R4.reuse, R24, R12 ;  /* 0x000000180410723c */ /* 0x048fec000000180c */
[----:B--2---:R-:W-:Y:S01]  /*91fa0*/  HMMA.16816.F32 R8, R4, R26, R8 ;  /* 0x0000001a0408723c */ /* 0x004fe20000001808 */
[----:B------:R-:W2:-:S15]  /*91fb0*/  LDL.LU R12, [R1+0x780] ;  /* 0x00078000010c7983 */ /* 0x000e9e0000300800 */
[----:B------:R-:W-:-:S01]  /*91fc0*/  NOP ;  /* 0x0000000000007918 */ /* 0x000fc20000000000 */
[----:B------:R-:W-:Y:S04]  /*91fd0*/  STL.64 [R1+0x280], R16 ;  /* 0x0002801001007387 */ /* 0x000fe80000100a00 */
[----:B------:R-:W-:Y:S04]  /*91fe0*/  STL.64 [R1+0x288], R18 ;  /* 0x0002881201007387 */ /* 0x000fe80000100a00 */
[----:B------:R-:W-:Y:S04]  /*91ff0*/  STL.64 [R1+0x270], R8 ;  /* 0x0002700801007387 */ /* 0x000fe80000100a00 */
[----:B------:R-:W-:Y:S04]  /*92000*/  STL.64 [R1+0x278], R10 ;  /* 0x0002780a01007387 */ /* 0x000fe80000100a00 */
        /* <DEDUP_REMOVED lines=10> */
[----:B--2---:R-:W-:Y:S04]  /*920b0*/  STL.64 [R1+0x7720], R12 ;  /* 0x0077200c01007387 */ /* 0x004fe80000100a00 */
[----:B------:R-:W2:Y:S04]  /*920c0*/  LDL.LU R8, [R1+0x7a0] ;  /* 0x0007a00001087983 */ /* 0x000ea80000300800 */
        /* <DEDUP_REMOVED lines=9> */
[----:B---3--:R0:W-:Y:S04]  /*92160*/  STL.64 [R1+0x7770], R10 ;  /* 0x0077700a01007387 */ /* 0x0081e80000100a00 */
[----:B0-----:R-:W3:Y:S04]  /*92170*/  LDL.LU R10, [R1] ;  /* 0x00000000010a7983 */ /* 0x001ee80000300800 */
[----:B------:R-:W3:Y:S04]  /*92180*/  LDL.LU R11, [R1+0x4] ;  /* 0x00000400010b7983 */ /* 0x000ee80000300800 */
[----:B--2---:R0:W-:Y:S04]  /*92190*/  STL.64 [R1+0x7768], R8 ;  /* 0x0077680801007387 */ /* 0x0041e80000100a00 */
[----:B---3--:R-:W-:Y:S04]  /*921a0*/  STL.64 [R1+0x7788], R10 ;  /* 0x0077880a01007387 */ /* 0x008fe80000100a00 */
[----:B------:R-:W2:Y:S04]  /*921b0*/  LDL.LU R24, [R1+0x7e0] ;  /* 0x0007e00001187983 */ /* 0x000ea80000300800 */
[----:B------:R-:W2:Y:S04]  /*921c0*/  LDL.LU R25, [R1+0x7e4] ;  /* 0x0007e40001197983 */ /* 0x000ea80000300800 */
[----:B------:R-:W3:Y:S04]  /*921d0*/  LDL.LU R26, [R1+0x7e8] ;  /* 0x0007e800011a7983 */ /* 0x000ee80000300800 */
[----:B------:R-:W3:Y:S04]  /*921e0*/  LDL.LU R27, [R1+0x7ec] ;  /* 0x0007ec00011b7983 */ /* 0x000ee80000300800 */
[----:B0-----:R-:W4:Y:S01]  /*921f0*/  LDL.LU R8, [R1+0x8] ;  /* 0x0000080001087983 */ /* 0x001f220000300800 */
[----:B------:R-:W-:-:S03]  /*92200*/  IMAD.MOV.U32 R9, RZ, RZ, R0 ;  /* 0x000000ffff097224 */ /* 0x000fc600078e0000 */
[----:B------:R-:W2:Y:S04]  /*92210*/  LDL.LU R0, [R1+0x788c] ;  /* 0x00788c0001007983 */ /* 0x000ea80000300800 */
[----:B----4-:R-:W-:Y:S04]  /*92220*/  STL.64 [R1+0x77a0], R8 ;  /* 0x0077a00801007387 */ /* 0x010fe80000100a00 */
        /* <DEDUP_REMOVED lines=8> */
[----:B----4-:R-:W-:Y:S04]  /*922b0*/  STL.64 [R1+0x77b8], R10 ;  /* 0x0077b80a01007387 */ /* 0x010fe80000100a00 */
[----:B---3--:R-:W-:Y:S04]  /*922c0*/  STL.64 [R1+0x7798], R26 ;  /* 0x0077981a01007387 */ /* 0x008fe80000100a00 */
[----:B--2---:R0:W-:Y:S04]  /*922d0*/  STL.64 [R1+0x7790], R24 ;  /* 0x0077901801007387 */ /* 0x0041e80000100a00 */
[----:B0-----:R-:W2:Y:S04]  /*922e0*/  LDL.LU R24, [R1+0x800] ;  /* 0x0008000001187983 */ /* 0x001ea80000300800 */
[----:B------:R-:W2:Y:S04]  /*922f0*/  LDL.LU R25, [R1+0x804] ;  /* 0x0008040001197983 */ /* 0x000ea80000300800 */
[----:B------:R-:W3:Y:S04]  /*92300*/  LDL.LU R26, [R1+0x808] ;  /* 0x00080800011a7983 */ /* 0x000ee80000300800 */
[----:B------:R-:W3:Y:S04]  /*92310*/  LDL.LU R27, [R1+0x80c] ;  /* 0x00080c00011b7983 */ /* 0x000ee80000300800 */
[----:B------:R-:W4:Y:S01]  /*92320*/  LDL.LU R8, [R1+0x18] ;  /* 0x0000180001087983 */ /* 0x000f220000300800 */
        /* <DEDUP_REMOVED lines=10> */
[----:B------:R-:W4:Y:S01]  /*923d0*/  LDL.LU R11, [R1+0x24] ;  /* 0x00002400010b7983 */ /* 0x000f220000300800 */
[----:B------:R-:W-:-:S03]  /*923e0*/  IMAD.MOV.U32 R9, RZ, RZ, R0 ;  /* 0x000000ffff097224 */ /* 0x000fc600078e0000 */
        /* <DEDUP_REMOVED lines=8> */
[----:B------:R-:W2:Y:S04]  /*92470*/  LDL.LU R0, [R1+0x7884] ;  /* 0x0078840001007983 */ /* 0x000ea80000300800 */
[----:B------:R-:W3:Y:S04]  /*92480*/  LDL.LU R10, [R1+0x30] ;  /* 0x00003000010a7983 */ /* 0x000ee80000300800 */
[----:B------:R-:W3:Y:S04]  /*92490*/  LDL.LU R11, [R1+0x34] ;  /* 0x00003400010b7983 */ /* 0x000ee80000300800 */
[----:B----4-:R-:W-:Y:S04]  /*924a0*/  STL.64 [R1+0x7800], R8 ;  /* 0x0078000801007387 */ /* 0x010fe80000100a00 */
[----:B---3--:R-:W-:Y:S04]  /*924b0*/  STL.64 [R1+0x7818], R10 ;  /* 0x0078180a01007387 */ /* 0x008fe80000100a00 */
[----:B------:R-:W-:Y:S04]  /*924c0*/  STL.64 [R1+0x77e0], R26 ;  /* 0x0077e01a01007387 */ /* 0x000fe80000100a00 */
        /* <DEDUP_REMOVED lines=36> */
[----:B------:R-:W4:Y:S01]  /*92710*/  LDL.LU R8, [R1+0x58] ;  /* 0x0000580001087983 */ /* 0x000f220000300800 */
[----:B------:R-:W-:-:S03]  /*92720*/  IMAD.MOV.U32 R9, RZ, RZ, R0 ;  /* 0x000000ffff097224 */ /* 0x000fc600078e0000 */
        /* <DEDUP_REMOVED lines=27> */
[----:B------:R-:W4:Y:S04]  /*928e0*/  LDL.LU R16, [R1+0x18bc] ;  /* 0x0018bc0001107983 */ /* 0x000f280000300800 */
[----:B------:R-:W4:Y:S04]  /*928f0*/  LDL.LU R17, [R1+0x18c4] ;  /* 0x0018c40001117983 */ /* 0x000f280000300800 */
[----:B------:R-:W2:Y:S04]  /*92900*/  LDL.LU R18, [R1+0x18cc] ;  /* 0x0018cc0001127983 */ /* 0x000ea80000300800 */
[----:B------:R-:W2:Y:S04]  /*92910*/  LDL.LU R19, [R1+0x18d4] ;  /* 0x0018d40001137983 */ /* 0x000ea80000300800 */
[----:B--2---:R-:W-:Y:S04]  /*92920*/  STL.64 [R1+0x76e8], R18 ;  /* 0x0076e81201007387 */ /* 0x004fe80000100a00 */
[----:B----4-:R0:W-:Y:S04]  /*92930*/  STL.64 [R1+0x76e0], R16 ;  /* 0x0076e01001007387 */ /* 0x0101e80000100a00 */
[----:B0-----:R-:W2:Y:S04]  /*92940*/  LDL.LU R16, [R1+0x8a0] ;  /* 0x0008a00001107983 */ /* 0x001ea80000300800 */
[----:B------:R-:W2:Y:S04]  /*92950*/  LDL.LU R17, [R1+0x8a4] ;  /* 0x0008a40001117983 */ /* 0x000ea80000300800 */
[----:B------:R-:W2:Y:S04]  /*92960*/  LDL.LU R18, [R1+0x8a8] ;  /* 0x0008a80001127983 */ /* 0x000ea80000300800 */
[----:B------:R-:W2:Y:S02]  /*92970*/  LDL.LU R19, [R1+0x8ac] ;  /* 0x0008ac0001137983 */ /* 0x000ea40000300800 */
[C---:B--2---:R-:W-:Y:S06]  /*92980*/  HMMA.16816.F32 R16, R4.reuse, R8, R16 ;  /* 0x000000080410723c */ /* 0x044fec0000001810 */
[----:B------:R-:W-:-:S15]  /*92990*/  HMMA.16816.F32 R8, R4, R10, R24 ;  /* 0x0000000a0408723c */ /* 0x000fde0000001818 */
[----:B------:R-:W-:-:S02]  /*929a0*/  NOP ;  /* 0x0000000000007918 */ /* 0x000fc40000000000 */
[----:B------:R0:W-:Y:S04]  /*929b0*/  STL.64 [R1+0x260], R16 ;  /* 0x0002601001007387 */ /* 0x0001e80000100a00 */
[----:B------:R1:W-:Y:S04]  /*929c0*/  STL.64 [R1+0x268], R18 ;  /* 0x0002681201007387 */ /* 0x0003e80000100a00 */
[----:B0-----:R-:W2:Y:S04]  /*929d0*/  LDL.LU R16, [R1+0x770] ;  /* 0x0007700001107983 */ /* 0x001ea80000300800 */
[----:B------:R-:W2:Y:S04]  /*929e0*/  LDL.LU R17, [R1+0x774] ;  /* 0x0007740001117983 */ /* 0x000ea80000300800 */
[----:B-1----:R-:W2:Y:S04]  /*929f0*/  LDL.LU R18, [R1+0x778] ;  /* 0x0007780001127983 */ /* 0x002ea80000300800 */
[----:B------:R-:W2:Y:S04]  /*92a00*/  LDL.LU R19, [R1+0x77c] ;  /* 0x00077c0001137983 */ /* 0x000ea80000300800 */
[----:B------:R-:W4:Y:S04]  /*92a10*/  LDL.LU.64 R26, [R1+0x7870] ;  /* 0x00787000011a7983 */ /* 0x000f280000300a00 */
[----:B------:R-:W4:Y:S04]  /*92a20*/  LDL.LU.64 R24, [R1+0x7868] ;  /* 0x0078680001187983 */ /* 0x000f280000300a00 */
[----:B------:R0:W-:Y:S04]  /*92a30*/  STL.64 [R1+0x250], R8 ;  /* 0x0002500801007387 */ /* 0x0001e80000100a00 */
[----:B------:R4:W-:Y:S04]  /*92a40*/  STL.64 [R1+0x258], R10 ;  /* 0x0002580a01007387 */ /* 0x0009e80000100a00 */
[----:B0-----:R-:W4:Y:S02]  /*92a50*/  LDL.LU.64 R8, [R1+0x7860] ;  /* 0x0078600001087983 */ /* 0x001f240000300a00 */
[----:B----4-:R-:W-:Y:S02]  /*92a60*/  HMMA.16816.F32 R8, R4, R8, R24 ;  /* 0x000000080408723c */ /* 0x010fe40000001818 */
[----:B------:R-:W4:Y:S04]  /*92a70*/  LDL.LU.64 R26, [R1+0x7858] ;  /* 0x00785800011a7983 */ /* 0x000f280000300a00 */
[----:B------:R-:W4:-:S15]  /*92a80*/  LDL.LU.64 R24, [R1+0x7850] ;  /* 0x0078500001187983 */ /* 0x000f1e0000300a00 */
[----:B------:R-:W-:-:S02]  /*92a90*/  NOP ;  /* 0x0000000000007918 */ /* 0x000fc40000000000 */
[----:B------:R-:W-:Y:S04]  /*92aa0*/  STL.64 [R1+0x240], R8 ;  /* 0x0002400801007387 */ /* 0x000fe80000100a00 */
[----:B------:R0:W-:Y:S04]  /*92ab0*/  STL.64 [R1+0x248], R10 ;  /* 0x0002480a01007387 */ /* 0x0001e80000100a00 */
[----:B0-----:R-:W4:Y:S02]  /*92ac0*/  LDL.LU.64 R10, [R1+0x7848] ;  /* 0x00784800010a7983 */ /* 0x001f240000300a00 */
[----:B----4-:R-:W-:Y:S02]  /*92ad0*/  HMMA.16816.F32 R8, R4, R10, R24 ;  /* 0x0000000a0408723c */ /* 0x010fe40000001818 */
[----:B------:R-:W4:Y:S04]  /*92ae0*/  LDL.LU.64 R26, [R1+0x7840] ;  /* 0x00784000011a7983 */ /* 0x000f280000300a00 */
[----:B------:R-:W4:-:S15]  /*92af0*/  LDL.LU.64 R24, [R1+0x7838] ;  /* 0x0078380001187983 */ /* 0x000f1e0000300a00 */
[----:B------:R-:W-:-:S02]  /*92b00*/  NOP ;  /* 0x0000000000007918 */ /* 0x000fc40000000000 */
        /* <DEDUP_REMOVED lines=58> */
[----:B0-----:R-:W3:Y:S04]  /*92eb0*/  LDL.LU.64 R10, [R1+0x7770] ;  /* 0x00777000010a7983 */ /* 0x001ee80000300a00 */
[----:B------:R-:W3:Y:S01]  /*92ec0*/  LDL.LU.64 R8, [R1+0x7768] ;  /* 0x0077680001087983 */ /* 0x000ee20000300a00 */
[----:B----4-:R-:W-:-:S15]  /*92ed0*/  HMMA.16816.F32 R24, R4, R28, R24 ;  /* 0x0000001c0418723c */ /* 0x010fde0000001818 */
[----:B------:R-:W-:-:S08]  /*92ee0*/  NOP ;  /* 0x0000000000007918 */ /* 0x000fd00000000000 */
[----:B------:R-:W-:Y:S04]  /*92ef0*/  STL.64 [R1+0x190], R24 ;  /* 0x0001901801007387 */ /* 0x000fe80000100a00 */
[----:B------:R0:W-:Y:S04]  /*92f00*/  STL.64 [R1+0x198], R26 ;  /* 0x0001981a01007387 */ /* 0x0001e80000100a00 */
[----:B0-----:R-:W3:Y:S04]  /*92f10*/  LDL.LU.64 R26, [R1+0x7760] ;  /* 0x00776000011a7983 */ /* 0x001ee80000300a00 */
[----:B------:R-:W4:Y:S04]  /*92f20*/  LDL.LU.64 R24, [R1+0x7758] ;  /* 0x0077580001187983 */ /* 0x000f280000300a00 */
[----:B------:R-:W2:Y:S04]  /*92f30*/  LDL.LU R28, [R1+0x18d0] ;  /* 0x0018d000011c7983 */ /* 0x000ea80000300800 */
[----:B------:R-:W2:Y:S01]  /*92f40*/  LDL.LU R29, [R1+0x18d8] ;  /* 0x0018d800011d7983 */ /* 0x000ea20000300800 */
[C---:B---3--:R-:W-:Y:S06]  /*92f50*/  HMMA.16816.F32 R8, R4.reuse, R26, R8 ;  /* 0x0000001a0408723c */ /* 0x048fec0000001808 */
[----:B----4-:R-:W-:-:S15]  /*92f60*/  HMMA.16816.F32 R24, R4, R24, R20 ;  /* 0x000000180418723c */ /* 0x010fde0000001814 */
[----:B------:R-:W-:-:S02]  /*92f70*/  NOP ;  /* 0x0000000000007918 */ /* 0x000fc40000000000 */
[----:B------:R-:W-:Y:S04]  /*92f80*/  STL.64 [R1+0x170], R8 ;  /* 0x0001700801007387 */ /* 0x000fe80000100a00 */
[----:B------:R0:W-:Y:S04]  /*92f90*/  STL.64 [R1+0x178], R10 ;  /* 0x0001780a01007387 */ /* 0x0001e80000100a00 */
[----:B0-----:R-:W3:Y:S04]  /*92fa0*/  LDL.LU.64 R10, [R1+0x7750] ;  /* 0x00775000010a7983 */ /* 0x001ee80000300a00 */
[----:B------:R-:W3:Y:S04]  /*92fb0*/  LDL.LU.64 R8, [R1+0x7748] ;  /* 0x0077480001087983 */ /* 0x000ee80000300a00 */
[----:B------:R-:W4:Y:S04]  /*92fc0*/  LDL.LU.64 R22, [R1+0x7740] ;  /* 0x0077400001167983 */ /* 0x000f280000300a00 */
[----:B------:R-:W2:Y:S04]  /*92fd0*/  LDL.LU.64 R20, [R1+0x7738] ;  /* 0x0077380001147983 */ /* 0x000ea80000300a00 */
[----:B------:R0:W-:Y:S04]  /*92fe0*/  STL.64 [R1+0x160], R24 ;  /* 0x0001601801007387 */ /* 0x0001e80000100a00 */
[----:B------:R1:W-:Y:S04]  /*92ff0*/  STL.64 [R1+0x168], R26 ;  /* 0x0001681a01007387 */ /* 0x0003e80000100a00 */
[----:B0-----:R-:W2:Y:S04]  /*93000*/  LDL.LU R24, [R1+0x750] ;  /* 0x0007500001187983 */ /* 0x001ea80000300800 */
[----:B------:R-:W2:Y:S04]  /*93010*/  LDL.LU R25, [R1+0x754] ;  /* 0x0007540001197983 */ /* 0x000ea80000300800 */
[----:B-1----:R-:W2:Y:S01]  /*93020*/  LDL.LU R26, [R1+0x758] ;  /* 0x00075800011a7983 */ /* 0x002ea20000300800 */
[----:B------:R-:W-:-:S03]  /*93030*/  IMAD.MOV.U32 R27, RZ, RZ, R0 ;  /* 0x000000ffff1b7224 */ /* 0x000fc600078e0000 */
[----:B------:R-:W2:Y:S01]  /*93040*/  LDL.LU R0, [R1+0x7730] ;  /* 0x0077300001007983 */ /* 0x000ea20000300800 */
[C---:B----4-:R-:W-:Y:S06]  /*93050*/  HMMA.16816.F32 R12, R4.reuse, R22, R12 ;  /* 0x00000016040c723c */ /* 0x050fec000000180c */
[----:B---3--:R-:W-:-:S15]  /*93060*/  HMMA.16816.F32 R8, R4, R2, R8 ;  /* 0x000000020408723c */ /* 0x008fde0000001808 */
[----:B------:R-:W-:-:S02]  /*93070*/  NOP ;  /* 0x0000000000007918 */ /* 0x000fc40000000000 */
[----:B------:R-:W-:Y:S04]  /*93080*/  STL.64 [R1+0x150], R12 ;  /* 0x0001500c01007387 */ /* 0x000fe80000100a00 */
[----:B------:R0:W-:Y:S04]  /*93090*/  STL.64 [R1+0x158], R14 ;  /* 0x0001580e01007387 */ /* 0x0001e80000100a00 */
[----:B0-----:R-:W3:Y:S04]  /*930a0*/  LDL.LU.64 R14, [R1+0x7728] ;  /* 0x00772800010e7983 */ /* 0x001ee80000300a00 */
[----:B------:R-:W3:Y:S04]  /*930b0*/  LDL.LU.64 R12, [R1+0x7720] ;  /* 0x00772000010c7983 */ /* 0x000ee80000300a00 */
[----:B------:R-:W4:Y:S04]  /*930c0*/  LDL.LU R22, [R1+0x18c0] ;  /* 0x0018c00001167983 */ /* 0x000f280000300800 */
[----:B------:R-:W4:Y:S04]  /*930d0*/  LDL.LU R23, [R1+0x18c8] ;  /* 0x0018c80001177983 */ /* 0x000f280000300800 */
        /* <DEDUP_REMOVED lines=14> */
[----:B------:R0:W-:Y:S04]  /*931c0*/  STL.64 [R1+0x110], R8 ;  /* 0x0001100801007387 */ /* 0x0001e80000100a00 */
[----:B------:R1:W-:Y:S04]  /*931d0*/  STL.64 [R1+0x118], R10 ;  /* 0x0001180a01007387 */ /* 0x0003e80000100a00 */
[----:B0-----:R-:W2:Y:S04]  /*931e0*/  LDL.LU R8, [R1+0x760] ;  /* 0x0007600001087983 */ /* 0x001ea80000300800 */
[----:B------:R-:W2:Y:S04]  /*931f0*/  LDL.LU R9, [R1+0x764] ;  /* 0x0007640001097983 */ /* 0x000ea80000300800 */
[----:B-1----:R-:W2:Y:S01]  /*93200*/  LDL.LU R10, [R1+0x768] ;  /* 0x00076800010a7983 */ /* 0x002ea20000300800 */
[----:B------:R-:W-:Y:S01]  /*93210*/  IMAD.MOV.U32 R11, RZ, RZ, R0 ;  /* 0x000000ffff0b7224 */ /* 0x000fe200078e0000 */
[C---:B---3--:R-:W-:Y:S06]  /*93220*/  HMMA.16816.F32 R16, R4.reuse, R12, R16 ;  /* 0x0000000c0410723c */ /* 0x048fec0000001810 */
[----:B--2---:R-:W-:-:S15]  /*93230*/  HMMA.16816.F32 R8, R4, R14, R8 ;  /* 0x0000000e0408723c */ /* 0x004fde0000001808 */
[----:B------:R-:W-:-:S03]  /*93240*/  NOP ;  /* 0x0000000000007918 */ /* 0x000fc60000000000 */
[----:B------:R-:W-:Y:S01]  /*93250*/  IMAD.MOV.U32 R0, RZ, RZ, R19 ;  /* 0x000000ffff007224 */ /* 0x000fe200078e0013 */
[----:B------:R-:W-:Y:S04]  /*93260*/  STL.64 [R1+0xf0], R16 ;  /* 0x0000f01001007387 */ /* 0x000fe80000100a00 */
[----:B------:R0:W-:Y:S04]  /*93270*/  STL [R1+0xf8], R18 ;  /* 0x0000f81201007387 */ /* 0x0001e80000100800 */
[----:B0-----:R-:W2:Y:S04]  /*93280*/  LDL.LU.64 R18, [R1+0x76e8] ;  /* 0x0076e80001127983 */ /* 0x001ea80000300a00 */
[----:B------:R-:W4:Y:S04]  /*93290*/  LDL.LU.64 R16, [R1+0x76e0] ;  /* 0x0076e00001107983 */ /* 0x000f280000300a00 */
[----:B------:R-:W-:Y:S04]  /*932a0*/  STL [R1+0x6fa8], R0 ;  /* 0x006fa80001007387 */ /* 0x000fe80000100800 */
[----:B------:R-:W-:Y:S04]  /*932b0*/  STL.64 [R1+0xe0], R8 ;  /* 0x0000e00801007387 */ /* 0x000fe80000100a00 */
[----:B------:R0:W-:Y:S02]  /*932c0*/  STL.64 [R1+0xe8], R10 ;  /* 0x0000e80a01007387 */ /* 0x0001e40000100a00 */
[----:B0-----:R-:W-:Y:S02]  /*932d0*/  HMMA.16816.F32 R8, R4, R20, R24 ;  /* 0x000000140408723c */ /* 0x001fe40000001818 */
[----:B------:R-:W3:-:S15]  /*932e0*/  LDL.LU R24, [R1+0x9f0] ;  /* 0x0009f00001187983 */ /* 0x000ede0000300800 */
[----:B------:R-:W-:-:S06]  /*932f0*/  NOP ;  /* 0x0000000000007918 */ /* 0x000fcc0000000000 */
[----:B------:R-:W-:Y:S04]  /*93300*/  STL.64 [R1+0xd0], R8 ;  /* 0x0000d00801007387 */ /* 0x000fe80000100a00 */
[----:B------:R-:W-:Y:S04]  /*93310*/  STL.64 [R1+0xd8], R10 ;  /* 0x0000d80a01007387 */ /* 0x000fe80000100a00 */
[----:B------:R-:W3:Y:S04]  /*93320*/  LDL.LU R25, [R1+0x9f4] ;  /* 0x0009f40001197983 */ /* 0x000ee80000300800 */
[----:B------:R-:W2:Y:S04]  /*93330*/  LDL.LU R26, [R1+0x9f8] ;  /* 0x0009f800011a7983 */ /* 0x000ea80000300800 */
[----:B------:R-:W2:Y:S04]  /*93340*/  LDL.LU R27, [R1+0x9fc] ;  /* 0x0009fc00011b7983 */ /* 0x000ea80000300800 */
[----:B------:R-:W4:Y:S04]  /*93350*/  LDL R14, [R1+0xcf8] ;  /* 0x000cf800010e7983 */ /* 0x000f280000100800 */
[----:B------:R-:W4:Y:S04]  /*93360*/  LDL R15, [R1+0xcfc] ;  /* 0x000cfc00010f7983 */ /* 0x000f280000100800 */
[----:B----4-:R0:W-:Y:S04]  /*93370*/  STL.64 [R1+0x76c8], R14 ;  /* 0x0076c80e01007387 */ /* 0x0101e80000100a00 */
[----:B0-----:R-:W4:Y:S04]  /*93380*/  LDL.LU R14, [R1+0xa0] ;  /* 0x0000a000010e7983 */ /* 0x001f280000300800 */
[----:B------:R-:W4:Y:S04]  /*93390*/  LDL.LU R15, [R1+0xa4] ;  /* 0x0000a400010f7983 */ /* 0x000f280000300800 */
[----:B------:R-:W4:Y:S04]  /*933a0*/  LDL R12, [R1+0xce8] ;  /* 0x000ce800010c7983 */ /* 0x000f280000100800 */
[----:B------:R-:W4:Y:S04]  /*933b0*/  LDL R13, [R1+0xcec] ;  /* 0x000cec00010d7983 */ /* 0x000f280000100800 */
[----:B------:R-:W4:Y:S04]  /*933c0*/  LDL R2, [R1+0xd08] ;  /* 0x000d080001027983 */ /* 0x000f280000100800 */
[----:B------:R-:W4:Y:S04]  /*933d0*/  LDL R3, [R1+0xd0c] ;  /* 0x000d0c0001037983 */ /* 0x000f280000100800 */
        /* <DEDUP_REMOVED lines=18> */
[----:B------:R-:W2:Y:S04]  /*93500*/  LDL.LU R8, [R1+0x9d0] ;  /* 0x0009d00001087983 */ /* 0x000ea80000300800 */
[----:B------:R-:W2:Y:S04]  /*93510*/  LDL.LU R9, [R1+0x9d4] ;  /* 0x0009d40001097983 */ /* 0x000ea80000300800 */
[----:B------:R-:W2:Y:S01]  /*93520*/  LDL.LU R10, [R1+0x9d8] ;  /* 0x0009d800010a7983 */ /* 0x000ea20000300800 */
[----:B------:R-:W-:-:S02]  /*93530*/  IMAD R16, R16, 0x100, R22 ;  /* 0x0000010010107824 */ /* 0x000fc400078e0216 */
[----:B------:R-:W-:Y:S02]  /*93540*/  IMAD R17, R17, 0x100, R23 ;  /* 0x0000010011117824 */ /* 0x000fe400078e0217 */
[----:B------:R-:W-:Y:S02]  /*93550*/  IMAD R18, R18, 0x100, R28 ;  /* 0x0000010012127824 */ /* 0x000fe400078e021c */
[----:B------:R-:W-:Y:S01]  /*93560*/  IMAD R19, R19, 0x100, R29 ;  /* 0x0000010013137824 */ /* 0x000fe200078e021d */
[----:B------:R-:W2:Y:S04]  /*93570*/  LDL.LU R11, [R1+0x9dc] ;  /* 0x0009dc00010b7983 */ /* 0x000ea80000300800 */
[----:B------:R-:W3:Y:S04]  /*93580*/  LDL R21, [R1+0xd48] ;  /* 0x000d480001157983 */ /* 0x000ee80000100800 */
[----:B------:R-:W2:Y:S04]  /*93590*/  LDL R0, [R1+0xd4c] ;  /* 0x000d4c0001007983 */ /* 0x000ea80000100800 */
[----:B------:R-:W2:Y:S04]  /*935a0*/  LDL R22, [R1+0xd68] ;  /* 0x000d680001167983 */ /* 0x000ea80000100800 */
[----:B------:R-:W2:Y:S04]  /*935b0*/  LDL R23, [R1+0xd6c] ;  /* 0x000d6c0001177983 */ /* 0x000ea80000100800 */
[----:B------:R-:W2:Y:S04]  /*935c0*/  LDL R28, [R1+0xd98] ;  /* 0x000d9800011c7983 */ /* 0x000ea80000100800 */
[----:B------:R-:W2:Y:S01]  /*935d0*/  LDL R29, [R1+0xd9c] ;  /* 0x000d9c00011d7983 */ /* 0x000ea20000100800 */
[----:B----4-:R-:W-:Y:S03]  /*935e0*/  HMMA.16816.F32 R4, R4, R14, R24 ;  /* 0x0000000e0404723c */ /* 0x010fe60000001818 */
[----:B------:R-:W4:Y:S04]  /*935f0*/  LDL.LU.64 R26, [R1+0x76d8] ;  /* 0x0076d800011a7983 */ /* 0x000f280000300a00 */
[----:B------:R-:W4:Y:S01]  /*93600*/  LDL.LU.64 R24, [R1+0x76d0] ;  /* 0x0076d00001187983 */ /* 0x000f220000300a00 */
[----:B------:R-:W-:-:S02]  /*93610*/  F2FP.F16.E4M3.UNPACK_B R16, R16 ;  /* 0x00000010ff10723e */ /* 0x000fc400020006ff */
[----:B------:R-:W-:Y:S02]  /*93620*/  F2FP.F16.E4M3.UNPACK_B R17, R17 ;  /* 0x00000011ff11723e */ /* 0x000fe400020006ff */
[----:B------:R-:W-:Y:S02]  /*93630*/  F2FP.F16.E4M3.UNPACK_B R18, R18 ;  /* 0x00000012ff12723e */ /* 0x000fe400020006ff */
[----:B------:R-:W-:Y:S02]  /*93640*/  F2FP.F16.E4M3.UNPACK_B R19, R19 ;  /* 0x00000013ff13723e */ /* 0x000fe400020006ff */
[----:B------:R-:W-:Y:S02]  /*93650*/  F2FP.F16.E4M3.UNPACK_B R12, R12 ;  /* 0x0000000cff0c723e */ /* 0x000fe400020006ff */
[----:B------:R-:W-:Y:S01]  /*93660*/  F2FP.F16.E4M3.UNPACK_B R13, R13 ;  /* 0x0000000dff0d723e */ /* 0x000fe200020006ff */
[----:B------:R-:W3:Y:S04]  /*93670*/  LDL.LU.64 R14, [R1+0x76c8] ;  /* 0x0076c800010e7983 */ /* 0x000ee80000300a00 */
[----:B------:R-:W-:Y:S04]  /*93680*/  STL.64 [R1+0xc0], R4 ;  /* 0x0000c00401007387 */ /* 0x000fe80000100a00 */
[----:B------:R-:W-:Y:S04]  /*93690*/  STL.64 [R1+0xc8], R6 ;  /* 0x0000c80601007387 */ /* 0x000fe80000100a00 */
        /* <DEDUP_REMOVED lines=8> */
[----:B---3--:R-:W-:-:S02]  /*93720*/  F2FP.F16.E4M3.UNPACK_B R4, R14 ;  /* 0x0000000eff04723e */ /* 0x008fc400020006ff */
[----:B------:R-:W-:Y:S01]  /*93730*/  F2FP.F16.E4M3.UNPACK_B R5, R15 ;  /* 0x0000000fff05723e */ /* 0x000fe200020006ff */
[----:B------:R-:W-:Y:S02]  /*93740*/  IMAD.MOV.U32 R14, RZ, RZ, R12 ;  /* 0x000000ffff0e7224 */ /* 0x000fe400078e000c */
[----:B------:R-:W-:Y:S02]  /*93750*/  IMAD.MOV.U32 R7, RZ, RZ, R13 ;  /* 0x000000ffff077224 */ /* 0x000fe400078e000d */
[----:B------:R-:W-:Y:S04]  /*93760*/  STL.64 [R1+0x98], R4 ;  /* 0x0000980401007387 */ /* 0x000fe80000100a00 */
[----:B------:R0:W-:Y:S04]  /*93770*/  STL [R1+0x7648], R14 ;  /* 0x0076480e01007387 */ /* 0x0001e80000100800 */
[----:B------:R-:W3:Y:S04]  /*93780*/  LDL.LU R12, [R1+0x9c0] ;  /* 0x0009c000010c7983 */ /* 0x000ee80000300800 */
[----:B------:R-:W3:Y:S04]  /*93790*/  LDL.LU R13, [R1+0x9c4] ;  /* 0x0009c400010d7983 */ /* 0x000ee80000300800 */
[----:B0-----:R-:W3:Y:S04]  /*937a0*/  LDL.LU R14, [R1+0x9c8] ;  /* 0x0009c800010e7983 */ /* 0x001ee80000300800 */
[----:B------:R-:W3:Y:S01]  /*937b0*/  LDL.LU R15, [R1+0x9cc] ;  /* 0x0009cc00010f7983 */ /* 0x000ee20000300800 */
[----:B----4-:R-:W-:-:S15]  /*937c0*/  HMMA.16816.F32 R24, R16, R4, R24 ;  /* 0x000000041018723c */ /* 0x010fde0000001818 */
[----:B------:R-:W-:-:S08]  /*937d0*/  NOP ;  /* 0x0000000000007918 */ /* 0x000fd00000000000 */
[----:B------:R-:W-:Y:S04]  /*937e0*/  STL.64 [R1+0x180], R24 ;  /* 0x0001801801007387 */ /* 0x000fe80000100a00 */
[----:B------:R0:W-:Y:S04]  /*937f0*/  STL.64 [R1+0x188], R26 ;  /* 0x0001881a01007387 */ /* 0x0001e80000100a00 */
[----:B0-----:R-:W4:Y:S04]  /*93800*/  LDL.LU.64 R26, [R1+0x76b0] ;  /* 0x0076b000011a7983 */ /* 0x001f280000300a00 */
[----:B------:R-:W4:Y:S01]  /*93810*/  LDL.LU.64 R24, [R1+0x76a8] ;  /* 0x0076a80001187983 */ /* 0x000f220000300a00 */
[----:B------:R-:W-:-:S02]  /*93820*/  F2FP.F16.E4M3.UNPACK_B R2, R2 ;  /* 0x00000002ff02723e */ /* 0x000fc400020006ff */
[----:B------:R-:W-:-:S07]  /*93830*/  F2FP.F16.E4M3.UNPACK_B R3, R3 ;  /* 0x00000003ff03723e */ /* 0x000fce00020006ff */
[----:B---3--:R-:W-:Y:S01]  /*93840*/  HMMA.16816.F32 R12, R16, R2, R12 ;  /* 0x00000002100c723c */ /* 0x008fe2000000180c */
[----:B------:R-:W-:Y:S02]  /*93850*/  IMAD.MOV.U32 R20, RZ, RZ, R4 ;  /* 0x000000ffff147224 */ /* 0x000fe400078e0004 */
[----:B------:R-:W-:Y:S01]  /*93860*/  IMAD.MOV.U32 R6, RZ, RZ, R5 ;  /* 0x000000ffff067224 */ /* 0x000fe200078e0005 */
[----:B------:R-:W-:Y:S02]  /*93870*/  F2FP.F16.E4M3.UNPACK_B R4, R21 ;  /* 0x00000015ff04723e */ /* 0x000fe400020006ff */
[----:B--2---:R-:W-:Y:S01]  /*93880*/  F2FP.F16.E4M3.UNPACK_B R5, R0 ;  /* 0x00000000ff05723e */ /* 0x004fe200020006ff */
[----:B------:R0:W-:Y:S01]  /*93890*/  STL.64 [R1+0x90], R2 ;  /* 0x0000900201007387 */ /* 0x0001e20000100a00 */
[----:B------:R-:W-:-:S03]  /*938a0*/  IMAD.MOV.U32 R0, RZ, RZ, R3 ;  /* 0x000000ffff007224 */ /* 0x000fc600078e0003 */
[----:B------:R-:W-:Y:S04]  /*938b0*/  STL [R1+0x764c], R20 ;  /* 0x00764c1401007387 */ /* 0x000fe80000100800 */
[----:B------:R-:W-:Y:S01]  /*938c0*/  STL.64 [R1+0x7600], R6 ;  /* 0x0076000601007387 */ /* 0x000fe20000100a00 */
[----:B------:R-:W-:Y:S06]  /*938d0*/  HMMA.16816.F32 R8, R16, R4, R8 ;  /* 0x000000041008723c */ /* 0x000fec0000001808 */
[----:B------:R-:W-:Y:S01]  /*938e0*/  STL [R1+0x88], R4 ;  /* 0x0000880401007387 */ /* 0x000fe20000100800 */
[----:B0-----:R-:W-:-:S02]  /*938f0*/  F2FP.F16.E4M3.UNPACK_B R2, R22 ;  /* 0x00000016ff02723e */ /* 0x001fc400020006ff */
[----:B------:R-:W-:Y:S01]  /*93900*/  F2FP.F16.E4M3.UNPACK_B R3, R23 ;  /* 0x00000017ff03723e */ /* 0x000fe200020006ff */
[----:B------:R-:W-:Y:S04]  /*93910*/  STL.64 [R1+0x1d0], R12 ;  /* 0x0001d00c01007387 */ /* 0x000fe80000100a00 */
[----:B------:R-:W-:Y:S04]  /*93920*/  STL.64 [R1+0x1d8], R14 ;  /* 0x0001d80e01007387 */ /* 0x000fe80000100a00 */
[----:B------:R0:W-:Y:S04]  /*93930*/  STL [R1+0x74d8], R0 ;  /* 0x0074d80001007387 */ /* 0x0001e80000100800 */
[----:B------:R-:W-:Y:S01]  /*93940*/  STL [R1+0x8c], R5 ;  /* 0x00008c0501007387 */ /* 0x000fe20000100800 */
[----:B0-----:R-:W-:-:S03]  /*93950*/  IMAD.MOV.U32 R0, RZ, RZ, R5 ;  /* 0x000000ffff007224 */ /* 0x001fc600078e0005 */
[----:B------:R-:W-:Y:S04]  /*93960*/  STL [R1+0x80], R2 ;  /* 0x0000800201007387 */ /* 0x000fe80000100800 */
[----:B------:R0:W-:Y:S04]  /*93970*/  STL.64 [R1+0x500], R8 ;  /* 0x0005000801007387 */ /* 0x0001e80000100a00 */
[----:B------:R-:W-:Y:S04]  /*93980*/  STL.64 [R1+0x508], R10 ;  /* 0x0005080a01007387 */ /* 0x000fe80000100a00 */
[----:B------:R1:W-:Y:S04]  /*93990*/  STL [R1+0x74dc], R0 ;  /* 0x0074dc0001007387 */ /* 0x0003e80000100800 */
[----:B------:R-:W-:Y:S01]  /*939a0*/  STL [R1+0x84], R3 ;  /* 0x0000840301007387 */ /* 0x000fe20000100800 */
[----:B0-----:R-:W-:-:S02]  /*939b0*/  F2FP.F16.E4M3.UNPACK_B R8, R28 ;  /* 0x0000001cff08723e */ /* 0x001fc400020006ff */
[----:B-1----:R-:W-:-:S03]  /*939c0*/  F2FP.F16.E4M3.UNPACK_B R0, R29 ;  /* 0x0000001dff00723e */ /* 0x002fc600020006ff */
[----:B------:R-:W-:Y:S04]  /*939d0*/  STL [R1+0x78], R8 ;  /* 0x0000780801007387 */ /* 0x000fe80000100800 */
[----:B------:R-:W2:Y:S04]  /*939e0*/  LDL.LU R12, [R1+0xa90] ;  /* 0x000a9000010c7983 */ /* 0x000ea80000300800 */
[----:B------:R-:W-:Y:S01]  /*939f0*/  STL [R1+0x7c], R0 ;  /* 0x00007c0001007387 */ /* 0x000fe20000100800 */
[----:B----4-:R-:W-:-:S15]  /*93a00*/  HMMA.16816.F32 R4, R16, R2, R24 ;  /* 0x000000021004723c */ /* 0x010fde0000001818 */
[----:B------:R-:W-:-:S08]  /*93a10*/  NOP ;  /* 0x0000000000007918 */ /* 0x000fd00000000000 */
        /* <DEDUP_REMOVED lines=9> */
[----:B--2---:R0:W-:Y:S04]  /*93ab0*/  STL.64 [R1+0x7660], R12 ;  /* 0x0076600c01007387 */ /* 0x0041e80000100a00 */
[----:B------:R-:W2:Y:S04]  /*93ac0*/  LDL.LU R14, [R1+0xa58] ;  /* 0x000a5800010e7983 */ /* 0x000ea80000300800 */
[----:B------:R-:W2:Y:S04]  /*93ad0*/  LDL.LU R15, [R1+0xa5c] ;  /* 0x000a5c00010f7983 */ /* 0x000ea80000300800 */
[----:B------:R-:W3:Y:S04]  /*93ae0*/  LDL R6, [R1+0xd28] ;  /* 0x000d280001067983 */ /* 0x000ee80000100800 */
[----:B------:R-:W3:Y:S04]  /*93af0*/  LDL R7, [R1+0xd2c] ;  /* 0x000d2c0001077983 */ /* 0x000ee80000100800 */
[----:B------:R-:W4:Y:S04]  /*93b00*/  LDL R2, [R1+0xd38] ;  /* 0x000d380001027983 */ /* 0x000f280000100800 */
[----:B------:R-:W4:Y:S04]  /*93b10*/  LDL R3, [R1+0xd3c] ;  /* 0x000d3c0001037983 */ /* 0x000f280000100800 */
[----:B------:R-:W3:Y:S04]  /*93b20*/  LDL.LU R20, [R1+0xa70] ;  /* 0x000a700001147983 */ /* 0x000ee80000300800 */
[----:B------:R-:W3:Y:S04]  /*93b30*/  LDL.LU R21, [R1+0xa74] ;  /* 0x000a740001157983 */ /* 0x000ee80000300800 */
[----:B------:R-:W4:Y:S04]  /*93b40*/  LDL.LU R22, [R1+0xa78] ;  /* 0x000a780001167983 */ /* 0x000f280000300800 */
[----:B------:R-:W4:Y:S04]  /*93b50*/  LDL.LU R23, [R1+0xa7c] ;  /* 0x000a7c0001177983 */ /* 0x000f280000300800 */
[----:B0-----:R-:W3:Y:S04]  /*93b60*/  LDL R12, [R1+0xd18] ;  /* 0x000d1800010c7983 */ /* 0x001ee80000100800 */
[----:B------:R-:W3:Y:S04]  /*93b70*/  LDL R13, [R1+0xd1c] ;  /* 0x000d1c00010d7983 */ /* 0x000ee80000100800 */
[----:B------:R-:W4:Y:S04]  /*93b80*/  LDL R0, [R1+0xd8c] ;  /* 0x000d8c0001007983 */ /* 0x000f280000100800 */
[----:B--2---:R-:W-:Y:S04]  /*93b90*/  STL.64 [R1+0x76a0], R14 ;  /* 0x0076a00e01007387 */ /* 0x004fe80000100a00 */
[----:B---3--:R0:W-:Y:S04]  /*93ba0*/  STL.64 [R1+0x7698], R12 ;  /* 0x0076980c01007387 */ /* 0x0081e80000100a00 */
[----:B0-----:R-:W2:Y:S04]  /*93bb0*/  LDL.LU R12, [R1+0xa00] ;  /* 0x000a0000010c7983 */ /* 0x001ea80000300800 */
[----:B------:R-:W2:Y:S04]  /*93bc0*/  LDL.LU R13, [R1+0xa04] ;  /* 0x000a0400010d7983 */ /* 0x000ea80000300800 */
[----:B------:R-:W2:Y:S04]  /*93bd0*/  LDL.LU R14, [R1+0xa08] ;  /* 0x000a0800010e7983 */ /* 0x000ea80000300800 */
[----:B------:R-:W2:Y:S04]  /*93be0*/  LDL.LU R15, [R1+0xa0c] ;  /* 0x000a0c00010f7983 */ /* 0x000ea80000300800 */
[----:B----4-:R-:W-:Y:S04]  /*93bf0*/  STL.64 [R1+0x7670], R22 ;  /* 0x0076701601007387 */ /* 0x010fe80000100a00 */
[----:B------:R0:W-:Y:S04]  /*93c00*/  STL.64 [R1+0x7668], R20 ;  /* 0x0076681401007387 */ /* 0x0001e80000100a00 */
[----:B0-----:R-:W3:Y:S04]  /*93c10*/  LDL.LU R20, [R1+0xa40] ;  /* 0x000a400001147983 */ /* 0x001ee80000300800 */
[----:B------:R-:W3:Y:S04]  /*93c20*/  LDL.LU R21, [R1+0xa44] ;  /* 0x000a440001157983 */ /* 0x000ee80000300800 */
[----:B------:R-:W4:Y:S04]  /*93c30*/  LDL.LU R22, [R1+0xa48] ;  /* 0x000a480001167983 */ /* 0x000f280000300800 */
[----:B------:R-:W4:Y:S04]  /*93c40*/  LDL.LU R23, [R1+0xa4c] ;  /* 0x000a4c0001177983 */ /* 0x000f280000300800 */
[----:B----4-:R0:W-:Y:S04]  /*93c50*/  STL.64 [R1+0x7680], R22 ;  /* 0x0076801601007387 */ /* 0x0101e80000100a00 */
[----:B0-----:R-:W2:Y:S04]  /*93c60*/  LDL.64 R22, [R1+0x78] ;  /* 0x0000780001167983 */ /* 0x001ea80000100a00 */
[----:B---3--:R0:W-:Y:S04]  /*93c70*/  STL.64 [R1+0x7678], R20 ;  /* 0x0076781401007387 */ /* 0x0081e80000100a00 */
[----:B------:R-:W3:Y:S04]  /*93c80*/  LDL R4, [R1+0xd58] ;  /* 0x000d580001047983 */ /* 0x000ee80000100800 */
[----:B------:R-:W3:Y:S04]  /*93c90*/  LDL R5, [R1+0xd5c] ;  /* 0x000d5c0001057983 */ /* 0x000ee80000100800 */
[----:B0-----:R-:W4:Y:S04]  /*93ca0*/  LDL R21, [R1+0xd88] ;  /* 0x000d880001157983 */ /* 0x001f280000100800 */
[----:B------:R-:W-:Y:S04]  /*93cb0*/  STL.64 [R1+0x7690], R6 ;  /* 0x0076900601007387 */ /* 0x000fe80000100a00 */
[----:B---3--:R0:W-:Y:S04]  /*93cc0*/  STL.64 [R1+0x7688], R4 ;  /* 0x0076880401007387 */ /* 0x0081e80000100a00 */
[----:B0-----:R-:W3:Y:S04]  /*93cd0*/  LDL.LU R4, [R1+0xa20] ;  /* 0x000a200001047983 */ /* 0x001ee80000300800 */
[----:B------:R-:W3:Y:S04]  /*93ce0*/  LDL.LU R5, [R1+0xa24] ;  /* 0x000a240001057983 */ /* 0x000ee80000300800 */
[----:B------:R-:W3:Y:S04]  /*93cf0*/  LDL.LU R6, [R1+0xa28] ;  /* 0x000a280001067983 */ /* 0x000ee80000300800 */
[----:B------:R-:W3:Y:S01]  /*93d00*/  LDL.LU R7, [R1+0xa2c] ;  /* 0x000a2c0001077983 */ /* 0x000ee20000300800 */
[----:B--2---:R-:W-:Y:S03]  /*93d10*/  HMMA.16816.F32 R12, R16, R22, R12 ;  /* 0x00000016100c723c */ /* 0x004fe6000000180c */
[----:B------:R-:W2:Y:S04]  /*93d20*/  LDL R24, [R1+0xd78] ;  /* 0x000d780001187983 */ /* 0x000ea80000100800 */
[----:B------:R-:W2:Y:S04]  /*93d30*/  LDL R25, [R1+0xd7c] ;  /* 0x000d7c0001197983 */ /* 0x000ea80000100800 */
[----:B------:R-:W2:Y:S04]  /*93d40*/  LDL.LU R8, [R1+0xab0] ;  /* 0x000ab00001087983 */ /* 0x000ea80000300800 */
[----:B------:R-:W2:Y:S04]  /*93d50*/  LDL.LU R9, [R1+0xab4] ;  /* 0x000ab40001097983 */ /* 0x000ea80000300800 */
[----:B------:R-:W2:Y:S04]  /*93d60*/  LDL.LU R10, [R1+0xab8] ;  /* 0x000ab800010a7983 */ /* 0x000ea80000300800 */
[----:B------:R-:W2:Y:S01]  /*93d70*/  LDL.LU R11, [R1+0xabc] ;  /* 0x000abc00010b7983 */ /* 0x000ea20000300800 */
[----:B----4-:R-:W-:-:S03]  /*93d80*/  F2FP.F16.E4M3.UNPACK_B R20, R21 ;  /* 0x00000015ff14723e */ /* 0x010fc600020006ff */
[----:B------:R-:W4:Y:S04]  /*93d90*/  LDL R28, [R1+0xda8] ;  /* 0x000da800011c7983 */ /* 0x000f280000100800 */
[----:B------:R-:W4:Y:S04]  /*93da0*/  LDL R29, [R1+0xdac] ;  /* 0x000dac00011d7983 */ /* 0x000f280000100800 */
[----:B------:R-:W4:Y:S04]  /*93db0*/  LDL R26, [R1+0xdb8] ;  /* 0x000db800011a7983 */ /* 0x000f280000100800 */
[----:B------:R-:W4:Y:S01]  /*93dc0*/  LDL R27, [R1+0xdbc] ;  /* 0x000dbc00011b7983 */ /* 0x000f220000100800 */
[----:B------:R-:W-:Y:S01]  /*93dd0*/  F2FP.F16.E4M3.UNPACK_B R21, R0 ;  /* 0x00000000ff15723e */ /* 0x000fe200020006ff */
[----:B------:R-:W-:-:S02]  /*93de0*/  IMAD.MOV.U32 R0, RZ, RZ, R23 ;  /* 0x000000ffff007224 */ /* 0x000fc400078e0017 */
[----:B------:R-:W-:Y:S04]  /*93df0*/  STL.64 [R1+0x530], R12 ;  /* 0x0005300c01007387 */ /* 0x000fe80000100a00 */
[----:B------:R0:W-:Y:S04]  /*93e00*/  STL.64 [R1+0x538], R14 ;  /* 0x0005380e01007387 */ /* 0x0001e80000100a00 */
[----:B0-----:R-:W2:Y:S04]  /*93e10*/  LDL.LU.64 R14, [R1+0x76a0] ;  /* 0x0076a000010e7983 */ /* 0x001ea80000300a00 */
[----:B------:R-:W4:Y:S04]  /*93e20*/  LDL.LU.64 R12, [R1+0x7698] ;  /* 0x00769800010c7983 */ /* 0x000f280000300a00 */
[----:B------:R-:W-:Y:S04]  /*93e30*/  STL [R1+0x70], R20 ;  /* 0x0000701401007387 */ /* 0x000fe80000100800 */
[----:B------:R-:W-:Y:S04]  /*93e40*/  STL [R1+0x74e0], R0 ;  /* 0x0074e00001007387 */ /* 0x000fe80000100800 */
[----:B------:R3:W-:Y:S02]  /*93e50*/  STL [R1+0x74], R21 ;  /* 0x0000741501007387 */ /* 0x0007e40000100800 */
[----:B---3--:R-:W-:Y:S02]  /*93e60*/  HMMA.16816.F32 R20, R16, R20, R4 ;  /* 0x000000141014723c */ /* 0x008fe40000001804 */
[----:B------:R-:W3:Y:S04]  /*93e70*/  LDL.LU.64 R6, [R1+0x7690] ;  /* 0x0076900001067983 */ /* 0x000ee80000300a00 */
[----:B------:R-:W2:-:S15]  /*93e80*/  LDL.LU.64 R4, [R1+0x7688] ;  /* 0x0076880001047983 */ /* 0x000e9e0000300a00 */
[----:B------:R-:W-:-:S02]  /*93e90*/  NOP ;  /* 0x0000000000007918 */ /* 0x000fc40000000000 */
[----:B------:R-:W-:Y:S04]  /*93ea0*/  STL.64 [R1+0x540], R20 ;  /* 0x0005401401007387 */ /* 0x000fe80000100a00 */
[----:B------:R0:W-:Y:S04]  /*93eb0*/  STL.64 [R1+0x548], R22 ;  /* 0x0005481601007387 */ /* 0x0001e80000100a00 */
[----:B0-----:R-:W3:Y:S04]  /*93ec0*/  LDL.LU.64 R22, [R1+0x7680] ;  /* 0x0076800001167983 */ /* 0x001ee80000300a00 */
[----:B------:R-:W3:Y:S01]  /*93ed0*/  LDL.LU.64 R20, [R1+0x7678] ;  /* 0x0076780001147983 */ /* 0x000ee20000300a00 */
[----:B----4-:R-:W-:-:S02]  /*93ee0*/  F2FP.F16.E4M3.UNPACK_B R12, R12 ;  /* 0x0000000cff0c723e */ /* 0x010fc400020006ff */
[----:B------:R-:W-:-:S03]  /*93ef0*/  F2FP.F16.E4M3.UNPACK_B R13, R13 ;  /* 0x0000000dff0d723e */ /* 0x000fc600020006ff */
[----:B------:R-:W-:Y:S04]  /*93f00*/  STL [R1+0x68], R12 ;  /* 0x0000680c01007387 */ /* 0x000fe80000100800 */
[----:B------:R-:W-:Y:S01]  /*93f10*/  STL [R1+0x6c], R13 ;  /* 0x00006c0d01007387 */ /* 0x000fe20000100800 */
[----:B------:R-:W-:Y:S01]  /*93f20*/  IMAD.MOV.U32 R0, RZ, RZ, R13 ;  /* 0x000000ffff007224 */ /* 0x000fe200078e000d */
[----:B---3--:R-:W-:-:S15]  /*93f30*/  HMMA.16816.F32 R20, R16, R12, R20 ;  /* 0x0000000c1014723c */ /* 0x008fde0000001814 */
[----:B------:R-:W-:-:S08]  /*93f40*/  NOP ;  /* 0x0000000000007918 */ /* 0x000fd00000000000 */
[----:B------:R-:W-:Y:S04]  /*93f50*/  STL.64 [R1+0x550], R20 ;  /* 0x0005501401007387 */ /* 0x000fe80000100a00 */
[----:B------:R0:W-:Y:S04]  /*93f60*/  STL.64 [R1+0x558], R22 ;  /* 0x0005581601007387 */ /* 0x0001e80000100a00 */
[----:B0-----:R-:W3:Y:S04]  /*93f70*/  LDL.LU.64 R22, [R1+0x7670] ;  /* 0x0076700001167983 */ /* 0x001ee80000300a00 */
[----:B------:R-:W3:Y:S04]  /*93f80*/  LDL.LU.64 R20, [R1+0x7668] ;  /* 0x0076680001147983 */ /* 0x000ee80000300a00 */
[----:B------:R-:W2:Y:S01]  /*93f90*/  LDL.LU.64 R12, [R1+0x7660] ;  /* 0x00766000010c7983 */ /* 0x000ea20000300a00 */
[----:B------:R-:W-:-:S02]  /*93fa0*/  F2FP.F16.E4M3.UNPACK_B R6, R6 ;  /* 0x00000006ff06723e */ /* 0x000fc400020006ff */
[----:B------:R-:W-:-:S03]  /*93fb0*/  F2FP.F16.E4M3.UNPACK_B R7, R7 ;  /* 0x00000007ff07723e */ /* 0x000fc600020006ff */
[----:B------:R-:W-:Y:S04]  /*93fc0*/  STL [R1+0x60], R6 ;  /* 0x0000600601007387 */ /* 0x000fe80000100800 */
[----:B------:R-:W-:Y:S04]  /*93fd0*/  STL [R1+0x74e4], R0 ;  /* 0x0074e40001007387 */ /* 0x000fe80000100800 */
[----:B------:R-:W-:Y:S01]  /*93fe0*/  STL [R1+0x64], R7 ;  /* 0x0000640701007387 */ /* 0x000fe20000100800 */
[----:B--2---:R-:W-:-:S15]  /*93ff0*/  HMMA.16816.F32 R12, R16, R6, R12 ;  /* 0x00000006100c723c */ /* 0x004fde000000180c */
[----:B------:R-:W-:-:S08]  /*94000*/  NOP ;  /* 0x0000000000007918 */ /* 0x000fd00000000000 */
[----:B------:R-:W-:Y:S04]  /*94010*/  STL.64 [R1+0x560], R12 ;  /* 0x0005600c01007387 */ /* 0x000fe80000100a00 */
[----:B------:R0:W-:Y:S04]  /*94020*/  STL.64 [R1+0x568], R14 ;  /* 0x0005680e01007387 */ /* 0x0001e80000100a00 */
[----:B0-----:R-:W2:Y:S04]  /*94030*/  LDL.LU.64 R14, [R1+0x7658] ;  /* 0x00765800010e7983 */ /* 0x001ea80000300a00 */
[----:B------:R-:W2:Y:S01]  /*94040*/  LDL.LU.64 R12, [R1+0x7650] ;  /* 0x00765000010c7983 */ /* 0x000ea20000300a00 */
[----:B------:R-:W-:-:S02]  /*94050*/  F2FP.F16.E4M3.UNPACK_B R2, R2 ;  /* 0x00000002ff02723e */ /* 0x000fc400020006ff */
[----:B------:R-:W-:-:S07]  /*94060*/  F2FP.F16.E4M3.UNPACK_B R3, R3 ;  /* 0x00000003ff03723e */ /* 0x000fce00020006ff */
[----:B---3--:R-:W-:Y:S01]  /*94070*/  HMMA.16816.F32 R20, R16, R2, R20 ;  /* 0x000000021014723c */ /* 0x008fe20000001814 */
[----:B------:R-:W-:Y:S01]  /*94080*/  IMAD.MOV.U32 R0, RZ, RZ, R7 ;  /* 0x000000ffff007224 */ /* 0x000fe200078e0007 */
[----:B------:R-:W-:Y:S02]  /*94090*/  F2FP.F16.E4M3.UNPACK_B R4, R4 ;  /* 0x00000004ff04723e */ /* 0x000fe400020006ff */
[----:B------:R-:W-:Y:S02]  /*940a0*/  F2FP.F16.E4M3.UNPACK_B R5, R5 ;  /* 0x00000005ff05723e */ /* 0x000fe400020006ff */
[----:B------:R0:W-:Y:S04]  /*940b0*/  STL [R1+0x58], R2 ;  /* 0x0000580201007387 */ /* 0x0001e80000100800 */
[----:B------:R-:W-:Y:S04]  /*940c0*/  STL [R1+0x74e8], R0 ;  /* 0x0074e80001007387 */ /* 0x000fe80000100800 */
[----:B------:R1:W-:Y:S01]  /*940d0*/  STL [R1+0x5c], R3 ;  /* 0x00005c0301007387 */ /* 0x0003e20000100800 */
[----:B0-----:R-:W-:-:S02]  /*940e0*/  F2FP.F16.E4M3.UNPACK_B R2, R24 ;  /* 0x00000018ff02723e */ /* 0x001fc400020006ff */
[----:B-1----:R-:W-:Y:S01]  /*940f0*/  F2FP.F16.E4M3.UNPACK_B R3, R25 ;  /* 0x00000019ff03723e */ /* 0x002fe200020006ff */
[----:B------:R-:W-:-:S05]  /*94100*/  IMAD.MOV.U32 R0, RZ, RZ, R5 ;  /* 0x000000ffff007224 */ /* 0x000fca00078e0005 */
[----:B------:R0:W-:Y:S04]  /*94110*/  STL.64 [R1+0x580], R20 ;  /* 0x0005801401007387 */ /* 0x0001e80000100a00 */
[----:B------:R-:W-:Y:S04]  /*94120*/  STL.64 [R1+0x588], R22 ;  /* 0x0005881601007387 */ /* 0x000fe80000100a00 */
[----:B0-----:R-:W3:Y:S04]  /*94130*/  LDL.LU R20, [R1+0x764c] ;  /* 0x00764c0001147983 */ /* 0x001ee80000300800 */
[----:B------:R-:W-:Y:S04]  /*94140*/  STL [R1+0x50], R4 ;  /* 0x0000500401007387 */ /* 0x000fe80000100800 */
[----:B------:R0:W-:Y:S01]  /*94150*/  STL [R1+0x54], R5 ;  /* 0x0000540501007387 */ /* 0x0001e20000100800 */
[----:B------:R-:W-:-:S02]  /*94160*/  F2FP.F16.E4M3.UNPACK_B R28, R28 ;  /* 0x0000001cff1c723e */ /* 0x000fc400020006ff */
[----:B------:R-:W-:Y:S01]  /*94170*/  F2FP.F16.E4M3.UNPACK_B R29, R29 ;  /* 0x0000001dff1d723e */ /* 0x000fe200020006ff */
[C---:B--2---:R-:W-:Y:S06]  /*94180*/  HMMA.16816.F32 R12, R16.reuse, R4, R12 ;  /* 0x00000004100c723c */ /* 0x044fec000000180c */
[----:B0-----:R-:W-:-:S15]  /*94190*/  HMMA.16816.F32 R4, R16, R2, R8 ;  /* 0x000000021004723c */ /* 0x001fde0000001808 */
[----:B------:R-:W-:-:S02]  /*941a0*/  NOP ;  /* 0x0000000000007918 */ /* 0x000fc40000000000 */
[----:B------:R-:W-:Y:S04]  /*941b0*/  STL.64 [R1+0x590], R12 ;  /* 0x0005900c01007387 */ /* 0x000fe80000100a00 */
[----:B------:R0:W-:Y:S04]  /*941c0*/  STL.64 [R1+0x598], R14 ;  /* 0x0005980e01007387 */ /* 0x0001e80000100a00 */
[----:B0-----:R-:W2:Y:S04]  /*941d0*/  LDL.LU R14, [R1+0x7648] ;  /* 0x00764800010e7983 */ /* 0x001ea80000300800 */
[----:B------:R0:W-:Y:S04]  /*941e0*/  STL [R1+0x48], R2 ;  /* 0x0000480201007387 */ /* 0x0001e80000100800 */
[----:B------:R1:W-:Y:S04]  /*941f0*/  STL [R1+0x74ec], R0 ;  /* 0x0074ec0001007387 */ /* 0x0003e80000100800 */
[----:B------:R-:W-:Y:S04]  /*94200*/  STL [R1+0x4c], R3 ;  /* 0x00004c0301007387 */ /* 0x000fe80000100800 */
[----:B------:R-:W-:Y:S04]  /*94210*/  STL [R1+0x40], R28 ;  /* 0x0000401c01007387 */ /* 0x000fe80000100800 */
[----:B------:R-:W-:Y:S04]  /*94220*/  STL.64 [R1+0x5b0], R4 ;  /* 0x0005b00401007387 */ /* 0x000fe80000100a00 */
[----:B------:R-:W-:Y:S04]  /*94230*/  STL.64 [R1+0x5b8], R6 ;  /* 0x0005b80601007387 */ /* 0x000fe80000100a00 */
[----:B------:R-:W-:Y:S01]  /*94240*/  STL [R1+0x44], R29 ;  /* 0x0000441d01007387 */ /* 0x000fe20000100800 */
[----:B0-----:R-:W-:-:S02]  /*94250*/  F2FP.F16.E4M3.UNPACK_B R2, R26 ;  /* 0x0000001aff02723e */ /* 0x001fc400020006ff */
[----:B-1----:R-:W-:-:S03]  /*94260*/  F2FP.F16.E4M3.UNPACK_B R0, R27 ;  /* 0x0000001bff00723e */ /* 0x002fc600020006ff */
[----:B------:R-:W-:Y:S04]  /*94270*/  STL [R1+0x38], R2 ;  /* 0x0000380201007387 */ /* 0x000fe80000100800 */
[----:B------:R-:W4:Y:S04]  /*94280*/  LDL.LU R8, [R1+0xb50] ;  /* 0x000b500001087983 */ /* 0x000f280000300800 */
[----:B------:R-:W4:Y:S04]  /*94290*/  LDL.LU R9, [R1+0xb54] ;  /* 0x000b540001097983 */ /* 0x000f280000300800 */
[----:B------:R-:W-:Y:S04]  /*942a0*/  STL [R1+0x3c], R0 ;  /* 0x00003c0001007387 */ /* 0x000fe80000100800 */
[----:B------:R-:W3:Y:S04]  /*942b0*/  LDL.LU R10, [R1+0xb58] ;  /* 0x000b5800010a7983 */ /* 0x000ee80000300800 */
[----:B------:R-:W3:Y:S04]  /*942c0*/  LDL.LU R11, [R1+0xb5c] ;  /* 0x000b5c00010b7983 */ /* 0x000ee80000300800 */
[----:B------:R-:W2:Y:S04]  /*942d0*/  LDL R21, [R1+0xdf8] ;  /* 0x000df80001157983 */ /* 0x000ea80000100800 */
[----:B------:R-:W2:Y:S04]  /*942e0*/  LDL R15, [R1+0xdfc] ;  /* 0x000dfc00010f7983 */ /* 0x000ea80000100800 */
[----:B---3--:R-:W-:Y:S04]  /*942f0*/  STL.64 [R1+0x75e8], R10 ;  /* 0x0075e80a01007387 */ /* 0x008fe80000100a00 */
[----:B----4-:R0:W-:Y:S04]  /*94300*/  STL.64 [R1+0x75e0], R8 ;  /* 0x0075e00801007387 */ /* 0x0101e80000100a00 */
[----:B0-----:R-:W3:Y:S04]  /*94310*/  LDL.LU R8, [R1+0xb30] ;  /* 0x000b300001087983 */ /* 0x001ee80000300800 */
[----:B------:R-:W3:Y:S04]  /*94320*/  LDL.LU R9, [R1+0xb34] ;  /* 0x000b340001097983 */ /* 0x000ee80000300800 */
[----:B------:R-:W4:Y:S04]  /*94330*/  LDL.LU R10, [R1+0xb38] ;  /* 0x000b3800010a7983 */ /* 0x000f280000300800 */
[----:B------:R-:W4:Y:S04]  /*94340*/  LDL.LU R11, [R1+0xb3c] ;  /* 0x000b3c00010b7983 */ /* 0x000f280000300800 */
[----:B------:R-:W3:Y:S04]  /*94350*/  LDL R12, [R1+0xde8] ;  /* 0x000de800010c7983 */ /* 0x000ee80000100800 */
[----:B------:R-:W3:Y:S04]  /*94360*/  LDL R13, [R1+0xdec] ;  /* 0x000dec00010d7983 */ /* 0x000ee80000100800 */
        /* <DEDUP_REMOVED lines=8> */
[----:B------:R-:W4:Y:S04]  /*943f0*/  LDL R6, [R1+0xdc8] ;  /* 0x000dc80001067983 */ /* 0x000f280000100800 */
[----:B------:R-:W4:Y:S04]  /*94400*/  LDL R7, [R1+0xdcc] ;  /* 0x000dcc0001077983 */ /* 0x000f280000100800 */
[----:B----4-:R-:W-:Y:S04]  /*94410*/  STL.64 [R1+0x7640], R6 ;  /* 0x0076400601007387 */ /* 0x010fe80000100a00 */
[----:B------:R0:W-:Y:S04]  /*94420*/  STL.64 [R1+0x7638], R4 ;  /* 0x0076380401007387 */ /* 0x0001e80000100a00 */
[----:B0-----:R-:W4:Y:S04]  /*94430*/  LDL.LU R4, [R1+0xac0] ;  /* 0x000ac00001047983 */ /* 0x001f280000300800 */
[----:B------:R-:W4:Y:S04]  /*94440*/  LDL.LU R5, [R1+0xac4] ;  /* 0x000ac40001057983 */ /* 0x000f280000300800 */
[----:B------:R-:W4:Y:S04]  /*94450*/  LDL.LU R6, [R1+0xac8] ;  /* 0x000ac80001067983 */ /* 0x000f280000300800 */
[----:B------:R-:W4:Y:S04]  /*94460*/  LDL.LU R7, [R1+0xacc] ;  /* 0x000acc0001077983 */ /* 0x000f280000300800 */
[----:B---3--:R-:W-:Y:S04]  /*94470*/  STL.64 [R1+0x7620], R14 ;  /* 0x0076200e01007387 */ /* 0x008fe80000100a00 */
[----:B--2---:R-:W-:Y:S04]  /*94480*/  STL.64 [R1+0x7618], R12 ;  /* 0x0076180c01007387 */ /* 0x004fe80000100a00 */
[----:B------:R-:W-:Y:S04]  /*94490*/  STL.64 [R1+0x75f8], R10 ;  /* 0x0075f80a01007387 */ /* 0x000fe80000100a00 */
[----:B------:R0:W-:Y:S04]  /*944a0*/  STL.64 [R1+0x75f0], R8 ;  /* 0x0075f00801007387 */ /* 0x0001e80000100a00 */
        /* <DEDUP_REMOVED lines=11> */
[----:B------:R-:W2:Y:S01]  /*94560*/  LDL.LU R11, [R1+0xaec] ;  /* 0x000aec00010b7983 */ /* 0x000ea20000300800 */
[----:B----4-:R-:W-:Y:S03]  /*94570*/  HMMA.16816.F32 R4, R16, R28, R4 ;  /* 0x0000001c1004723c */ /* 0x010fe60000001804 */
[----:B------:R-:W3:Y:S04]  /*94580*/  LDL R2, [R1+0xe08] ;  /* 0x000e080001027983 */ /* 0x000ee80000100800 */
[----:B------:R-:W4:Y:S04]  /*94590*/  LDL R3, [R1+0xe0c] ;  /* 0x000e0c0001037983 */ /* 0x000f280000100800 */
[----:B------:R-:W4:Y:S04]  /*945a0*/  LDL R22, [R1+0xe18] ;  /* 0x000e180001167983 */ /* 0x000f280000100800 */
[----:B------:R-:W4:Y:S04]  /*945b0*/  LDL R23, [R1+0xe1c] ;  /* 0x000e1c0001177983 */ /* 0x000f280000100800 */
[----:B------:R-:W4:Y:S04]  /*945c0*/  LDL.LU R24, [R1+0xb70] ;  /* 0x000b700001187983 */ /* 0x000f280000300800 */
[----:B------:R-:W4:Y:S04]  /*945d0*/  LDL.LU R25, [R1+0xb74] ;  /* 0x000b740001197983 */ /* 0x000f280000300800 */
[----:B------:R-:W4:Y:S04]  /*945e0*/  LDL.LU R26, [R1+0xb78] ;  /* 0x000b7800011a7983 */ /* 0x000f280000300800 */
[----:B------:R-:W4:Y:S01]  /*945f0*/  LDL.LU R27, [R1+0xb7c] ;  /* 0x000b7c00011b7983 */ /* 0x000f220000300800 */
[----:B------:R-:W-:-:S03]  /*94600*/  IMAD.MOV.U32 R0, RZ, RZ, R29 ;  /* 0x000000ffff007224 */ /* 0x000fc600078e001d */
[----:B------:R-:W-:Y:S04]  /*94610*/  STL.64 [R1+0x5c0], R4 ;  /* 0x0005c00401007387 */ /* 0x000fe80000100a00 */
[----:B------:R0:W-:Y:S04]  /*94620*/  STL.64 [R1+0x5c8], R6 ;  /* 0x0005c80601007387 */ /* 0x0001e80000100a00 */
[----:B0-----:R-:W3:Y:S04]  /*94630*/  LDL.LU.64 R6, [R1+0x7640] ;  /* 0x0076400001067983 */ /* 0x001ee80000300a00 */
[----:B------:R-:W4:Y:S04]  /*94640*/  LDL.LU.64 R4, [R1+0x7638] ;  /* 0x0076380001047983 */ /* 0x000f280000300a00 */
[----:B------:R-:W4:Y:S04]  /*94650*/  LDL R28, [R1+0xe28] ;  /* 0x000e2800011c7983 */ /* 0x000f280000100800 */
[----:B------:R-:W4:Y:S04]  /*94660*/  LDL R29, [R1+0xe2c] ;  /* 0x000e2c00011d7983 */ /* 0x000f280000100800 */
[----:B------:R-:W-:Y:S01]  /*94670*/  STL [R1+0x74f0], R0 ;  /* 0x0074f00001007387 */ /* 0x000fe20000100800 */
[----:B--2---:R-:W-:Y:S03]  /*94680*/  HMMA.16816.F32 R12, R16, R14, R8 ;  /* 0x0000000e100c723c */ /* 0x004fe60000001808 */
[----:B------:R-:W2:Y:S04]  /*94690*/  LDL.LU.64 R10, [R1+0x7630] ;  /* 0x00763000010a7983 */ /* 0x000ea80000300a00 */
[----:B------:R-:W2:-:S15]  /*946a0*/  LDL.LU.64 R8, [R1+0x7628] ;  /* 0x0076280001087983 */ /* 0x000e9e0000300a00 */
[----:B------:R-:W-:-:S01]  /*946b0*/  NOP ;  /* 0x0000000000007918 */ /* 0x000fc20000000000 */
[----:B------:R-:W-:Y:S04]  /*946c0*/  STL.64 [R1+0x5f0], R12 ;  /* 0x0005f00c01007387 */ /* 0x000fe80000100a00 */
[----:B------:R0:W-:Y:S04]  /*946d0*/  STL.64 [R1+0x5f8], R14 ;  /* 0x0005f80e01007387 */ /* 0x0001e80000100a00 */
[----:B0-----:R-:W2:Y:S04]  /*946e0*/  LDL.LU.64 R14, [R1+0x7620] ;  /* 0x00762000010e7983 */ /* 0x001ea80000300a00 */
[----:B------:R-:W2:Y:S01]  /*946f0*/  LDL.LU.64 R12, [R1+0x7618] ;  /* 0x00761800010c7983 */ /* 0x000ea20000300a00 */
[----:B---3--:R-:W-:-:S02]  /*94700*/  F2FP.F16.E4M3.UNPACK_B R6, R6 ;  /* 0x00000006ff06723e */ /* 0x008fc400020006ff */
[----:B------:R-:W-:Y:S02]  /*94710*/  F2FP.F16.E4M3.UNPACK_B R7, R7 ;  /* 0x00000007ff07723e */ /* 0x000fe400020006ff */
[----:B----4-:R-:W-:Y:S02]  /*94720*/  F2FP.F16.E4M3.UNPACK_B R4, R4 ;  /* 0x00000004ff04723e */ /* 0x010fe400020006ff */
[----:B------:R-:W-:Y:S01]  /*94730*/  F2FP.F16.E4M3.UNPACK_B R5, R5 ;  /* 0x00000005ff05723e */ /* 0x000fe200020006ff */
[----:B------:R-:W-:Y:S04]  /*94740*/  STL [R1+0x30], R6 ;  /* 0x0000300601007387 */ /* 0x000fe80000100800 */
[----:B------:R-:W-:Y:S01]  /*94750*/  STL [R1+0x34], R7 ;  /* 0x0000340701007387 */ /* 0x000fe20000100800 */
[----:B------:R-:W-:Y:S01]  /*94760*/  IMAD.MOV.U32 R0, RZ, RZ, R7 ;  /* 0x000000ffff007224 */ /* 0x000fe200078e0007 */
[C---:B--2---:R-:W-:Y:S06]  /*94770*/  HMMA.16816.F32 R8, R16.reuse, R4, R8 ;  /* 0x000000041008723c */ /* 0x044fec0000001808 */
[----:B------:R-:W-:-:S15]  /*94780*/  HMMA.16816.F32 R12, R16, R6, R12 ;  /* 0x00000006100c723c */ /* 0x000fde000000180c */
[----:B------:R-:W-:-:S08]  /*94790*/  NOP ;  /* 0x0000000000007918 */ /* 0x000fd00000000000 */
[----:B------:R-:W-:Y:S04]  /*947a0*/  STL.64 [R1+0x610], R12 ;  /* 0x0006100c01007387 */ /* 0x000fe80000100a00 */
[----:B------:R0:W-:Y:S04]  /*947b0*/  STL.64 [R1+0x618], R14 ;  /* 0x0006180e01007387 */ /* 0x0001e80000100a00 */
[----:B0-----:R-:W2:Y:S04]  /*947c0*/  LDL.LU.64 R14, [R1+0x7610] ;  /* 0x00761000010e7983 */ /* 0x001ea80000300a00 */
[----:B------:R-:W3:Y:S04]  /*947d0*/  LDL.LU.64 R12, [R1+0x7608] ;  /* 0x00760800010c7983 */ /* 0x000ee80000300a00 */
[----:B------:R-:W4:Y:S04]  /*947e0*/  LDL.LU.64 R6, [R1+0x7600] ;  /* 0x0076000001067983 */ /* 0x000f280000300a00 */
[----:B------:R-:W-:Y:S04]  /*947f0*/  STL [R1+0x28], R4 ;  /* 0x0000280401007387 */ /* 0x000fe80000100800 */
[----:B------:R-:W-:Y:S04]  /*94800*/  STL [R1+0x74f4], R0 ;  /* 0x0074f40001007387 */ /* 0x000fe80000100800 */
[----:B------:R-:W-:Y:S04]  /*94810*/  STL [R1+0x2c], R5 ;  /* 0x00002c0501007387 */ /* 0x000fe80000100800 */
[----:B------:R-:W-:Y:S04]  /*94820*/  STL.64 [R1+0x640], R8 ;  /* 0x0006400801007387 */ /* 0x000fe80000100a00 */
[----:B------:R0:W-:Y:S04]  /*94830*/  STL.64 [R1+0x648], R10 ;  /* 0x0006480a01007387 */ /* 0x0001e80000100a00 */
[----:B0-----:R-:W2:Y:S04]  /*94840*/  LDL.LU.64 R10, [R1+0x75f8] ;  /* 0x0075f800010a7983 */ /* 0x001ea80000300a00 */
[----:B------:R-:W2:Y:S01]  /*94850*/  LDL.LU.64 R8, [R1+0x75f0] ;  /* 0x0075f00001087983 */ /* 0x000ea20000300a00 */
[----:B------:R-:W-:Y:S01]  /*94860*/  IMAD.MOV.U32 R0, RZ, RZ, R5 ;  /* 0x000000ffff007224 */ /* 0x000fe200078e0005 */
[----:B---3--:R-:W-:-:S02]  /*94870*/  F2FP.F16.E4M3.UNPACK_B R12, R12 ;  /* 0x0000000cff0c723e */ /* 0x008fc400020006ff */
[----:B------:R-:W-:-:S07]  /*94880*/  F2FP.F16.E4M3.UNPACK_B R13, R13 ;  /* 0x0000000dff0d723e */ /* 0x000fce00020006ff */
[----:B--2---:R-:W-:Y:S06]  /*94890*/  HMMA.16816.F32 R8, R16, R12, R8 ;  /* 0x0000000c1008723c */ /* 0x004fec0000001808 */
[----:B------:R-:W-:Y:S04]  /*948a0*/  STL [R1+0x20], R12 ;  /* 0x0000200c01007387 */ /* 0x000fe80000100800 */
[----:B------:R-:W-:Y:S04]  /*948b0*/  STL [R1+0x74f8], R0 ;  /* 0x0074f80001007387 */ /* 0x000fe80000100800 */
[----:B------:R-:W-:Y:S09]  /*948c0*/  STL [R1+0x24], R13 ;  /* 0x0000240d01007387 */ /* 0x000ff20000100800 */
[----:B------:R-:W-:Y:S04]  /*948d0*/  STL.64 [R1+0x680], R8 ;  /* 0x0006800801007387 */ /* 0x000fe80000100a00 */
[----:B------:R0:W-:Y:S04]  /*948e0*/  STL.64 [R1+0x688], R10 ;  /* 0x0006880a01007387 */ /* 0x0001e80000100a00 */
[----:B0-----:R-:W2:Y:S04]  /*948f0*/  LDL.LU.64 R10, [R1+0x75e8] ;  /* 0x0075e800010a7983 */ /* 0x001ea80000300a00 */
[----:B------:R-:W2:Y:S01]  /*94900*/  LDL.LU.64 R8, [R1+0x75e0] ;  /* 0x0075e00001087983 */ /* 0x000ea20000300a00 */
[----:B------:R-:W-:-:S02]  /*94910*/  F2FP.F16.E4M3.UNPACK_B R4, R21 ;  /* 0x00000015ff04723e */ /* 0x000fc400020006ff */
[----:B------:R-:W-:Y:S01]  /*94920*/  F2FP.F16.E4M3.UNPACK_B R5, R15 ;  /* 0x0000000fff05723e */ /* 0x000fe200020006ff */
[----:B------:R-:W-:Y:S01]  /*94930*/  IMAD.MOV.U32 R0, RZ, RZ, R13 ;  /* 0x000000ffff007224 */ /* 0x000fe200078e000d */
[----:B------:R-:W-:Y:S02]  /*94940*/  F2FP.F16.E4M3.UNPACK_B R2, R2 ;  /* 0x00000002ff02723e */ /* 0x000fe400020006ff */
[----:B------:R-:W-:Y:S01]  /*94950*/  F2FP.F16.E4M3.UNPACK_B R3, R3 ;  /* 0x00000003ff03723e */ /* 0x000fe200020006ff */
[----:B------:R-:W-:Y:S04]  /*94960*/  STL [R1+0x18], R4 ;  /* 0x0000180401007387 */ /* 0x000fe80000100800 */
[----:B------:R0:W-:Y:S04]  /*94970*/  STL [R1+0x74fc], R0 ;  /* 0x0074fc0001007387 */ /* 0x0001e80000100800 */
[----:B------:R-:W-:Y:S04]  /*94980*/  STL [R1+0x1c], R5 ;  /* 0x00001c0501007387 */ /* 0x000fe80000100800 */
[----:B------:R-:W-:Y:S01]  /*94990*/  STL [R1+0x10], R2 ;  /* 0x0000100201007387 */ /* 0x000fe20000100800 */
[----:B------:R-:W-:-:S02]  /*949a0*/  F2FP.F16.E4M3.UNPACK_B R12, R22 ;  /* 0x00000016ff0c723e */ /* 0x000fc400020006ff */
[----:B------:R-:W-:Y:S01]  /*949b0*/  F2FP.F16.E4M3.UNPACK_B R13, R23 ;  /* 0x00000017ff0d723e */ /* 0x000fe200020006ff */
[----:B0-----:R-:W-:Y:S01]  /*949c0*/  IMAD.MOV.U32 R0, RZ, RZ, R3 ;  /* 0x000000ffff007224 */ /* 0x001fe200078e0003 */
[----:B--2---:R-:W-:-:S15]  /*949d0*/  HMMA.16816.F32 R8, R16, R4, R8 ;  /* 0x000000041008723c */ /* 0x004fde0000001808 */
[----:B------:R-:W-:-:S08]  /*949e0*/  NOP ;  /* 0x0000000000007918 */ /* 0x000fd00000000000 */
[----:B------:R-:W-:Y:S04]  /*949f0*/  STL.64 [R1+0x6b0], R8 ;  /* 0x0006b00801007387 */ /* 0x000fe80000100a00 */
[----:B------:R0:W-:Y:S02]  /*94a00*/  STL.64 [R1+0x6b8], R10 ;  /* 0x0006b80a01007387 */ /* 0x0001e40000100a00 */
[----:B0-----:R-:W-:Y:S06]  /*94a10*/  HMMA.16816.F32 R8, R16, R2, R24 ;  /* 0x000000021008723c */ /* 0x001fec0000001818 */
[----:B------:R-:W-:Y:S04]  /*94a20*/  STL [R1+0x14], R3 ;  /* 0x0000140301007387 */ /* 0x000fe80000100800 */
[----:B------:R-:W-:-:S13]  /*94a30*/  STL [R1+0x8], R12 ;  /* 0x0000080c01007387 */ /* 0x000fda0000100800 */
[----:B------:R-:W-:Y:S04]  /*94a40*/  STL.64 [R1+0x6d0], R8 ;  /* 0x0006d00801007387 */ /* 0x000fe80000100a00 */
[----:B------:R0:W-:Y:S04]  /*94a50*/  STL.64 [R1+0x6d8], R10 ;  /* 0x0006d80a01007387 */ /* 0x0001e80000100a00 */
[----:B------:R1:W-:Y:S04]  /*94a60*/  STL [R1+0x7500], R0 ;  /* 0x0075000001007387 */ /* 0x0003e80000100800 */
[----:B------:R-:W-:Y:S04]  /*94a70*/  STL [R1+0xc], R13 ;  /* 0x00000c0d01007387 */ /* 0x000fe80000100800 */
[----:B------:R-:W2:Y:S04]  /*94a80*/  LDL.LU R4, [R1+0x18dc] ;  /* 0x0018dc0001047983 */ /* 0x000ea80000300800 */
[----:B------:R-:W2:Y:S01]  /*94a90*/  LDL.LU R5, [R1+0x18e4] ;  /* 0x0018e40001057983 */ /* 0x000ea20000300800 */
[----:B0-----:R-:W-:-:S02]  /*94aa0*/  F2FP.F16.E4M3.UNPACK_B R10, R28 ;  /* 0x0000001cff0a723e */ /* 0x001fc400020006ff */
[----:B-1----:R-:W-:-:S03]  /*94ab0*/  F2FP.F16.E4M3.UNPACK_B R0, R29 ;  /* 0x0000001dff00723e */ /* 0x002fc600020006ff */
[----:B------:R-:W-:Y:S04]  /*94ac0*/  STL [R1], R10 ;  /* 0x0000000a01007387 */ /* 0x000fe80000100800 */
[----:B----4-:R-:W-:Y:S04]  /*94ad0*/  STL.64 [R1+0x7558], R6 ;  /* 0x0075580601007387 */ /* 0x010fe80000100a00 */
[----:B------:R-:W-:Y:S04]  /*94ae0*/  STL [R1+0x4], R0 ;  /* 0x0000040001007387 */ /* 0x000fe80000100800 */
        /* <DEDUP_REMOVED lines=18> */
[----:B------:R-:W-:Y:S04]  /*94c10*/  STL [R1+0x75d0], R20 ;  /* 0x0075d01401007387 */ /* 0x000fe80000100800 */
        /* <DEDUP_REMOVED lines=12> */
[----:B------:R-:W2:Y:S04]  /*94ce0*/  LDL R26, [R1+0xe48] ;  /* 0x000e4800011a7983 */ /* 0x000ea80000100800 */
[----:B------:R-:W2:Y:S04]  /*94cf0*/  LDL R27, [R1+0xe4c] ;  /* 0x000e4c00011b7983 */ /* 0x000ea80000100800 */
[----:B--2---:R-:W-:Y:S04]  /*94d00*/  STL.64 [R1+0x75b8], R26 ;  /* 0x0075b81a01007387 */ /* 0x004fe80000100a00 */
[----:B------:R-:W2:Y:S04]  /*94d10*/  LDL R28, [R1+0xe38] ;  /* 0x000e3800011c7983 */ /* 0x000ea80000100800 */
[----:B------:R-:W2:Y:S04]  /*94d20*/  LDL R29, [R1+0xe3c] ;  /* 0x000e3c00011d7983 */ /* 0x000ea80000100800 */
[----:B------:R-:W-:Y:S04]  /*94d30*/  STL.64 [R1+0x75b0], R24 ;  /* 0x0075b01801007387 */ /* 0x000fe80000100a00 */
[----:B---3--:R-:W-:Y:S04]  /*94d40*/  STL.64 [R1+0x7588], R6 ;  /* 0x0075880601007387 */ /* 0x008fe80000100a00 */
[----:B------:R0:W-:Y:S04]  /*94d50*/  STL.64 [R1+0x7580], R4 ;  /* 0x0075800401007387 */ /* 0x0001e80000100a00 */
[----:B0-----:R-:W3:Y:S04]  /*94d60*/  LDL.LU R4, [R1+0xc00] ;  /* 0x000c000001047983 */ /* 0x001ee80000300800 */
[----:B------:R-:W3:Y:S04]  /*94d70*/  LDL.LU R5, [R1+0xc04] ;  /* 0x000c040001057983 */ /* 0x000ee80000300800 */
[----:B------:R-:W4:Y:S04]  /*94d80*/  LDL.LU R6, [R1+0xc08] ;  /* 0x000c080001067983 */ /* 0x000f280000300800 */
[----:B------:R-:W4:Y:S04]  /*94d90*/  LDL.LU R7, [R1+0xc0c] ;  /* 0x000c0c0001077983 */ /* 0x000f280000300800 */
[----:B----4-:R-:W-:Y:S04]  /*94da0*/  STL.64 [R1+0x7598], R6 ;  /* 0x0075980601007387 */ /* 0x010fe80000100a00 */
[----:B---3--:R0:W-:Y:S04]  /*94db0*/  STL.64 [R1+0x7590], R4 ;  /* 0x0075900401007387 */ /* 0x0081e80000100a00 */
        /* <DEDUP_REMOVED lines=9> */
[----:B------:R-:W4:Y:S01]  /*94e50*/  LDL.LU R7, [R1+0xbcc] ;  /* 0x000bcc0001077983 */ /* 0x000f220000300800 */
[----:B------:R-:W-:Y:S01]  /*94e60*/  HMMA.16816.F32 R20, R16, R12, R20 ;  /* 0x0000000c1014723c */ /* 0x000fe20000001814 */
[----:B------:R-:W-:-:S02]  /*94e70*/  IMAD.MOV.U32 R26, RZ, RZ, R10 ;  /* 0x000000ffff1a7224 */ /* 0x000fc400078e000a */
[----:B----4-:R-:W-:Y:S04]  /*94e80*/  STL.64 [R1+0x75c8], R6 ;  /* 0x0075c80601007387 */ /* 0x010fe80000100a00 */
[----:B---3--:R0:W-:Y:S04]  /*94e90*/  STL.64 [R1+0x75c0], R4 ;  /* 0x0075c00401007387 */ /* 0x0081e80000100a00 */
[----:B0-----:R-:W3:Y:S04]  /*94ea0*/  LDL.LU R4, [R1+0xbb0] ;  /* 0x000bb00001047983 */ /* 0x001ee80000300800 */
[----:B------:R-:W3:Y:S04]  /*94eb0*/  LDL.LU R5, [R1+0xbb4] ;  /* 0x000bb40001057983 */ /* 0x000ee80000300800 */
[----:B------:R-:W3:Y:S04]  /*94ec0*/  LDL.LU R6, [R1+0xbb8] ;  /* 0x000bb80001067983 */ /* 0x000ee80000300800 */
[----:B------:R-:W3:Y:S04]  /*94ed0*/  LDL.LU R7, [R1+0xbbc] ;  /* 0x000bbc0001077983 */ /* 0x000ee80000300800 */
[----:B------:R-:W4:Y:S04]  /*94ee0*/  LDL R10, [R1+0xe98] ;  /* 0x000e9800010a7983 */ /* 0x000f280000100800 */
[----:B------:R-:W4:Y:S04]  /*94ef0*/  LDL R11, [R1+0xe9c] ;  /* 0x000e9c00010b7983 */ /* 0x000f280000100800 */
[----:B------:R-:W-:Y:S01]  /*94f00*/  STL.64 [R1+0x700], R20 ;  /* 0x0007001401007387 */ /* 0x000fe20000100a00 */
[----:B------:R-:W-:-:S03]  /*94f10*/  IMAD.MOV.U32 R27, RZ, RZ, R0 ;  /* 0x000000ffff1b7224 */ /* 0x000fc600078e0000 */
[----:B------:R0:W-:Y:S01]  /*94f20*/  STL.64 [R1+0x708], R22 ;  /* 0x0007081601007387 */ /* 0x0001e20000100a00 */
[----:B------:R-:W-:-:S03]  /*94f30*/  IMAD.MOV.U32 R0, RZ, RZ, R13 ;  /* 0x000000ffff007224 */ /* 0x000fc600078e000d */
[----:B0-----:R-:W4:Y:S04]  /*94f40*/  LDL.LU.64 R22, [R1+0x75d8] ;  /* 0x0075d80001167983 */ /* 0x001f280000300a00 */
[----:B------:R-:W4:Y:S04]  /*94f50*/  LDL.LU R20, [R1+0x75d0] ;  /* 0x0075d00001147983 */ /* 0x000f280000300800 */
[----:B------:R-:W4:Y:S04]  /*94f60*/  LDL.LU R21, [R1+0x18f0] ;  /* 0x0018f00001157983 */ /* 0x000f280000300800 */
[----:B------:R-:W4:Y:S04]  /*94f70*/  LDL.LU R15, [R1+0x18ec] ;  /* 0x0018ec00010f7983 */ /* 0x000f280000300800 */
[----:B------:R-:W4:Y:S04]  /*94f80*/  LDL R12, [R1+0xea8] ;  /* 0x000ea800010c7983 */ /* 0x000f280000100800 */
[----:B------:R-:W4:Y:S04]  /*94f90*/  LDL R13, [R1+0xeac] ;  /* 0x000eac00010d7983 */ /* 0x000f280000100800 */
[----:B------:R0:W-:Y:S04]  /*94fa0*/  STL [R1+0x7548], R0 ;  /* 0x0075480001007387 */ /* 0x0001e80000100800 */
[----:B0-----:R-:W4:Y:S01]  /*94fb0*/  LDL.LU R0, [R1+0x18e8] ;  /* 0x0018e80001007983 */ /* 0x001f220000300800 */
[----:B---3--:R-:W-:Y:S03]  /*94fc0*/  HMMA.16816.F32 R24, R16, R26, R4 ;  /* 0x0000001a1018723c */ /* 0x008fe60000001804 */
[----:B------:R-:W3:Y:S04]  /*94fd0*/  LDL.LU.64 R6, [R1+0x75c8] ;  /* 0x0075c80001067983 */ /* 0x000ee80000300a00 */
[----:B------:R-:W3:Y:S01]  /*94fe0*/  LDL.LU.64 R4, [R1+0x75c0] ;  /* 0x0075c00001047983 */ /* 0x000ee20000300a00 */
[----:B--2---:R-:W-:-:S02]  /*94ff0*/  F2FP.F16.E4M3.UNPACK_B R28, R28 ;  /* 0x0000001cff1c723e */ /* 0x004fc400020006ff */
[----:B------:R-:W-:-:S13]  /*95000*/  F2FP.F16.E4M3.UNPACK_B R29, R29 ;  /* 0x0000001dff1d723e */ /* 0x000fda00020006ff */
[----:B------:R-:W-:Y:S04]  /*95010*/  STL.64 [R1+0x720], R24 ;  /* 0x0007201801007387 */ /* 0x000fe80000100a00 */
[----:B------:R0:W-:Y:S04]  /*95020*/  STL.64 [R1+0x728], R26 ;  /* 0x0007281a01007387 */ /* 0x0001e80000100a00 */
[----:B0-----:R-:W2:Y:S04]  /*95030*/  LDL.LU.64 R26, [R1+0x75b8] ;  /* 0x0075b800011a7983 */ /* 0x001ea80000300a00 */
[----:B------:R-:W4:Y:S01]  /*95040*/  LDL.LU.64 R24, [R1+0x75b0] ;  /* 0x0075b00001187983 */ /* 0x000f220000300a00 */
[----:B---3--:R-:W-:-:S15]  /*95050*/  HMMA.16816.F32 R4, R16, R28, R4 ;  /* 0x0000001c1004723c */ /* 0x008fde0000001804 */
[----:B------:R-:W-:-:S08]  /*95060*/  NOP ;  /* 0x0000000000007918 */ /* 0x000fd00000000000 */
[----:B------:R-:W-:Y:S04]  /*95070*/  STL.64 [R1+0x750], R4 ;  /* 0x0007500401007387 */ /* 0x000fe80000100a00 */
[----:B------:R0:W-:Y:S04]  /*95080*/  STL.64 [R1+0x758], R6 ;  /* 0x0007580601007387 */ /* 0x0001e80000100a00 */
[----:B0-----:R-:W3:Y:S04]  /*95090*/  LDL.LU.64 R6, [R1+0x75a8] ;  /* 0x0075a80001067983 */ /* 0x001ee80000300a00 */
[----:B------:R-:W3:Y:S01]  /*950a0*/  LDL.LU.64 R4, [R1+0x75a0] ;  /* 0x0075a00001047983 */ /* 0x000ee20000300a00 */
[----:B--2---:R-:W-:-:S02]  /*950b0*/  F2FP.F16.E4M3.UNPACK_B R26, R26 ;  /* 0x0000001aff1a723e */ /* 0x004fc400020006ff */
[----:B------:R-:W-:-:S07]  /*950c0*/  F2FP.F16.E4M3.UNPACK_B R27, R27 ;  /* 0x0000001bff1b723e */ /* 0x000fce00020006ff */
[----:B---3--:R-:W-:-:S15]  /*950d0*/  HMMA.16816.F32 R4, R16, R26, R4 ;  /* 0x0000001a1004723c */ /* 0x008fde0000001804 */
[----:B------:R-:W-:-:S08]  /*950e0*/  NOP ;  /* 0x0000000000007918 */ /* 0x000fd00000000000 */
[----:B------:R-:W-:Y:S04]  /*950f0*/  STL.64 [R1+0x780], R4 ;  /* 0x0007800401007387 */ /* 0x000fe80000100a00 */
[----:B------:R0:W-:Y:S04]  /*95100*/  STL.64 [R1+0x788], R6 ;  /* 0x0007880601007387 */ /* 0x0001e80000100a00 */
[----:B0-----:R-:W2:Y:S04]  /*95110*/  LDL.LU.64 R6, [R1+0x7598] ;  /* 0x0075980001067983 */ /* 0x001ea80000300a00 */
[----:B------:R-:W2:Y:S01]  /*95120*/  LDL.LU.64 R4, [R1+0x7590] ;  /* 0x0075900001047983 */ /* 0x000ea20000300a00 */
[----:B----4-:R-:W-:-:S02]  /*95130*/  F2FP.F16.E4M3.UNPACK_B R24, R24 ;  /* 0x00000018ff18723e */ /* 0x010fc400020006ff */
[----:B------:R-:W-:-:S07]  /*95140*/  F2FP.F16.E4M3.UNPACK_B R25, R25 ;  /* 0x00000019ff19723e */ /* 0x000fce00020006ff */
[----:B--2---:R-:W-:-:S15]  /*95150*/  HMMA.16816.F32 R4, R16, R24, R4 ;  /* 0x000000181004723c */ /* 0x004fde0000001804 */
[----:B------:R-:W-:-:S08]  /*95160*/  NOP ;  /* 0x0000000000007918 */ /* 0x000fd00000000000 */
[----:B------:R-:W-:Y:S04]  /*95170*/  STL.64 [R1+0x7e0], R4 ;  /* 0x0007e00401007387 */ /* 0x000fe80000100a00 */
[----:B------:R0:W-:Y:S04]  /*95180*/  STL.64 [R1+0x7e8], R6 ;  /* 0x0007e80601007387 */ /* 0x0001e80000100a00 */
[----:B0-----:R-:W2:Y:S04]  /*95190*/  LDL.LU.64 R6, [R1+0x7588] ;  /* 0x0075880001067983 */ /* 0x001ea80000300a00 */
[----:B------:R-:W2:Y:S01]  /*951a0*/  LDL.LU.64 R4, [R1+0x7580] ;  /* 0x0075800001047983 */ /* 0x000ea20000300a00 */
[----:B------:R-:W-:-:S02]  /*951b0*/  F2FP.F16.E4M3.UNPACK_B R22, R22 ;  /* 0x00000016ff16723e */ /* 0x000fc400020006ff */
[----:B------:R-:W-:Y:S01]  /*951c0*/  F2FP.F16.E4M3.UNPACK_B R23, R23 ;  /* 0x00000017ff17723e */ /* 0x000fe200020006ff */
[----:B------:R0:W-:Y:S04]  /*951d0*/  STL.64 [R1+0x7308], R26 ;  /* 0x0073081a01007387 */ /* 0x0001e80000100a00 */
[----:B0-----:R-:W3:Y:S04]  /*951e0*/  LDL.LU R27, [R1+0x18e0] ;  /* 0x0018e000011b7983 */ /* 0x001ee80000300800 */
[----:B------:R-:W-:Y:S01]  /*951f0*/  STL.64 [R1+0x7300], R24 ;  /* 0x0073001801007387 */ /* 0x000fe20000100a00 */
        /* <DEDUP_REMOVED lines=21> */
[----:B------:R-:W3:Y:S01]  /*95350*/  LDL.LU.64 R4, [R1+0x7550] ;  /* 0x0075500001047983 */ /* 0x000ee20000300a00 */
[----:B------:R-:W-:-:S02]  /*95360*/  IMAD.MOV.U32 R26, RZ, RZ, R20 ;  /* 0x000000ffff1a7224 */ /* 0x000fc400078e0014 */
[----:B------:R-:W-:Y:S02]  /*95370*/  IMAD.MOV.U32 R24, RZ, RZ, R14 ;  /* 0x000000ffff187224 */ /* 0x000fe400078e000e */
[----:B---3--:R-:W-:Y:S02]  /*95380*/  IMAD R4, R4, 0x100, R27 ;  /* 0x0000010004047824 */ /* 0x008fe400078e021b */
[----:B--2---:R-:W-:Y:S02]  /*95390*/  IMAD.MOV.U32 R27, RZ, RZ, R6 ;  /* 0x000000ffff1b7224 */ /* 0x004fe400078e0006 */
[----:B------:R-:W-:-:S03]  /*953a0*/  IMAD.MOV.U32 R25, RZ, RZ, R7 ;  /* 0x000000ffff197224 */ /* 0x000fc600078e0007 */
[----:B------:R-:W-:Y:S04]  /*953b0*/  STL.64 [R1+0x7510], R26 ;  /* 0x0075101a01007387 */ /* 0x000fe80000100a00 */
[----:B------:R0:W-:Y:S04]  /*953c0*/  STL.64 [R1+0x7508], R24 ;  /* 0x0075081801007387 */ /* 0x0001e80000100a00 */
[----:B0-----:R-:W2:Y:S04]  /*953d0*/  LDL.LU R24, [R1+0xc70] ;  /* 0x000c700001187983 */ /* 0x001ea80000300800 */
[----:B------:R-:W2:Y:S04]  /*953e0*/  LDL.LU R25, [R1+0xc74] ;  /* 0x000c740001197983 */ /* 0x000ea80000300800 */
[----:B------:R-:W2:Y:S04]  /*953f0*/  LDL.LU R26, [R1+0xc78] ;  /* 0x000c7800011a7983 */ /* 0x000ea80000300800 */
[----:B------:R-:W2:Y:S01]  /*95400*/  LDL.LU R27, [R1+0xc7c] ;  /* 0x000c7c00011b7983 */ /* 0x000ea20000300800 */
[----:B------:R-:W-:-:S02]  /*95410*/  F2FP.F16.E4M3.UNPACK_B R10, R10 ;  /* 0x0000000aff0a723e */ /* 0x000fc400020006ff */
[----:B------:R-:W-:Y:S01]  /*95420*/  F2FP.F16.E4M3.UNPACK_B R11, R11 ;  /* 0x0000000bff0b723e */ /* 0x000fe200020006ff */
[----:B------:R-:W-:Y:S02]  /*95430*/  IMAD R5, R5, 0x100, R0 ;  /* 0x0000010005057824 */ /* 0x000fe400078e0200 */
[----:B------:R-:W3:Y:S04]  /*95440*/  LDL.LU R0, [R1+0x18f8] ;  /* 0x0018f80001007983 */ /* 0x000ee80000300800 */
[----:B------:R-:W3:Y:S01]  /*95450*/  LDL.LU R7, [R1+0x18f4] ;  /* 0x0018f40001077983 */ /* 0x000ee20000300800 */
[----:B------:R-:W-:Y:S01]  /*95460*/  IMAD R6, R15, 0x100, R21 ;  /* 0x000001000f067824 */ /* 0x000fe200078e0215 */
[----:B--2---:R-:W-:-:S15]  /*95470*/  HMMA.16816.F32 R24, R16, R10, R24 ;  /* 0x0000000a1018723c */ /* 0x004fde0000001818 */
[----:B------:R-:W-:-:S08]  /*95480*/  NOP ;  /* 0x0000000000007918 */ /* 0x000fd00000000000 */
[----:B------:R0:W-:Y:S04]  /*95490*/  STL.64 [R1+0x8e0], R24 ;  /* 0x0008e01801007387 */ /* 0x0001e80000100a00 */
[----:B------:R1:W-:Y:S04]  /*954a0*/  STL.64 [R1+0x8e8], R26 ;  /* 0x0008e81a01007387 */ /* 0x0003e80000100a00 */
[----:B0-----:R-:W2:Y:S04]  /*954b0*/  LDL.LU R24, [R1+0xc90] ;  /* 0x000c900001187983 */ /* 0x001ea80000300800 */
[----:B------:R-:W2:Y:S04]  /*954c0*/  LDL.LU R25, [R1+0xc94] ;  /* 0x000c940001197983 */ /* 0x000ea80000300800 */
[----:B-1----:R-:W4:Y:S04]  /*954d0*/  LDL.LU R26, [R1+0xc98] ;  /* 0x000c9800011a7983 */ /* 0x002f280000300800 */
[----:B------:R-:W4:Y:S04]  /*954e0*/  LDL.LU R27, [R1+0xc9c] ;  /* 0x000c9c00011b7983 */ /* 0x000f280000300800 */
[----:B------:R-:W3:Y:S04]  /*954f0*/  LDL R20, [R1+0xec8] ;  /* 0x000ec80001147983 */ /* 0x000ee80000100800 */
[----:B------:R-:W3:Y:S04]  /*95500*/  LDL R21, [R1+0xecc] ;  /* 0x000ecc0001157983 */ /* 0x000ee80000100800 */
[----:B------:R-:W2:Y:S04]  /*95510*/  LDL R14, [R1+0xeb8] ;  /* 0x000eb800010e7983 */ /* 0x000ea80000100800 */
[----:B------:R-:W2:Y:S04]  /*95520*/  LDL R15, [R1+0xebc] ;  /* 0x000ebc00010f7983 */ /* 0x000ea80000100800 */
[----:B------:R-:W-:Y:S04]  /*95530*/  STL.64 [R1+0x7540], R22 ;  /* 0x0075401601007387 */ /* 0x000fe80000100a00 */
[----:B---3--:R0:W-:Y:S04]  /*95540*/  STL.64 [R1+0x7538], R20 ;  /* 0x0075381401007387 */ /* 0x0081e80000100a00 */
[----:B0-----:R-:W3:Y:S04]  /*95550*/  LDL.LU R20, [R1+0xcb0] ;  /* 0x000cb00001147983 */ /* 0x001ee80000300800 */
[----:B------:R-:W3:Y:S04]  /*95560*/  LDL.LU R21, [R1+0xcb4] ;  /* 0x000cb40001157983 */ /* 0x000ee80000300800 */
[----:B------:R-:W3:Y:S04]  /*95570*/  LDL.LU R22, [R1+0xcb8] ;  /* 0x000cb80001167983 */ /* 0x000ee80000300800 */
[----:B------:R-:W3:Y:S04]  /*95580*/  LDL.LU R23, [R1+0xcbc] ;  /* 0x000cbc0001177983 */ /* 0x000ee80000300800 */
[----:B----4-:R-:W-:Y:S04]  /*95590*/  STL.64 [R1+0x7520], R26 ;  /* 0x0075201a01007387 */ /* 0x010fe80000100a00 */
[----:B--2---:R0:W-:Y:S04]  /*955a0*/  STL.64 [R1+0x7518], R24 ;  /* 0x0075181801007387 */ /* 0x0041e80000100a00 */
[----:B0-----:R-:W2:Y:S04]  /*955b0*/  LDL.LU R24, [R1+0xcc0] ;  /* 0x000cc00001187983 */ /* 0x001ea80000300800 */
[----:B------:R-:W2:Y:S04]  /*955c0*/  LDL.LU R25, [R1+0xcc4] ;  /* 0x000cc40001197983 */ /* 0x000ea80000300800 */
[----:B------:R-:W4:Y:S04]  /*955d0*/  LDL.LU R26, [R1+0xcc8] ;  /* 0x000cc800011a7983 */ /* 0x000f280000300800 */
[----:B------:R-:W4:Y:S01]  /*955e0*/  LDL.LU R27, [R1+0xccc] ;  /* 0x000ccc00011b7983 */ /* 0x000f220000300800 */
[----:B------:R-:W-:-:S02]  /*955f0*/  F2FP.F16.E4M3.UNPACK_B R12, R12 ;  /* 0x0000000cff0c723e */ /* 0x000fc400020006ff */
[----:B------:R-:W-:Y:S01]  /*95600*/  F2FP.F16.E4M3.UNPACK_B R13, R13 ;  /* 0x0000000dff0d723e */ /* 0x000fe200020006ff */
[----:B----4-:R-:W-:Y:S04]  /*95610*/  STL.64 [R1+0x7530], R26 ;  /* 0x0075301a01007387 */ /* 0x010fe80000100a00 */
[----:B--2---:R0:W-:Y:S04]  /*95620*/  STL.64 [R1+0x7528], R24 ;  /* 0x0075281801007387 */ /* 0x0041e80000100a00 */
[----:B0-----:R-:W2:Y:S04]  /*95630*/  LDL.LU R24, [R1+0xcd0] ;  /* 0x000cd00001187983 */ /* 0x001ea80000300800 */
[----:B------:R-:W2:Y:S04]  /*95640*/  LDL.LU R25, [R1+0xcd4] ;  /* 0x000cd40001197983 */ /* 0x000ea80000300800 */
[----:B------:R-:W2:Y:S04]  /*95650*/  LDL.LU R26, [R1+0xcd8] ;  /* 0x000cd800011a7983 */ /* 0x000ea80000300800 */
[----:B------:R-:W2:Y:S01]  /*95660*/  LDL.LU R27, [R1+0xcdc] ;  /* 0x000cdc00011b7983 */ /* 0x000ea20000300800 */
[----:B---3--:R-:W-:Y:S01]  /*95670*/  HMMA.16816.F32 R20, R16, R12, R20 ;  /* 0x0000000c1014723c */ /* 0x008fe20000001814 */
[----:B------:R-:W-:-:S02]  /*95680*/  F2FP.F16.E4M3.UNPACK_B R14, R14 ;  /* 0x0000000eff0e723e */ /* 0x000fc400020006ff */
[----:B------:R-:W-:Y:S01]  /*95690*/  F2FP.F16.E4M3.UNPACK_B R15, R15 ;  /* 0x0000000fff0f723e */ /* 0x000fe200020006ff */
[----:B------:R-:W-:Y:S04]  /*956a0*/  STL.64 [R1+0x72e8], R10 ;  /* 0x0072e80a01007387 */ /* 0x000fe80000100a00 */
[----:B------:R0:W-:Y:S01]  /*956b0*/  STL.64 [R1+0x72e0], R8 ;  /* 0x0072e00801007387 */ /* 0x0001e20000100a00 */
[----:B------:R-:W-:-:S03]  /*956c0*/  IMAD R7, R7, 0x100, R0 ;  /* 0x0000010007077824 */ /* 0x000fc600078e0200 */
[----:B0-----:R-:W3:Y:S04]  /*956d0*/  LDL.LU R8, [R1+0xc60] ;  /* 0x000c600001087983 */ /* 0x001ee80000300800 */
[----:B------:R-:W3:Y:S04]  /*956e0*/  LDL.LU R9, [R1+0xc64] ;  /* 0x000c640001097983 */ /* 0x000ee80000300800 */
[----:B------:R-:W3:Y:S04]  /*956f0*/  LDL.LU R10, [R1+0xc68] ;  /* 0x000c6800010a7983 */ /* 0x000ee80000300800 */
[----:B------:R-:W3:Y:S04]  /*95700*/  LDL.LU R11, [R1+0xc6c] ;  /* 0x000c6c00010b7983 */ /* 0x000ee80000300800 */
[----:B------:R-:W4:Y:S04]  /*95710*/  LDL.LU R0, [R1+0x7548] ;  /* 0x0075480001007983 */ /* 0x000f280000300800 */
[----:B------:R-:W-:Y:S04]  /*95720*/  STL.64 [R1+0x980], R20 ;  /* 0x0009801401007387 */ /* 0x000fe80000100a00 */
[----:B------:R0:W-:Y:S04]  /*95730*/  STL.64 [R1+0x988], R22 ;  /* 0x0009881601007387 */ /* 0x0001e80000100a00 */
[----:B0-----:R-:W3:Y:S04]  /*95740*/  LDL.LU.64 R22, [R1+0x7540] ;  /* 0x0075400001167983 */ /* 0x001ee80000300a00 */
[----:B------:R-:W4:Y:S04]  /*95750*/  LDL.LU.64 R20, [R1+0x7538] ;  /* 0x0075380001147983 */ /* 0x000f280000300a00 */
[----:B------:R0:W-:Y:S04]  /*95760*/  STL [R1+0x72b4], R12 ;  /* 0x0072b40c01007387 */ /* 0x0001e80000100800 */
[----:B0-----:R-:W3:Y:S04]  /*95770*/  LDL R12, [R1+0xed8] ;  /* 0x000ed800010c7983 */ /* 0x001ee80000100800 */
[----:B------:R0:W-:Y:S04]  /*95780*/  STL [R1+0x72b0], R13 ;  /* 0x0072b00d01007387 */ /* 0x0001e80000100800 */
[----:B0-----:R-:W3:Y:S01]  /*95790*/  LDL R13, [R1+0xedc] ;  /* 0x000edc00010d7983 */ /* 0x001ee20000100800 */
[----:B--2---:R-:W-:-:S15]  /*957a0*/  HMMA.16816.F32 R24, R16, R14, R24 ;  /* 0x0000000e1018723c */ /* 0x004fde0000001818 */
[----:B------:R-:W-:-:S08]  /*957b0*/  NOP ;  /* 0x0000000000007918 */ /* 0x000fd00000000000 */
[----:B------:R-:W-:Y:S04]  /*957c0*/  STL.64 [R1+0xae0], R24 ;  /* 0x000ae01801007387 */ /* 0x000fe80000100a00 */
[----:B------:R0:W-:Y:S04]  /*957d0*/  STL.64 [R1+0xae8], R26 ;  /* 0x000ae81a01007387 */ /* 0x0001e80000100a00 */
[----:B0-----:R-:W2:Y:S04]  /*957e0*/  LDL.LU.64 R26, [R1+0x7530] ;  /* 0x00753000011a7983 */ /* 0x001ea80000300a00 */
[----:B------:R-:W2:Y:S01]  /*957f0*/  LDL.LU.64 R24, [R1+0x7528] ;  /* 0x0075280001187983 */ /* 0x000ea20000300a00 */
[----:B----4-:R-:W-:-:S02]  /*95800*/  F2FP.F16.E4M3.UNPACK_B R20, R20 ;  /* 0x00000014ff14723e */ /* 0x010fc400020006ff */
[----:B------:R-:W-:Y:S01]  /*95810*/  F2FP.F16.E4M3.UNPACK_B R21, R21 ;  /* 0x00000015ff15723e */ /* 0x000fe200020006ff */
[----:B------:R-:W-:Y:S01]  /*95820*/  STL [R1+0x72bc], R14 ;  /* 0x0072bc0e01007387 */ /* 0x000fe20000100800 */
[----:B---3--:R-:W-:-:S05]  /*95830*/  F2FP.F16.E4M3.UNPACK_B R12, R12 ;  /* 0x0000000cff0c723e */ /* 0x008fca00020006ff */
[----:B------:R-:W-:Y:S04]  /*95840*/  STL [R1+0xa0], R12 ;  /* 0x0000a00c01007387 */ /* 0x000fe80000100800 */
[----:B------:R-:W-:Y:S01]  /*95850*/  STL [R1+0x72b8], R15 ;  /* 0x0072b80f01007387 */ /* 0x000fe20000100800 */
[----:B------:R-:W-:-:S05]  /*95860*/  F2FP.F16.E4M3.UNPACK_B R13, R13 ;  /* 0x0000000dff0d723e */ /* 0x000fca00020006ff */
[----:B------:R-:W-:Y:S01]  /*95870*/  STL [R1+0xa4], R13 ;  /* 0x0000a40d01007387 */ /* 0x000fe20000100800 */
[----:B--2---:R-:W-:-:S15]  /*95880*/  HMMA.16816.F32 R24, R16, R20, R24 ;  /* 0x000000141018723c */ /* 0x004fde0000001818 */
[----:B------:R-:W-:-:S08]  /*95890*/  NOP ;  /* 0x0000000000007918 */ /* 0x000fd00000000000 */
[----:B------:R-:W-:Y:S04]  /*958a0*/  STL.64 [R1+0xac0], R24 ;  /* 0x000ac01801007387 */ /* 0x000fe80000100a00 */
[----:B------:R0:W-:Y:S04]  /*958b0*/  STL.64 [R1+0xac8], R26 ;  /* 0x000ac81a01007387 */ /* 0x0001e80000100a00 */
[----:B0-----:R-:W2:Y:S04]  /*958c0*/  LDL.LU.64 R26, [R1+0x7520] ;  /* 0x00752000011a7983 */ /* 0x001ea80000300a00 */
[----:B------:R-:W2:Y:S04]  /*958d0*/  LDL.LU.64 R24, [R1+0x7518] ;  /* 0x0075180001187983 */ /* 0x000ea80000300a00 */
[----:B------:R-:W-:Y:S04]  /*958e0*/  STL.64 [R1+0x7318], R22 ;  /* 0x0073181601007387 */ /* 0x000fe80000100a00 */
[----:B------:R0:W-:Y:S04]  /*958f0*/  STL.64 [R1+0x7310], R20 ;  /* 0x0073101401007387 */ /* 0x0001e80000100a00 */
[----:B0-----:R-:W3:Y:S04]  /*95900*/  LDL.LU R20, [R1+0xc80] ;  /* 0x000c800001147983 */ /* 0x001ee80000300800 */
[----:B------:R-:W3:Y:S04]  /*95910*/  LDL.LU R21, [R1+0xc84] ;  /* 0x000c840001157983 */ /* 0x000ee80000300800 */
[----:B------:R-:W3:Y:S04]  /*95920*/  LDL.LU R22, [R1+0xc88] ;  /* 0x000c880001167983 */ /* 0x000ee80000300800 */
[----:B------:R-:W3:Y:S01]  /*95930*/  LDL.LU R23, [R1+0xc8c] ;  /* 0x000c8c0001177983 */ /* 0x000ee20000300800 */
[----:B--2---:R-:W-:Y:S03]  /*95940*/  HMMA.16816.F32 R16, R16, R12, R24 ;  /* 0x0000000c1010723c */ /* 0x004fe60000001818 */
[----:B------:R-:W2:Y:S04]  /*95950*/  LDL.LU.64 R26, [R1+0x7510] ;  /* 0x00751000011a7983 */ /* 0x000ea80000300a00 */
[----:B------:R-:W3:Y:S01]  /*95960*/  LDL.LU.64 R24, [R1+0x7508] ;  /* 0x0075080001187983 */ /* 0x000ee20000300a00 */
[----:B------:R-:W-:-:S02]  /*95970*/  F2FP.F16.E4M3.UNPACK_B R4, R4 ;  /* 0x00000004ff04723e */ /* 0x000fc400020006ff */
[----:B------:R-:W-:Y:S02]  /*95980*/  F2FP.F16.E4M3.UNPACK_B R5, R5 ;  /* 0x00000005ff05723e */ /* 0x000fe400020006ff */
[----:B------:R-:W-:Y:S02]  /*95990*/  F2FP.F16.E4M3.UNPACK_B R6, R6 ;  /* 0x00000006ff06723e */ /* 0x000fe400020006ff */
[----:B------:R-:W-:-:S09]  /*959a0*/  F2FP.F16.E4M3.UNPACK_B R7, R7 ;  /* 0x00000007ff07723e */ /* 0x000fd200020006ff */
[----:B------:R0:W-:Y:S04]  /*959b0*/  STL.64 [R1+0x9f0], R16 ;  /* 0x0009f01001007387 */ /* 0x0001e80000100a00 */
[----:B------:R1:W-:Y:S04]  /*959c0*/  STL.64 [R1+0x9f8], R18 ;  /* 0x0009f81201007387 */ /* 0x0003e80000100a00 */
[----:B0-----:R-:W4:Y:S01]  /*959d0*/  LDL.LU R16, [R1+0x6a0] ;  /* 0x0006a00001107983 */ /* 0x001f220000300800 */
[C---:B---3--:R-:W-:Y:S06]  /*959e0*/  HMMA.16816.F32 R20, R4.reuse, R24, R20 ;  /* 0x000000180414723c */ /* 0x048fec0000001814 */
[----:B--2---:R-:W-:-:S15]  /*959f0*/  HMMA.16816.F32 R8, R4, R26, R8 ;  /* 0x0000001a0408723c */ /* 0x004fde0000001808 */
[----:B------:R-:W-:-:S02]  /*95a00*/  NOP ;  /* 0x0000000000007918 */ /* 0x000fc40000000000 */
[----:B------:R0:W-:Y:S04]  /*95a10*/  STL.64 [R1+0xab0], R20 ;  /* 0x000ab01401007387 */ /* 0x0001e80000100a00 */
[----:B------:R2:W-:Y:S04]  /*95a20*/  STL.64 [R1+0xab8], R22 ;  /* 0x000ab81601007387 */ /* 0x0005e80000100a00 */
[----:B------:R-:W-:Y:S04]  /*95a30*/  STL.64 [R1+0xa90], R8 ;  /* 0x000a900801007387 */ /* 0x000fe80000100a00 */
[----:B------:R-:W-:Y:S04]  /*95a40*/  STL.64 [R1+0xa98], R10 ;  /* 0x000a980a01007387 */ /* 0x000fe80000100a00 */
[----:B------:R-:W4:Y:S04]  /*95a50*/  LDL.LU R17, [R1+0x6a4] ;  /* 0x0006a40001117983 */ /* 0x000f280000300800 */
[----:B-1----:R-:W3:Y:S04]  /*95a60*/  LDL.LU R18, [R1+0x6a8] ;  /* 0x0006a80001127983 */ /* 0x002ee80000300800 */
[----:B------:R-:W3:Y:S01]  /*95a70*/  LDL.LU R19, [R1+0x6ac] ;  /* 0x0006ac0001137983 */ /* 0x000ee20000300800 */
[----:B------:R-:W-:-:S02]  /*95a80*/  IMAD.MOV.U32 R14, RZ, RZ, R12 ;  /* 0x000000ffff0e7224 */ /* 0x000fc400078e000c */
[----:B------:R-:W-:Y:S01]  /*95a90*/  IMAD.MOV.U32 R15, RZ, RZ, R13 ;  /* 0x000000ffff0f7224 */ /* 0x000fe200078e000d */
[----:B---3--:R1:W-:Y:S04]  /*95aa0*/  STL.64 [R1+0x7328], R18 ;  /* 0x0073281201007387 */ /* 0x0083e80000100a00 */
[----:B----4-:R-:W-:Y:S04]  /*95ab0*/  STL.64 [R1+0x7320], R16 ;  /* 0x0073201001007387 */ /* 0x010fe80000100a00 */
[----:B------:R-:W3:Y:S04]  /*95ac0*/  LDL R12, [R1] ;  /* 0x00000000010c7983 */ /* 0x000ee80000100800 */
[----:B------:R-:W3:Y:S04]  /*95ad0*/  LDL R13, [R1+0x4] ;  /* 0x00000400010d7983 */ /* 0x000ee80000100800 */
[----:B------:R-:W-:Y:S04]  /*95ae0*/  STL.64 [R1+0x7338], R14 ;  /* 0x0073380e01007387 */ /* 0x000fe80000100a00 */
[----:B---3--:R3:W-:Y:S04]  /*95af0*/  STL.64 [R1+0x7330], R12 ;  /* 0x0073300c01007387 */ /* 0x0087e80000100a00 */
[----:B0-----:R-:W4:Y:S04]  /*95b00*/  LDL.LU R20, [R1+0x990] ;  /* 0x0009900001147983 */ /* 0x001f280000300800 */
[----:B------:R-:W4:Y:S04]  /*95b10*/  LDL.LU R21, [R1+0x994] ;  /* 0x0009940001157983 */ /* 0x000f280000300800 */
[----:B--2---:R-:W2:Y:S04]  /*95b20*/  LDL.LU R22, [R1+0x998] ;  /* 0x0009980001167983 */ /* 0x004ea80000300800 */
[----:B------:R-:W2:Y:S01]  /*95b30*/  LDL.LU R23, [R1+0x99c] ;  /* 0x00099c0001177983 */ /* 0x000ea20000300800 */
[----:B-1----:R-:W-:-:S03]  /*95b40*/  IMAD.MOV.U32 R19, RZ, RZ, R0 ;  /* 0x000000ffff137224 */ /* 0x002fc600078e0000 */
[----:B--2---:R-:W-:Y:S04]  /*95b50*/  STL.64 [R1+0x7348], R22 ;  /* 0x0073481601007387 */ /* 0x004fe80000100a00 */
[----:B----4-:R0:W-:Y:S04]  /*95b60*/  STL.64 [R1+0x7340], R20 ;  /* 0x0073401401007387 */ /* 0x0101e80000100a00 */
[----:B------:R-:W2:Y:S04]  /*95b70*/  LDL R18, [R1+0x8] ;  /* 0x0000080001127983 */ /* 0x000ea80000100800 */
[----:B------:R-:W4:Y:S04]  /*95b80*/  LDL.LU R0, [R1+0x7500] ;  /* 0x0075000001007983 */ /* 0x000f280000300800 */
[----:B---3--:R-:W3:Y:S04]  /*95b90*/  LDL.LU R12, [R1+0x9b0] ;  /* 0x0009b000010c7983 */ /* 0x008ee80000300800 */
[----:B------:R-:W3:Y:S04]  /*95ba0*/  LDL.LU R13, [R1+0x9b4] ;  /* 0x0009b400010d7983 */ /* 0x000ee80000300800 */
[----:B------:R-:W2:Y:S04]  /*95bb0*/  LDL.LU R14, [R1+0x9b8] ;  /* 0x0009b800010e7983 */ /* 0x000ea80000300800 */
[----:B------:R-:W2:Y:S04]  /*95bc0*/  LDL.LU R15, [R1+0x9bc] ;  /* 0x0009bc00010f7983 */ /* 0x000ea80000300800 */
[----:B--2---:R-:W-:Y:S04]  /*95bd0*/  STL.64 [R1+0x7358], R14 ;  /* 0x0073580e01007387 */ /* 0x004fe80000100a00 */
[----:B---3--:R1:W-:Y:S04]  /*95be0*/  STL.64 [R1+0x7350], R12 ;  /* 0x0073500c01007387 */ /* 0x0083e80000100a00 */
[----:B------:R-:W2:Y:S01]  /*95bf0*/  LDL R16, [R1+0x10] ;  /* 0x0000100001107983 */ /* 0x000ea20000100800 */
[----:B----4-:R-:W-:-:S03]  /*95c00*/  IMAD.MOV.U32 R17, RZ, RZ, R0 ;  /* 0x000000ffff117224 */ /* 0x010fc600078e0000 */
[----:B------:R-:W1:Y:S04]  /*95c10*/  LDL.LU R0, [R1+0x74fc] ;  /* 0x0074fc0001007983 */ /* 0x000e680000300800 */
[----:B------:R-:W-:Y:S04]  /*95c20*/  STL.64 [R1+0x7368], R18 ;  /* 0x0073681201007387 */ /* 0x000fe80000100a00 */
[----:B--2---:R-:W-:Y:S04]  /*95c30*/  STL.64 [R1+0x7360], R16 ;  /* 0x0073601001007387 */ /* 0x004fe80000100a00 */
[----:B0-----:R-:W2:Y:S04]  /*95c40*/  LDL.LU R20, [R1+0x9e0] ;  /* 0x0009e00001147983 */ /* 0x001ea80000300800 */
[----:B------:R-:W2:Y:S04]  /*95c50*/  LDL.LU R21, [R1+0x9e4] ;  /* 0x0009e40001157983 */ /* 0x000ea80000300800 */
[----:B------:R-:W3:Y:S04]  /*95c60*/  LDL.LU R22, [R1+0x9e8] ;  /* 0x0009e80001167983 */ /* 0x000ee80000300800 */
[----:B------:R-:W3:Y:S01]  /*95c70*/  LDL.LU R23, [R1+0x9ec] ;  /* 0x0009ec0001177983 */ /* 0x000ee20000300800 */
[----:B-1----:R-:W-:-:S03]  /*95c80*/  IMAD.MOV.U32 R13, RZ, RZ, R0 ;  /* 0x000000ffff0d7224 */ /* 0x002fc600078e0000 */
[----:B---3--:R-:W-:Y:S04]  /*95c90*/  STL.64 [R1+0x7378], R22 ;  /* 0x0073781601007387 */ /* 0x008fe80000100a00 */
[----:B--2---:R0:W-:Y:S04]  /*95ca0*/  STL.64 [R1+0x7370], R20 ;  /* 0x0073701401007387 */ /* 0x0041e80000100a00 */
[----:B------:R-:W2:Y:S04]  /*95cb0*/  LDL R14, [R1+0x18] ;  /* 0x00001800010e7983 */ /* 0x000ea80000100800 */
[----:B------:R-:W2:Y:S04]  /*95cc0*/  LDL R15, [R1+0x1c] ;  /* 0x00001c00010f7983 */ /* 0x000ea80000100800 */
[----:B------:R-:W3:Y:S04]  /*95cd0*/  LDL R12, [R1+0x20] ;  /* 0x00002000010c7983 */ /* 0x000ee80000100800 */
[----:B------:R-:W4:Y:S04]  /*95ce0*/  LDL.LU R0, [R1+0x74f8] ;  /* 0x0074f80001007983 */ /* 0x000f280000300800 */
[----:B--2---:R1:W-:Y:S04]  /*95cf0*/  STL.64 [R1+0x7388], R14 ;  /* 0x0073880e01007387 */ /* 0x0043e80000100a00 */
[----:B---3--:R-:W-:Y:S04]  /*95d00*/  STL.64 [R1+0x7380], R12 ;  /* 0x0073800c01007387 */ /* 0x008fe80000100a00 */
[----:B0-----:R-:W2:Y:S04]  /*95d10*/  LDL.LU R20, [R1+0xa30] ;  /* 0x000a300001147983 */ /* 0x001ea80000300800 */
[----:B------:R-:W2:Y:S04]  /*95d20*/  LDL.LU R21, [R1+0xa34] ;  /* 0x000a340001157983 */ /* 0x000ea80000300800 */
[----:B------:R-:W3:Y:S04]  /*95d30*/  LDL.LU R22, [R1+0xa38] ;  /* 0x000a380001167983 */ /* 0x000ee80000300800 */
[----:B------:R-:W3:Y:S04]  /*95d40*/  LDL.LU R23, [R1+0xa3c] ;  /* 0x000a3c0001177983 */ /* 0x000ee80000300800 */
[----:B---3--:R-:W-:Y:S04]  /*95d50*/  STL.64 [R1+0x7398], R22 ;  /* 0x0073981601007387 */ /* 0x008fe80000100a00 */
[----:B--2---:R0:W-:Y:S04]  /*95d60*/  STL.64 [R1+0x7390], R20 ;  /* 0x0073901401007387 */ /* 0x0041e80000100a00 */
[----:B-1----:R-:W2:Y:S01]  /*95d70*/  LDL R14, [R1+0x28] ;  /* 0x00002800010e7983 */ /* 0x002ea20000100800 */
[----:B----4-:R-:W-:-:S03]  /*95d80*/  IMAD.MOV.U32 R15, RZ, RZ, R0 ;  /* 0x000000ffff0f7224 */ /* 0x010fc600078e0000 */
[----:B------:R-:W3:Y:S04]  /*95d90*/  LDL.LU R0, [R1+0x74f4] ;  /* 0x0074f40001007983 */ /* 0x000ee80000300800 */
[----:B--2---:R1:W-:Y:S04]  /*95da0*/  STL.64 [R1+0x73a0], R14 ;  /* 0x0073a00e01007387 */ /* 0x0043e80000100a00 */
[----:B0-----:R-:W2:Y:S04]  /*95db0*/  LDL.LU R20, [R1+0xa60] ;  /* 0x000a600001147983 */ /* 0x001ea80000300800 */
[----:B------:R-:W2:Y:S04]  /*95dc0*/  LDL.LU R21, [R1+0xa64] ;  /* 0x000a640001157983 */ /* 0x000ea80000300800 */
[----:B------:R-:W4:Y:S04]  /*95dd0*/  LDL.LU R22, [R1+0xa68] ;  /* 0x000a680001167983 */ /* 0x000f280000300800 */
[----:B------:R-:W4:Y:S01]  /*95de0*/  LDL.LU R23, [R1+0xa6c] ;  /* 0x000a6c0001177983 */ /* 0x000f220000300800 */
[----:B---3--:R-:W-:-:S03]  /*95df0*/  IMAD.MOV.U32 R13, RZ, RZ, R0 ;  /* 0x000000ffff0d7224 */ /* 0x008fc600078e0000 */
[----:B----4-:R-:W-:Y:S04]  /*95e00*/  STL.64 [R1+0x73b0], R22 ;  /* 0x0073b01601007387 */ /* 0x010fe80000100a00 */
[----:B--2---:R0:W-:Y:S04]  /*95e10*/  STL.64 [R1+0x73a8], R20 ;  /* 0x0073a81401007387 */ /* 0x0041e80000100a00 */
[----:B------:R-:W2:Y:S04]  /*95e20*/  LDL R12, [R1+0x30] ;  /* 0x00003000010c7983 */ /* 0x000ea80000100800 */
[----:B------:R-:W3:Y:S04]  /*95e30*/  LDL.LU R0, [R1+0x74f0] ;  /* 0x0074f00001007983 */ /* 0x000ee80000300800 */
[----:B-1----:R-:W4:Y:S04]  /*95e40*/  LDL.64 R14, [R1+0x38] ;  /* 0x00003800010e7983 */ /* 0x002f280000100a00 */
[----:B----4-:R1:W-:Y:S04]  /*95e50*/  STL.64 [R1+0x73d0], R14 ;  /* 0x0073d00e01007387 */ /* 0x0103e80000100a00 */
[----:B--2---:R-:W-:Y:S04]  /*95e60*/  STL.64 [R1+0x73c8], R12 ;  /* 0x0073c80c01007387 */ /* 0x004fe80000100a00 */
[----:B0-----:R-:W2:Y:S04]  /*95e70*/  LDL.LU R20, [R1+0xa80] ;  /* 0x000a800001147983 */ /* 0x001ea80000300800 */
[----:B------:R-:W2:Y:S04]  /*95e80*/  LDL.LU R21, [R1+0xa84] ;  /* 0x000a840001157983 */ /* 0x000ea80000300800 */
[----:B------:R-:W4:Y:S04]  /*95e90*/  LDL.LU R22, [R1+0xa88] ;  /* 0x000a880001167983 */ /* 0x000f280000300800 */
[----:B------:R-:W4:Y:S04]  /*95ea0*/  LDL.LU R23, [R1+0xa8c] ;  /* 0x000a8c0001177983 */ /* 0x000f280000300800 */
[----:B-1----:R-:W2:Y:S01]  /*95eb0*/  LDL R14, [R1+0x40] ;  /* 0x00004000010e7983 */ /* 0x002ea20000100800 */
[----:B---3--:R-:W-:-:S03]  /*95ec0*/  IMAD.MOV.U32 R15, RZ, RZ, R0 ;  /* 0x000000ffff0f7224 */ /* 0x008fc600078e0000 */
[----:B------:R-:W3:Y:S04]  /*95ed0*/  LDL.LU R0, [R1+0x74ec] ;  /* 0x0074ec0001007983 */ /* 0x000ee80000300800 */
[----:B----4-:R-:W-:Y:S04]  /*95ee0*/  STL.64 [R1+0x73c0], R22 ;  /* 0x0073c01601007387 */ /* 0x010fe80000100a00 */
[----:B--2---:R0:W-:Y:S04]  /*95ef0*/  STL.64 [R1+0x73b8], R20 ;  /* 0x0073b81401007387 */ /* 0x0041e80000100a00 */
[----:B0-----:R-:W2:Y:S04]  /*95f00*/  LDL.LU R20, [R1+0xaa0] ;  /* 0x000aa00001147983 */ /* 0x001ea80000300800 */
[----:B------:R-:W2:Y:S04]  /*95f10*/  LDL.LU R21, [R1+0xaa4] ;  /* 0x000aa40001157983 */ /* 0x000ea80000300800 */
[----:B------:R-:W4:Y:S04]  /*95f20*/  LDL.LU R22, [R1+0xaa8] ;  /* 0x000aa80001167983 */ /* 0x000f280000300800 */
[----:B------:R-:W4:Y:S04]  /*95f30*/  LDL.LU R23, [R1+0xaac] ;  /* 0x000aac0001177983 */ /* 0x000f280000300800 */
[----:B------:R-:W2:Y:S04]  /*95f40*/  LDL.64 R12, [R1+0x48] ;  /* 0x00004800010c7983 */ /* 0x000ea80000100a00 */
[----:B------:R3:W-:Y:S02]  /*95f50*/  STL.64 [R1+0x7400], R14 ;  /* 0x0074000e01007387 */ /* 0x0007e40000100a00 */
[----:B---3--:R-:W-:-:S02]  /*95f60*/  IMAD.MOV.U32 R15, RZ, RZ, R0 ;  /* 0x000000ffff0f7224 */ /* 0x008fc400078e0000 */
[----:B--2---:R-:W-:Y:S04]  /*95f70*/  STL.64 [R1+0x73f8], R12 ;  /* 0x0073f80c01007387 */ /* 0x004fe80000100a00 */
[----:B----4-:R-:W-:Y:S04]  /*95f80*/  STL.64 [R1+0x73e0], R22 ;  /* 0x0073e01601007387 */ /* 0x010fe80000100a00 */
[----:B------:R0:W-:Y:S04]  /*95f90*/  STL.64 [R1+0x73d8], R20 ;  /* 0x0073d81401007387 */ /* 0x0001e80000100a00 */
[----:B0-----:R-:W2:Y:S04]  /*95fa0*/  LDL.LU R20, [R1+0xad0] ;  /* 0x000ad00001147983 */ /* 0x001ea80000300800 */
[----:B------:R-:W2:Y:S04]  /*95fb0*/  LDL.LU R21, [R1+0xad4] ;  /* 0x000ad40001157983 */ /* 0x000ea80000300800 */
[----:B------:R-:W3:Y:S04]  /*95fc0*/  LDL.LU R22, [R1+0xad8] ;  /* 0x000ad80001167983 */ /* 0x000ee80000300800 */
[----:B------:R-:W3:Y:S04]  /*95fd0*/  LDL.LU R23, [R1+0xadc] ;  /* 0x000adc0001177983 */ /* 0x000ee80000300800 */
[----:B------:R-:W4:Y:S04]  /*95fe0*/  LDL R14, [R1+0x50] ;  /* 0x00005000010e7983 */ /* 0x000f280000100800 */
[----:B------:R-:W2:Y:S04]  /*95ff0*/  LDL.LU R0, [R1+0x74e8] ;  /* 0x0074e80001007983 */ /* 0x000ea80000300800 */
[----:B------:R-:W3:Y:S04]  /*96000*/  LDL.64 R12, [R1+0x58] ;  /* 0x00005800010c7983 */ /* 0x000ee80000100a00 */
        /* <DEDUP_REMOVED lines=8> */
[----:B------:R-:W4:Y:S01]  /*96090*/  LDL R14, [R1+0x60] ;  /* 0x00006000010e7983 */ /* 0x000f220000100800 */
        /* <DEDUP_REMOVED lines=21> */
[----:B------:R-:W2:Y:S01]  /*961f0*/  LDL R12, [R1+0x78] ;  /* 0x00007800010c7983 */ /* 0x000ea20000100800 */
        /* <DEDUP_REMOVED lines=10> */
[----:B----4-:R-:W-:Y:S04]  /*962a0*/  STL.64 [R1+0x74a8], R14 ;  /* 0x0074a80e01007387 */ /* 0x010fe80000100a00 */
[----:B------:R-:W-:Y:S04]  /*962b0*/  STL.64 [R1+0x74a0], R12 ;  /* 0x0074a00c01007387 */ /* 0x000fe80000100a00 */
        /* <DEDUP_REMOVED lines=35> */
[----:B------:R-:W-:-:S03]  /*964f0*/  IMAD.MOV.U32 R13, RZ, RZ, R0 ;  /* 0x000000ffff0d7224 */ /* 0x000fc600078e0000 */
        /* <DEDUP_REMOVED lines=18> */
[----:B----4-:R-:W-:Y:S03]  /*96620*/  HMMA.16816.F32 R12, R4, R12, R20 ;  /* 0x0000000c040c723c */ /* 0x010fe60000001814 */
[----:B------:R-:W4:Y:S04]  /*96630*/  LDL.LU.64 R22, [R1+0x74d0] ;  /* 0x0074d00001167983 */ /* 0x000f280000300a00 */
[----:B------:R-:W4:-:S15]  /*96640*/  LDL.LU.64 R20, [R1+0x74c8] ;  /* 0x0074c80001147983 */ /* 0x000f1e0000300a00 */
[----:B------:R-:W-:-:S01]  /*96650*/  NOP ;  /* 0x0000000000007918 */ /* 0x000fc20000000000 */
        /* <DEDUP_REMOVED lines=9> */
[----:B0-----:R-:W4:Y:S04]  /*966f0*/  LDL.LU.64 R14, [R1+0x74a8] ;  /* 0x0074a800010e7983 */ /* 0x001f280000300a00 */
[----:B------:R-:W2:Y:S01]  /*96700*/  LDL.LU.64 R12, [R1+0x74a0] ;  /* 0x0074a000010c7983 */ /* 0x000ea20000300a00 */
[----:B----4-:R-:W-:-:S15]  /*96710*/  HMMA.16816.F32 R20, R4, R14, R20 ;  /* 0x0000000e0414723c */ /* 0x010fde0000001814 */
[----:B------:R-:W-:-:S08]  /*96720*/  NOP ;  /* 0x0000000000007918 */ /* 0x000fd00000000000 */
[----:B------:R-:W-:Y:S04]  /*96730*/  STL.64 [R1+0xa40], R20 ;  /* 0x000a401401007387 */ /* 0x000fe80000100a00 */
[----:B------:R0:W-:Y:S04]  /*96740*/  STL.64 [R1+0xa48], R22 ;  /* 0x000a481601007387 */ /* 0x0001e80000100a00 */
[----:B0-----:R-:W2:Y:S04]  /*96750*/  LDL.LU.64 R22, [R1+0x7498] ;  /* 0x0074980001167983 */ /* 0x001ea80000300a00 */
[----:B------:R-:W2:Y:S01]  /*96760*/  LDL.LU.64 R20, [R1+0x7490] ;  /* 0x0074900001147983 */ /* 0x000ea20000300a00 */
[----:B------:R-:W-:-:S05]  /*96770*/  IMAD.MOV.U32 R0, RZ, RZ, R15 ;  /* 0x000000ffff007224 */ /* 0x000fca00078e000f */
        /* <DEDUP_REMOVED lines=28> */
[----:B0-----:R-:W4:Y:S04]  /*96940*/  LDL.LU.64 R14, [R1+0x7430] ;  /* 0x00743000010e7983 */ /* 0x001f280000300a00 */
[----:B------:R-:W2:Y:S02]  /*96950*/  LDL.LU.64 R12, [R1+0x7428] ;  /* 0x00742800010c7983 */ /* 0x000ea40000300a00 */
[----:B--2---:R-:W-:-:S15]  /*96960*/  HMMA.16816.F32 R20, R4, R12, R20 ;  /* 0x0000000c0414723c */ /* 0x004fde0000001814 */
[----:B------:R-:W-:-:S08]  /*96970*/  NOP ;  /* 0x0000000000007918 */ /* 0x000fd00000000000 */
[----:B------:R-:W-:Y:S04]  /*96980*/  STL.64 [R1+0x9a0], R20 ;  /* 0x0009a01401007387 */ /* 0x000fe80000100a00 */
[----:B------:R0:W-:Y:S04]  /*96990*/  STL.64 [R1+0x9a8], R22 ;  /* 0x0009a81601007387 */ /* 0x0001e80000100a00 */
[----:B0-----:R-:W4:Y:S04]  /*969a0*/  LDL.LU.64 R22, [R1+0x7420] ;  /* 0x0074200001167983 */ /* 0x001f280000300a00 */
[----:B------:R-:W4:Y:S01]  /*969b0*/  LDL.LU.64 R20, [R1+0x7418] ;  /* 0x0074180001147983 */ /* 0x000f220000300a00 */
[----:B------:R-:W-:-:S05]  /*969c0*/  IMAD.MOV.U32 R0, RZ, RZ, R13 ;  /* 0x000000ffff007224 */ /* 0x000fca00078e000d */
[----:B------:R-:W-:Y:S01]  /*969d0*/  STL [R1+0x7274], R0 ;  /* 0x0072740001007387 */ /* 0x000fe20000100800 */
[----:B----4-:R-:W-:Y:S03]  /*969e0*/  HMMA.16816.F32 R12, R4, R14, R20 ;  /* 0x0000000e040c723c */ /* 0x010fe60000001814 */
[----:B------:R-:W2:Y:S04]  /*969f0*/  LDL.LU.64 R22, [R1+0x7410] ;  /* 0x0074100001167983 */ /* 0x000ea80000300a00 */
[----:B------:R-:W2:-:S15]  /*96a00*/  LDL.LU.64 R20, [R1+0x7408] ;  /* 0x0074080001147983 */ /* 0x000e9e0000300a00 */
[----:B------:R-:W-:-:S01]  /*96a10*/  NOP ;  /* 0x0000000000007918 */ /* 0x000fc20000000000 */
        /* <DEDUP_REMOVED lines=18> */
[----:B0-----:R-:W2:Y:S04]  /*96b40*/  LDL.LU.64 R14, [R1+0x73d0] ;  /* 0x0073d000010e7983 */ /* 0x001ea80000300a00 */
[----:B------:R-:W4:Y:S01]  /*96b50*/  LDL.LU.64 R12, [R1+0x73c8] ;  /* 0x0073c800010c7983 */ /* 0x000f220000300a00 */
[----:B--2---:R-:W-:-:S15]  /*96b60*/  HMMA.16816.F32 R20, R4, R14, R20 ;  /* 0x0000000e0414723c */ /* 0x004fde0000001814 */
[----:B------:R-:W-:-:S08]  /*96b70*/  NOP ;  /* 0x0000000000007918 */ /* 0x000fd00000000000 */
[----:B------:R-:W-:Y:S04]  /*96b80*/  STL.64 [R1+0x930], R20 ;  /* 0x0009301401007387 */ /* 0x000fe80000100a00 */
[----:B------:R0:W-:Y:S04]  /*96b90*/  STL.64 [R1+0x938], R22 ;  /* 0x0009381601007387 */ /* 0x0001e80000100a00 */
[----:B0-----:R-:W4:Y:S04]  /*96ba0*/  LDL.LU.64 R22, [R1+0x73c0] ;  /* 0x0073c00001167983 */ /* 0x001f280000300a00 */
[----:B------:R-:W4:Y:S01]  /*96bb0*/  LDL.LU.64 R20, [R1+0x73b8] ;  /* 0x0073b80001147983 */ /* 0x000f220000300a00 */
[----:B------:R-:W-:-:S02]  /*96bc0*/  IMAD.MOV.U32 R0, RZ, RZ, R15 ;  /* 0x000000ffff007224 */ /* 0x000fc400078e000f */
[----:B----4-:R-:W-:Y:S01]  /*96bd0*/  HMMA.16816.F32 R12, R4, R12, R20 ;  /* 0x0000000c040c723c */ /* 0x010fe20000001814 */
[----:B------:R-:W2:Y:S04]  /*96be0*/  LDL.LU.64 R22, [R1+0x73b0] ;  /* 0x0073b00001167983 */ /* 0x000ea80000300a00 */
[----:B------:R-:W2:-:S15]  /*96bf0*/  LDL.LU.64 R20, [R1+0x73a8] ;  /* 0x0073a80001147983 */ /* 0x000e9e0000300a00 */
[----:B------:R-:W-:-:S03]  /*96c00*/  NOP ;  /* 0x0000000000007918 */ /* 0x000fc60000000000 */
        /* <DEDUP_REMOVED lines=11> */
[C---:B--2---:R-:W-:Y:S06]  /*96cc0*/  HMMA.16816.F32 R20, R4.reuse, R12, R20 ;  /* 0x0000000c0414723c */ /* 0x044fec0000001814 */
[----:B----4-:R-:W-:-:S15]  /*96cd0*/  HMMA.16816.F32 R12, R4, R14, R16 ;  /* 0x0000000e040c723c */ /* 0x010fde0000001810 */
[----:B------:R-:W-:-:S02]  /*96ce0*/  NOP ;  /* 0x0000000000007918 */ /* 0x000fc40000000000 */
[----:B------:R-:W-:Y:S04]  /*96cf0*/  STL.64 [R1+0x900], R20 ;  /* 0x0009001401007387 */ /* 0x000fe80000100a00 */
[----:B------:R0:W-:Y:S04]  /*96d00*/  STL.64 [R1+0x908], R22 ;  /* 0x0009081601007387 */ /* 0x0001e80000100a00 */
[----:B0-----:R-:W2:Y:S04]  /*96d10*/  LDL.LU.64 R22, [R1+0x7378] ;  /* 0x0073780001167983 */ /* 0x001ea80000300a00 */
[----:B------:R-:W2:Y:S04]  /*96d20*/  LDL.LU.64 R20, [R1+0x7370] ;  /* 0x0073700001147983 */ /* 0x000ea80000300a00 */
[----:B------:R-:W4:Y:S04]  /*96d30*/  LDL.LU.64 R18, [R1+0x7368] ;  /* 0x0073680001127983 */ /* 0x000f280000300a00 */
[----:B------:R-:W2:Y:S04]  /*96d40*/  LDL.LU.64 R16, [R1+0x7360] ;  /* 0x0073600001107983 */ /* 0x000ea80000300a00 */
[----:B------:R-:W-:Y:S04]  /*96d50*/  STL.64 [R1+0x8f0], R12 ;  /* 0x0008f00c01007387 */ /* 0x000fe80000100a00 */
[----:B------:R0:W-:Y:S04]  /*96d60*/  STL.64 [R1+0x8f8], R14 ;  /* 0x0008f80e01007387 */ /* 0x0001e80000100a00 */
[----:B0-----:R-:W4:Y:S04]  /*96d70*/  LDL.LU.64 R14, [R1+0x7358] ;  /* 0x00735800010e7983 */ /* 0x001f280000300a00 */
[----:B------:R-:W4:Y:S01]  /*96d80*/  LDL.LU.64 R12, [R1+0x7350] ;  /* 0x00735000010c7983 */ /* 0x000f220000300a00 */
        /* <DEDUP_REMOVED lines=8> */
[----:B------:R-:W2:Y:S01]  /*96e10*/  LDL.LU.64 R12, [R1+0x7330] ;  /* 0x00733000010c7983 */ /* 0x000ea20000300a00 */
[C---:B---3--:R-:W-:Y:S03]  /*96e20*/  HMMA.16816.F32 R24, R4.reuse, R28, R24 ;  /* 0x0000001c0418723c */ /* 0x048fe60000001818 */
[----:B------:R-:W-:Y:S04]  /*96e30*/  STL.64 [R1+0x8c0], R16 ;  /* 0x0008c01001007387 */ /* 0x000fe80000100a00 */
[----:B------:R0:W-:Y:S04]  /*96e40*/  STL.64 [R1+0x8c8], R18 ;  /* 0x0008c81201007387 */ /* 0x0001e80000100a00 */
[----:B0-----:R-:W3:Y:S04]  /*96e50*/  LDL.LU.64 R18, [R1+0x7328] ;  /* 0x0073280001127983 */ /* 0x001ee80000300a00 */
[----:B------:R-:W3:Y:S01]  /*96e60*/  LDL.LU.64 R16, [R1+0x7320] ;  /* 0x0073200001107983 */ /* 0x000ee20000300a00 */
        /* <DEDUP_REMOVED lines=8> */
[----:B0-----:R-:W3:Y:S04]  /*96ef0*/  LDL.LU.64 R26, [R1+0x7308] ;  /* 0x00730800011a7983 */ /* 0x001ee80000300a00 */
[----:B------:R-:W4:Y:S04]  /*96f00*/  LDL.LU.64 R24, [R1+0x7300] ;  /* 0x0073000001187983 */ /* 0x000f280000300a00 */
[----:B------:R0:W-:Y:S04]  /*96f10*/  STL.64 [R1+0x71f8], R28 ;  /* 0x0071f81c01007387 */ /* 0x0001e80000100a00 */
[----:B0-----:R-:W2:Y:S01]  /*96f20*/  LDL.LU.64 R28, [R1+0x98] ;  /* 0x00009800011c7983 */ /* 0x001ea20000300a00 */
[C---:B---3--:R-:W-:Y:S06]  /*96f30*/  HMMA.16816.F32 R16, R4.reuse, R26, R16 ;  /* 0x0000001a0410723c */ /* 0x048fec0000001810 */
[----:B----4-:R-:W-:-:S15]  /*96f40*/  HMMA.16816.F32 R8, R4, R24, R8 ;  /* 0x000000180408723c */ /* 0x010fde0000001808 */
[----:B------:R-:W-:-:S02]  /*96f50*/  NOP ;  /* 0x0000000000007918 */ /* 0x000fc40000000000 */
[----:B------:R0:W-:Y:S04]  /*96f60*/  STL.64 [R1+0x880], R16 ;  /* 0x0008801001007387 */ /* 0x0001e80000100a00 */
[----:B------:R-:W-:Y:S04]  /*96f70*/  STL.64 [R1+0x888], R18 ;  /* 0x0008881201007387 */ /* 0x000fe80000100a00 */
[----:B------:R-:W3:Y:S04]  /*96f80*/  LDL.LU R12, [R1+0x1900] ;  /* 0x00190000010c7983 */ /* 0x000ee80000300800 */
[----:B0-----:R-:W4:Y:S04]  /*96f90*/  LDL.LU R16, [R1+0x18fc] ;  /* 0x0018fc0001107983 */ /* 0x001f280000300800 */
[----:B------:R-:W-:Y:S04]  /*96fa0*/  STL.64 [R1+0x870], R8 ;  /* 0x0008700801007387 */ /* 0x000fe80000100a00 */
[----:B------:R-:W-:Y:S04]  /*96fb0*/  STL.64 [R1+0x878], R10 ;  /* 0x0008780a01007387 */ /* 0x000fe80000100a00 */
[----:B------:R-:W3:Y:S04]  /*96fc0*/  LDL.LU R13, [R1+0x1908] ;  /* 0x00190800010d7983 */ /* 0x000ee80000300800 */
[----:B------:R-:W-:Y:S04]  /*96fd0*/  STL.64 [R1+0x72c8], R14 ;  /* 0x0072c80e01007387 */ /* 0x000fe80000100a00 */
[----:B---3--:R0:W-:Y:S04]  /*96fe0*/  STL.64 [R1+0x72c0], R12 ;  /* 0x0072c00c01007387 */ /* 0x0081e80000100a00 */
[----:B0-----:R-:W3:Y:S04]  /*96ff0*/  LDL.LU R12, [R1+0x5d0] ;  /* 0x0005d000010c7983 */ /* 0x001ee80000300800 */
[----:B------:R-:W3:Y:S04]  /*97000*/  LDL.LU R13, [R1+0x5d4] ;  /* 0x0005d400010d7983 */ /* 0x000ee80000300800 */
[----:B------:R-:W2:Y:S04]  /*97010*/  LDL.LU R14, [R1+0x5d8] ;  /* 0x0005d800010e7983 */ /* 0x000ea80000300800 */
[----:B------:R-:W2:Y:S04]  /*97020*/  LDL.LU R15, [R1+0x5dc] ;  /* 0x0005dc00010f7983 */ /* 0x000ea80000300800 */
[----:B------:R-:W4:Y:S04]  /*97030*/  LDL.LU R8, [R1+0x630] ;  /* 0x0006300001087983 */ /* 0x000f280000300800 */
[----:B------:R-:W4:Y:S04]  /*97040*/  LDL.LU R9, [R1+0x634] ;  /* 0x0006340001097983 */ /* 0x000f280000300800 */
[----:B------:R-:W3:Y:S04]  /*97050*/  LDL.LU R10, [R1+0x638] ;  /* 0x00063800010a7983 */ /* 0x000ee80000300800 */
[----:B------:R-:W3:Y:S04]  /*97060*/  LDL.LU R11, [R1+0x63c] ;  /* 0x00063c00010b7983 */ /* 0x000ee80000300800 */
[----:B---3--:R-:W-:Y:S04]  /*97070*/  STL.64 [R1+0x72f8], R10 ;  /* 0x0072f80a01007387 */ /* 0x008fe80000100a00 */
[----:B----4-:R0:W-:Y:S04]  /*97080*/  STL.64 [R1+0x72f0], R8 ;  /* 0x0072f00801007387 */ /* 0x0101e80000100a00 */
[----:B0-----:R-:W3:Y:S04]  /*97090*/  LDL.LU R8, [R1+0x650] ;  /* 0x0006500001087983 */ /* 0x001ee80000300800 */
[----:B------:R-:W3:Y:S04]  /*970a0*/  LDL.LU R9, [R1+0x654] ;  /* 0x0006540001097983 */ /* 0x000ee80000300800 */
[----:B------:R-:W3:Y:S04]  /*970b0*/  LDL.LU R10, [R1+0x658] ;  /* 0x00065800010a7983 */ /* 0x000ee80000300800 */
[----:B------:R-:W3:Y:S04]  /*970c0*/  LDL.LU R11, [R1+0x65c] ;  /* 0x00065c00010b7983 */ /* 0x000ee80000300800 */
[----:B--2---:R-:W-:Y:S04]  /*970d0*/  STL.64 [R1+0x72d8], R14 ;  /* 0x0072d80e01007387 */ /* 0x004fe80000100a00 */
[----:B------:R0:W-:Y:S04]  /*970e0*/  STL.64 [R1+0x72d0], R12 ;  /* 0x0072d00c01007387 */ /* 0x0001e80000100a00 */
[----:B0-----:R-:W2:Y:S04]  /*970f0*/  LDL.LU R12, [R1+0x600] ;  /* 0x00060000010c7983 */ /* 0x001ea80000300800 */
[----:B------:R-:W2:Y:S04]  /*97100*/  LDL.LU R13, [R1+0x604] ;  /* 0x00060400010d7983 */ /* 0x000ea80000300800 */
[----:B------:R-:W2:Y:S04]  /*97110*/  LDL.LU R14, [R1+0x608] ;  /* 0x00060800010e7983 */ /* 0x000ea80000300800 */
[----:B------:R-:W2:Y:S04]  /*97120*/  LDL.LU R15, [R1+0x60c] ;  /* 0x00060c00010f7983 */ /* 0x000ea80000300800 */
[----:B------:R-:W4:Y:S04]  /*97130*/  LDL.LU R17, [R1+0x1904] ;  /* 0x0019040001117983 */ /* 0x000f280000300800 */
[----:B------:R-:W4:Y:S04]  /*97140*/  LDL.LU R18, [R1+0x190c] ;  /* 0x00190c0001127983 */ /* 0x000f280000300800 */
[----:B------:R-:W4:Y:S04]  /*97150*/  LDL.LU R19, [R1+0x1914] ;  /* 0x0019140001137983 */ /* 0x000f280000300800 */
[----:B------:R-:W-:Y:S04]  /*97160*/  STL.64 [R1+0x7100], R26 ;  /* 0x0071001a01007387 */ /* 0x000fe80000100a00 */
        /* <DEDUP_REMOVED lines=33> */
[----:B------:R-:W4:Y:S02]  /*97380*/  LDL.LU.64 R8, [R1+0x72e0] ;  /* 0x0072e00001087983 */ /* 0x000f240000300a00 */
        /* <DEDUP_REMOVED lines=11> */
[----:B------:R-:W4:Y:S04]  /*97440*/  LDL.LU.64 R12, [R1+0x72c0] ;  /* 0x0072c000010c7983 */ /* 0x000f280000300a00 */
[----:B------:R0:W-:Y:S04]  /*97450*/  STL.64 [R1+0x70c0], R10 ;  /* 0x0070c00a01007387 */ /* 0x0001e80000100a00 */
[----:B0-----:R-:W2:Y:S04]  /*97460*/  LDL.64 R10, [R1+0xa8] ;  /* 0x0000a800010a7983 */ /* 0x001ea80000100a00 */
[----:B------:R3:W-:Y:S02]  /*97470*/  STL.64 [R1+0x70b8], R8 ;  /* 0x0070b80801007387 */ /* 0x0007e40000100a00 */
[----:B---3--:R-:W-:-:S02]  /*97480*/  IMAD.MOV.U32 R8, RZ, RZ, R14 ;  /* 0x000000ffff087224 */ /* 0x008fc400078e000e */
[----:B------:R-:W-:Y:S01]  /*97490*/  IMAD.MOV.U32 R9, RZ, RZ, R15 ;  /* 0x000000ffff097224 */ /* 0x000fe200078e000f */
[----:B------:R-:W3:Y:S04]  /*974a0*/  LDL.LU R14, [R1+0x72bc] ;  /* 0x0072bc00010e7983 */ /* 0x000ee80000300800 */
[----:B------:R-:W3:Y:S01]  /*974b0*/  LDL.LU R15, [R1+0x72b8] ;  /* 0x0072b800010f7983 */ /* 0x000ee20000300800 */
[----:B----4-:R-:W-:Y:S02]  /*974c0*/  IMAD R16, R16, 0x100, R12 ;  /* 0x0000010010107824 */ /* 0x010fe400078e020c */
[----:B------:R-:W-:Y:S01]  /*974d0*/  IMAD R17, R17, 0x100, R13 ;  /* 0x0000010011117824 */ /* 0x000fe200078e020d */
[----:B------:R-:W2:Y:S04]  /*974e0*/  LDL.LU R12, [R1+0x72b4] ;  /* 0x0072b400010c7983 */ /* 0x000ea80000300800 */
[----:B------:R-:W2:Y:S02]  /*974f0*/  LDL.LU R13, [R1+0x72b0] ;  /* 0x0072b000010d7983 */ /* 0x000ea40000300800 */
[----:B--2---:R-:W-:-:S15]  /*97500*/  HMMA.16816.F32 R24, R4, R12, R24 ;  /* 0x0000000c0418723c */ /* 0x004fde0000001818 */
[----:B------:R-:W-:-:S08]  /*97510*/  NOP ;  /* 0x0000000000007918 */ /* 0x000fd00000000000 */
[----:B------:R-:W-:Y:S04]  /*97520*/  STL.64 [R1+0x810], R24 ;  /* 0x0008101801007387 */ /* 0x000fe80000100a00 */
[----:B------:R0:W-:Y:S04]  /*97530*/  STL.64 [R1+0x818], R26 ;  /* 0x0008181a01007387 */ /* 0x0001e80000100a00 */
[----:B0-----:R-:W3:Y:S04]  /*97540*/  LDL.LU.64 R26, [R1+0x72a8] ;  /* 0x0072a800011a7983 */ /* 0x001ee80000300a00 */
[----:B------:R-:W3:Y:S04]  /*97550*/  LDL.LU.64 R24, [R1+0x72a0] ;  /* 0x0072a00001187983 */ /* 0x000ee80000300a00 */
[----:B------:R0:W-:Y:S04]  /*97560*/  STL [R1+0x7098], R12 ;  /* 0x0070980c01007387 */ /* 0x0001e80000100800 */
[----:B0-----:R-:W2:Y:S04]  /*97570*/  LDL.LU R12, [R1+0x1918] ;  /* 0x00191800010c7983 */ /* 0x001ea80000300800 */
[----:B------:R0:W-:Y:S04]  /*97580*/  STL [R1+0x7094], R13 ;  /* 0x0070940d01007387 */ /* 0x0001e80000100800 */
[----:B0-----:R-:W4:Y:S01]  /*97590*/  LDL.LU R13, [R1+0x1910] ;  /* 0x00191000010d7983 */ /* 0x001f220000300800 */
[----:B---3--:R-:W-:-:S15]  /*975a0*/  HMMA.16816.F32 R24, R4, R14, R24 ;  /* 0x0000000e0418723c */ /* 0x008fde0000001818 */
[----:B------:R-:W-:-:S08]  /*975b0*/  NOP ;  /* 0x0000000000007918 */ /* 0x000fd00000000000 */
[----:B------:R-:W-:Y:S04]  /*975c0*/  STL.64 [R1+0xa80], R24 ;  /* 0x000a801801007387 */ /* 0x000fe80000100a00 */
[----:B------:R0:W-:Y:S04]  /*975d0*/  STL.64 [R1+0xa88], R26 ;  /* 0x000a881a01007387 */ /* 0x0001e80000100a00 */
[----:B0-----:R-:W3:Y:S04]  /*975e0*/  LDL.LU.64 R26, [R1+0x7298] ;  /* 0x00729800011a7983 */ /* 0x001ee80000300a00 */
[----:B------:R-:W3:Y:S04]  /*975f0*/  LDL.LU.64 R24, [R1+0x7290] ;  /* 0x0072900001187983 */ /* 0x000ee80000300a00 */
[----:B------:R0:W-:Y:S01]  /*97600*/  STL [R1+0x7084], R14 ;  /* 0x0070840e01007387 */ /* 0x0001e20000100800 */
[----:B--2---:R-:W-:-:S03]  /*97610*/  IMAD R19, R19, 0x100, R12 ;  /* 0x0000010013137824 */ /* 0x004fc600078e020c */
[----:B------:R1:W-:Y:S01]  /*97620*/  STL [R1+0x7080], R15 ;  /* 0x0070800f01007387 */ /* 0x0003e20000100800 */
[----:B----4-:R-:W-:-:S03]  /*97630*/  IMAD R18, R18, 0x100, R13 ;  /* 0x0000010012127824 */ /* 0x010fc600078e020d */
[----:B------:R-:W2:Y:S04]  /*97640*/  LDL.LU R12, [R1+0x4f0] ;  /* 0x0004f000010c7983 */ /* 0x000ea80000300800 */
[----:B------:R-:W2:Y:S04]  /*97650*/  LDL.LU R13, [R1+0x4f4] ;  /* 0x0004f400010d7983 */ /* 0x000ea80000300800 */
[----:B0-----:R-:W2:Y:S04]  /*97660*/  LDL.LU R14, [R1+0x4f8] ;  /* 0x0004f800010e7983 */ /* 0x001ea80000300800 */
[----:B-1----:R-:W2:Y:S01]  /*97670*/  LDL.LU R15, [R1+0x4fc] ;  /* 0x0004fc00010f7983 */ /* 0x002ea20000300800 */
[----:B---3--:R-:W-:-:S15]  /*97680*/  HMMA.16816.F32 R24, R4, R20, R24 ;  /* 0x000000140418723c */ /* 0x008fde0000001818 */
[----:B------:R-:W-:-:S08]  /*97690*/  NOP ;  /* 0x0000000000007918 */ /* 0x000fd00000000000 */
[----:B------:R-:W-:Y:S04]  /*976a0*/  STL.64 [R1+0xa60], R24 ;  /* 0x000a601801007387 */ /* 0x000fe80000100a00 */
[----:B------:R0:W-:Y:S04]  /*976b0*/  STL.64 [R1+0xa68], R26 ;  /* 0x000a681a01007387 */ /* 0x0001e80000100a00 */
[----:B0-----:R-:W3:Y:S04]  /*976c0*/  LDL.LU.64 R26, [R1+0x7288] ;  /* 0x00728800011a7983 */ /* 0x001ee80000300a00 */
[----:B------:R-:W3:Y:S04]  /*976d0*/  LDL.LU.64 R24, [R1+0x7280] ;  /* 0x0072800001187983 */ /* 0x000ee80000300a00 */
[----:B------:R-:W-:Y:S04]  /*976e0*/  STL.64 [R1+0x70e0], R22 ;  /* 0x0070e01601007387 */ /* 0x000fe80000100a00 */
[----:B------:R0:W-:Y:S04]  /*976f0*/  STL.64 [R1+0x70d8], R20 ;  /* 0x0070d81401007387 */ /* 0x0001e80000100a00 */
[----:B0-----:R-:W4:Y:S04]  /*97700*/  LDL.LU R20, [R1+0x520] ;  /* 0x0005200001147983 */ /* 0x001f280000300800 */
[----:B------:R-:W4:Y:S04]  /*97710*/  LDL.LU R21, [R1+0x524] ;  /* 0x0005240001157983 */ /* 0x000f280000300800 */
[----:B------:R-:W4:Y:S04]  /*97720*/  LDL.LU R22, [R1+0x528] ;  /* 0x0005280001167983 */ /* 0x000f280000300800 */
[----:B------:R-:W4:Y:S01]  /*97730*/  LDL.LU R23, [R1+0x52c] ;  /* 0x00052c0001177983 */ /* 0x000f220000300800 */
[----:B------:R-:W-:-:S02]  /*97740*/  F2FP.F16.E4M3.UNPACK_B R16, R16 ;  /* 0x00000010ff10723e */ /* 0x000fc400020006ff */
[----:B------:R-:W-:Y:S02]  /*97750*/  F2FP.F16.E4M3.UNPACK_B R17, R17 ;  /* 0x00000011ff11723e */ /* 0x000fe400020006ff */
[----:B------:R-:W-:Y:S02]  /*97760*/  F2FP.F16.E4M3.UNPACK_B R18, R18 ;  /* 0x00000012ff12723e */ /* 0x000fe400020006ff */
[----:B------:R-:W-:Y:S01]  /*97770*/  F2FP.F16.E4M3.UNPACK_B R19, R19 ;  /* 0x00000013ff13723e */ /* 0x000fe200020006ff */
[----:B----4-:R-:W-:Y:S06]  /*97780*/  HMMA.16816.F32 R20, R4, R8, R20 ;  /* 0x000000080414723c */ /* 0x010fec0000001814 */
[----:B--2---:R-:W-:Y:S07]  /*97790*/  HMMA.16816.F32 R4, R16, R10, R12 ;  /* 0x0000000a1004723c */ /* 0x004fee000000180c */
[----:B------:R-:W-:-:S02]  /*977a0*/  IMAD.MOV.U32 R14, RZ, RZ, R11 ;  /* 0x000000ffff0e7224 */ /* 0x000fc400078e000b */
[----:B---3--:R-:W-:Y:S08]  /*977b0*/  HMMA.16816.F32 R8, R16, R28, R24 ;  /* 0x0000001c1008723c */ /* 0x008ff00000001818 */
[----:B------:R-:W-:Y:S04]  /*977c0*/  STL.64 [R1+0x7f0], R20 ;  /* 0x0007f01401007387 */ /* 0x000fe80000100a00 */
[----:B------:R-:W-:Y:S04]  /*977d0*/  STL.64 [R1+0x7f8], R22 ;  /* 0x0007f81601007387 */ /* 0x000fe80000100a00 */
[----:B------:R-:W-:Y:S04]  /*977e0*/  STL [R1+0x7088], R14 ;  /* 0x0070880e01007387 */ /* 0x000fe80000100800 */
[----:B------:R-:W-:Y:S04]  /*977f0*/  STL.64 [R1+0x7d0], R4 ;  /* 0x0007d00401007387 */ /* 0x000fe80000100a00 */
[----:B------:R-:W-:Y:S04]  /*97800*/  STL.64 [R1+0x7d8], R6 ;  /* 0x0007d80601007387 */ /* 0x000fe80000100a00 */
[----:B------:R0:W-:Y:S04]  /*97810*/  STL.64 [R1+0x7c0], R8 ;  /* 0x0007c00801007387 */ /* 0x0001e80000100a00 */
[----:B------:R1:W-:Y:S04]  /*97820*/  STL.64 [R1+0x7c8], R10 ;  /* 0x0007c80a01007387 */ /* 0x0003e80000100a00 */
[----:B0-----:R-:W2:Y:S04]  /*97830*/  LDL.LU R8, [R1+0x3f0] ;  /* 0x0003f00001087983 */ /* 0x001ea80000300800 */
[----:B------:R-:W2:Y:S04]  /*97840*/  LDL.LU R9, [R1+0x3f4] ;  /* 0x0003f40001097983 */ /* 0x000ea80000300800 */
[----:B-1----:R-:W3:Y:S04]  /*97850*/  LDL.LU R10, [R1+0x3f8] ;  /* 0x0003f800010a7983 */ /* 0x002ee80000300800 */
[----:B------:R-:W3:Y:S01]  /*97860*/  LDL.LU R11, [R1+0x3fc] ;  /* 0x0003fc00010b7983 */ /* 0x000ee20000300800 */
[----:B------:R-:W-:-:S03]  /*97870*/  IMAD.MOV.U32 R25, RZ, RZ, R0 ;  /* 0x000000ffff197224 */ /* 0x000fc600078e0000 */
[----:B---3--:R0:W-:Y:S04]  /*97880*/  STL.64 [R1+0x71a0], R10 ;  /* 0x0071a00a01007387 */ /* 0x0081e80000100a00 */
[----:B--2---:R1:W-:Y:S04]  /*97890*/  STL.64 [R1+0x7198], R8 ;  /* 0x0071980801007387 */ /* 0x0043e80000100a00 */
[----:B------:R-:W2:Y:S04]  /*978a0*/  LDL R24, [R1+0x38] ;  /* 0x0000380001187983 */ /* 0x000ea80000100800 */
[----:B------:R-:W0:Y:S04]  /*978b0*/  LDL.LU R0, [R1+0x7278] ;  /* 0x0072780001007983 */ /* 0x000e280000300800 */
[----:B------:R-:W3:Y:S04]  /*978c0*/  LDL.64 R4, [R1+0x40] ;  /* 0x0000400001047983 */ /* 0x000ee80000100a00 */
[----:B------:R-:W4:Y:S04]  /*978d0*/  LDL.LU R20, [R1+0x400] ;  /* 0x0004000001147983 */ /* 0x000f280000300800 */
[----:B------:R-:W4:Y:S04]  /*978e0*/  LDL.LU R21, [R1+0x404] ;  /* 0x0004040001157983 */ /* 0x000f280000300800 */
[----:B------:R-:W2:Y:S04]  /*978f0*/  LDL.LU R22, [R1+0x408] ;  /* 0x0004080001167983 */ /* 0x000ea80000300800 */
[----:B------:R-:W2:Y:S01]  /*97900*/  LDL.LU R23, [R1+0x40c] ;  /* 0x00040c0001177983 */ /* 0x000ea20000300800 */
[----:B0-----:R-:W-:-:S03]  /*97910*/  IMAD.MOV.U32 R11, RZ, RZ, R0 ;  /* 0x000000ffff0b7224 */ /* 0x001fc600078e0000 */
[----:B--2---:R-:W-:Y:S04]  /*97920*/  STL.64 [R1+0x71b0], R22 ;  /* 0x0071b01601007387 */ /* 0x004fe80000100a00 */
[----:B----4-:R0:W-:Y:S04]  /*97930*/  STL.64 [R1+0x71a8], R20 ;  /* 0x0071a81401007387 */ /* 0x0101e80000100a00 */
[----:B------:R-:W2:Y:S04]  /*97940*/  LDL R10, [R1+0x48] ;  /* 0x00004800010a7983 */ /* 0x000ea80000100800 */
[----:B------:R-:W4:Y:S04]  /*97950*/  LDL.LU R0, [R1+0x7274] ;  /* 0x0072740001007983 */ /* 0x000f280000300800 */
[----:B-1----:R-:W3:Y:S04]  /*97960*/  LDL.64 R8, [R1+0x50] ;  /* 0x0000500001087983 */ /* 0x002ee80000100a00 */
[----:B--2---:R1:W-:Y:S04]  /*97970*/  STL.64 [R1+0x71d0], R10 ;  /* 0x0071d00a01007387 */ /* 0x0043e80000100a00 */
[----:B---3--:R-:W-:Y:S04]  /*97980*/  STL.64 [R1+0x71c8], R8 ;  /* 0x0071c80801007387 */ /* 0x008fe80000100a00 */
[----:B0-----:R-:W2:Y:S04]  /*97990*/  LDL.LU R20, [R1+0x420] ;  /* 0x0004200001147983 */ /* 0x001ea80000300800 */
[----:B------:R-:W2:Y:S04]  /*979a0*/  LDL.LU R21, [R1+0x424] ;  /* 0x0004240001157983 */ /* 0x000ea80000300800 */
[----:B------:R-:W3:Y:S04]  /*979b0*/  LDL.LU R22, [R1+0x428] ;  /* 0x0004280001167983 */ /* 0x000ee80000300800 */
[----:B------:R-:W3:Y:S01]  /*979c0*/  LDL.LU R23, [R1+0x42c] ;  /* 0x00042c0001177983 */ /* 0x000ee20000300800 */
[----:B------:R-:W-:-:S02]  /*979d0*/  IMAD.MOV.U32 R15, RZ, RZ, R28 ;  /* 0x000000ffff0f7224 */ /* 0x000fc400078e001c */
[----:B------:R-:W-:Y:S01]  /*979e0*/  IMAD.MOV.U32 R7, RZ, RZ, R29 ;  /* 0x000000ffff077224 */ /* 0x000fe200078e001d */
[----:B-1----:R-:W2:Y:S01]  /*979f0*/  LDL R10, [R1+0x58] ;  /* 0x00005800010a7983 */ /* 0x002ea20000100800 */
[----:B----4-:R-:W-:-:S03]  /*97a00*/  IMAD.MOV.U32 R11, RZ, RZ, R0 ;  /* 0x000000ffff0b7224 */ /* 0x010fc600078e0000 */
[----:B------:R-:W4:Y:S04]  /*97a10*/  LDL.LU R0, [R1+0x7270] ;  /* 0x0072700001007983 */ /* 0x000f280000300800 */
[----:B------:R-:W4:Y:S04]  /*97a20*/  LDL.LU.64 R28, [R1+0x68] ;  /* 0x00006800011c7983 */ /* 0x000f280000300a00 */
[----:B---3--:R-:W-:Y:S04]  /*97a30*/  STL.64 [R1+0x71c0], R22 ;  /* 0x0071c01601007387 */ /* 0x008fe80000100a00 */
[----:B--2---:R0:W-:Y:S04]  /*97a40*/  STL.64 [R1+0x71b8], R20 ;  /* 0x0071b81401007387 */ /* 0x0041e80000100a00 */
[----:B0-----:R-:W2:Y:S04]  /*97a50*/  LDL.LU R20, [R1+0x430] ;  /* 0x0004300001147983 */ /* 0x001ea80000300800 */
[----:B------:R-:W2:Y:S04]  /*97a60*/  LDL.LU R21, [R1+0x434] ;  /* 0x0004340001157983 */ /* 0x000ea80000300800 */
[----:B------:R-:W3:Y:S04]  /*97a70*/  LDL.LU R22, [R1+0x438] ;  /* 0x0004380001167983 */ /* 0x000ee80000300800 */
[----:B------:R-:W3:Y:S04]  /*97a80*/  LDL.LU R23, [R1+0x43c] ;  /* 0x00043c0001177983 */ /* 0x000ee80000300800 */
[----:B------:R-:W4:Y:S04]  /*97a90*/  LDL.64 R8, [R1+0x60] ;  /* 0x0000600001087983 */ /* 0x000f280000100a00 */
[----:B------:R-:W-:Y:S04]  /*97aa0*/  STL.64 [R1+0x7208], R10 ;  /* 0x0072080a01007387 */ /* 0x000fe80000100a00 */
[----:B----4-:R0:W-:Y:S04]  /*97ab0*/  STL.64 [R1+0x7200], R8 ;  /* 0x0072000801007387 */ /* 0x0101e80000100a00 */
[----:B0-----:R-:W4:Y:S04]  /*97ac0*/  LDL.LU R8, [R1+0x460] ;  /* 0x0004600001087983 */ /* 0x001f280000300800 */
[----:B------:R-:W4:Y:S04]  /*97ad0*/  LDL.LU R9, [R1+0x464] ;  /* 0x0004640001097983 */ /* 0x000f280000300800 */
[----:B------:R-:W2:Y:S04]  /*97ae0*/  LDL.LU R10, [R1+0x468] ;  /* 0x00046800010a7983 */ /* 0x000ea80000300800 */
[----:B------:R-:W2:Y:S04]  /*97af0*/  LDL.LU R11, [R1+0x46c] ;  /* 0x00046c00010b7983 */ /* 0x000ea80000300800 */
[----:B------:R-:W3:Y:S04]  /*97b00*/  LDL R12, [R1+0x78] ;  /* 0x00007800010c7983 */ /* 0x000ee80000100800 */
[----:B------:R-:W3:Y:S04]  /*97b10*/  LDL R13, [R1+0x7c] ;  /* 0x00007c00010d7983 */ /* 0x000ee80000100800 */
[----:B--2---:R-:W-:Y:S04]  /*97b20*/  STL.64 [R1+0x7218], R10 ;  /* 0x0072180a01007387 */ /* 0x004fe80000100a00 */
[----:B----4-:R0:W-:Y:S04]  /*97b30*/  STL.64 [R1+0x7210], R8 ;  /* 0x0072100801007387 */ /* 0x0101e80000100a00 */
        /* <DEDUP_REMOVED lines=10> */
[----:B----4-:R0:W-:Y:S04]  /*97be0*/  STL.64 [R1+0x7238], R10 ;  /* 0x0072380a01007387 */ /* 0x0101e80000100a00 */
[----:B0-----:R-:W4:Y:S04]  /*97bf0*/  LDL R10, [R1+0x80] ;  /* 0x00008000010a7983 */ /* 0x001f280000100800 */
[----:B--2---:R0:W-:Y:S04]  /*97c00*/  STL.64 [R1+0x7230], R8 ;  /* 0x0072300801007387 */ /* 0x0041e80000100a00 */
[----:B0-----:R-:W2:Y:S01]  /*97c10*/  LDL.LU.64 R8, [R1+0x88] ;  /* 0x0000880001087983 */ /* 0x001ea20000300a00 */
[----:B------:R-:W-:-:S05]  /*97c20*/  IMAD.MOV.U32 R11, RZ, RZ, R0 ;  /* 0x000000ffff0b7224 */ /* 0x000fca00078e0000 */
[----:B----4-:R-:W-:Y:S04]  /*97c30*/  STL.64 [R1+0x7268], R10 ;  /* 0x0072680a01007387 */ /* 0x010fe80000100a00 */
[----:B--2---:R0:W-:Y:S04]  /*97c40*/  STL.64 [R1+0x7260], R8 ;  /* 0x0072600801007387 */ /* 0x0041e80000100a00 */
[----:B0-----:R-:W2:Y:S04]  /*97c50*/  LDL.LU R8, [R1+0x4b0] ;  /* 0x0004b00001087983 */ /* 0x001ea80000300800 */
[----:B------:R-:W2:Y:S04]  /*97c60*/  LDL.LU R9, [R1+0x4b4] ;  /* 0x0004b40001097983 */ /* 0x000ea80000300800 */
[----:B------:R-:W2:Y:S04]  /*97c70*/  LDL.LU R10, [R1+0x4b8] ;  /* 0x0004b800010a7983 */ /* 0x000ea80000300800 */
[----:B------:R-:W2:Y:S04]  /*97c80*/  LDL.LU R11, [R1+0x4bc] ;  /* 0x0004bc00010b7983 */ /* 0x000ea80000300800 */
        /* <DEDUP_REMOVED lines=22> */
[----:B------:R-:W3:Y:S04]  /*97df0*/  LDL.LU R22, [R1+0x4a8] ;  /* 0x0004a80001167983 */ /* 0x000ee80000300800 */
[----:B------:R-:W3:Y:S04]  /*97e00*/  LDL.LU R23, [R1+0x4ac] ;  /* 0x0004ac0001177983 */ /* 0x000ee80000300800 */
[----:B------:R-:W4:Y:S04]  /*97e10*/  LDL.64 R26, [R1+0x30] ;  /* 0x00003000011a7983 */ /* 0x000f280000100a00 */
[----:B------:R0:W-:Y:S04]  /*97e20*/  STL [R1+0x7090], R7 ;  /* 0x0070900701007387 */ /* 0x0001e80000100800 */
[----:B0-----:R-:W2:Y:S04]  /*97e30*/  LDL.64 R6, [R1+0x90] ;  /* 0x0000900001067983 */ /* 0x001ea80000100a00 */
[----:B------:R-:W-:Y:S01]  /*97e40*/  STL [R1+0x708c], R15 ;  /* 0x00708c0f01007387 */ /* 0x000fe20000100800 */
[----:B--2---:R-:W-:-:S15]  /*97e50*/  HMMA.16816.F32 R8, R16, R6, R8 ;  /* 0x000000061008723c */ /* 0x004fde0000001808 */
[----:B------:R-:W-:-:S08]  /*97e60*/  NOP ;  /* 0x0000000000007918 */ /* 0x000fd00000000000 */
[----:B------:R-:W-:Y:S04]  /*97e70*/  STL.64 [R1+0x7b0], R8 ;  /* 0x0007b00801007387 */ /* 0x000fe80000100a00 */
[----:B------:R0:W-:Y:S04]  /*97e80*/  STL.64 [R1+0x7b8], R10 ;  /* 0x0007b80a01007387 */ /* 0x0001e80000100a00 */
[----:B0-----:R-:W2:Y:S04]  /*97e90*/  LDL.LU.64 R10, [R1+0x7268] ;  /* 0x00726800010a7983 */ /* 0x001ea80000300a00 */
[----:B------:R-:W3:Y:S01]  /*97ea0*/  LDL.LU.64 R8, [R1+0x7260] ;  /* 0x0072600001087983 */ /* 0x000ee20000300a00 */
[----:B------:R-:W-:-:S05]  /*97eb0*/  IMAD.MOV.U32 R14, RZ, RZ, R7 ;  /* 0x000000ffff0e7224 */ /* 0x000fca00078e0007 */
[----:B------:R-:W-:Y:S01]  /*97ec0*/  STL [R1+0x709c], R14 ;  /* 0x00709c0e01007387 */ /* 0x000fe20000100800 */
[----:B---3--:R-:W-:-:S15]  /*97ed0*/  HMMA.16816.F32 R20, R16, R8, R20 ;  /* 0x000000081014723c */ /* 0x008fde0000001814 */
[----:B------:R-:W-:-:S08]  /*97ee0*/  NOP ;  /* 0x0000000000007918 */ /* 0x000fd00000000000 */
[----:B------:R-:W-:Y:S04]  /*97ef0*/  STL.64 [R1+0x7a0], R20 ;  /* 0x0007a01401007387 */ /* 0x000fe80000100a00 */
[----:B------:R0:W-:Y:S04]  /*97f00*/  STL.64 [R1+0x7a8], R22 ;  /* 0x0007a81601007387 */ /* 0x0001e80000100a00 */
[----:B0-----:R-:W2:Y:S04]  /*97f10*/  LDL.LU.64 R22, [R1+0x7258] ;  /* 0x0072580001167983 */ /* 0x001ea80000300a00 */
[----:B------:R-:W2:Y:S01]  /*97f20*/  LDL.LU.64 R20, [R1+0x7250] ;  /* 0x0072500001147983 */ /* 0x000ea20000300a00 */
[----:B------:R-:W-:-:S02]  /*97f30*/  IMAD.MOV.U32 R7, RZ, RZ, R8 ;  /* 0x000000ffff077224 */ /* 0x000fc400078e0008 */
[----:B------:R-:W-:-:S03]  /*97f40*/  IMAD.MOV.U32 R15, RZ, RZ, R9 ;  /* 0x000000ffff0f7224 */ /* 0x000fc600078e0009 */
[----:B------:R0:W-:Y:S04]  /*97f50*/  STL [R1+0x70a0], R7 ;  /* 0x0070a00701007387 */ /* 0x0001e80000100800 */
[----:B0-----:R-:W3:Y:S01]  /*97f60*/  LDL.LU.64 R6, [R1+0x70] ;  /* 0x0000700001067983 */ /* 0x001ee20000300a00 */
[----:B--2---:R-:W-:Y:S03]  /*97f70*/  HMMA.16816.F32 R8, R16, R10, R20 ;  /* 0x0000000a1008723c */ /* 0x004fe60000001814 */
[----:B------:R-:W2:Y:S04]  /*97f80*/  LDL.LU.64 R22, [R1+0x7248] ;  /* 0x0072480001167983 */ /* 0x000ea80000300a00 */
[----:B------:R-:W2:-:S15]  /*97f90*/  LDL.LU.64 R20, [R1+0x7240] ;  /* 0x0072400001147983 */ /* 0x000e9e0000300a00 */
[----:B------:R-:W-:-:S01]  /*97fa0*/  NOP ;  /* 0x0000000000007918 */ /* 0x000fc20000000000 */
[----:B------:R-:W-:Y:S04]  /*97fb0*/  STL.64 [R1+0x790], R8 ;  /* 0x0007900801007387 */ /* 0x000fe80000100a00 */
[----:B------:R0:W-:Y:S04]  /*97fc0*/  STL.64 [R1+0x798], R10 ;  /* 0x0007980a01007387 */ /* 0x0001e80000100a00 */
[----:B0-----:R-:W4:Y:S04]  /*97fd0*/  LDL.LU.64 R10, [R1+0x7238] ;  /* 0x00723800010a7983 */ /* 0x001f280000300a00 */
        /* <DEDUP_REMOVED lines=18> */
[----:B------:R-:W2:Y:S01]  /*98100*/  LDL.LU.64 R8, [R1+0x7200] ;  /* 0x0072000001087983 */ /* 0x000ea20000300a00 */
[----:B------:R-:W-:-:S02]  /*98110*/  IMAD.MOV.U32 R14, RZ, RZ, R29 ;  /* 0x000000ffff0e7224 */ /* 0x000fc400078e001d */
[----:B------:R-:W-:Y:S02]  /*98120*/  IMAD.MOV.U32 R12, RZ, RZ, R6 ;  /* 0x000000ffff0c7224 */ /* 0x000fe400078e0006 */
[----:B------:R-:W-:Y:S02]  /*98130*/  IMAD.MOV.U32 R13, RZ, RZ, R7 ;  /* 0x000000ffff0d7224 */ /* 0x000fe400078e0007 */
[----:B------:R-:W-:Y:S02]  /*98140*/  IMAD.MOV.U32 R7, RZ, RZ, R28 ;  /* 0x000000ffff077224 */ /* 0x000fe400078e001c */
[----:B------:R-:W4:Y:S04]  /*98150*/  LDL.LU.64 R28, [R1+0x71f8] ;  /* 0x0071f800011c7983 */ /* 0x000f280000300a00 */
[----:B------:R-:W-:Y:S04]  /*98160*/  STL.64 [R1+0x70b0], R14 ;  /* 0x0070b00e01007387 */ /* 0x000fe80000100a00 */
[----:B------:R0:W-:Y:S04]  /*98170*/  STL.64 [R1+0x70a8], R12 ;  /* 0x0070a80c01007387 */ /* 0x0001e80000100a00 */
[----:B0-----:R-:W4:Y:S04]  /*98180*/  LDL.LU R12, [R1+0x410] ;  /* 0x00041000010c7983 */ /* 0x001f280000300800 */
[----:B------:R-:W4:Y:S04]  /*98190*/  LDL.LU R13, [R1+0x414] ;  /* 0x00041400010d7983 */ /* 0x000f280000300800 */
[----:B------:R-:W4:Y:S04]  /*981a0*/  LDL.LU R14, [R1+0x418] ;  /* 0x00041800010e7983 */ /* 0x000f280000300800 */
[----:B------:R-:W4:Y:S01]  /*981b0*/  LDL.LU R15, [R1+0x41c] ;  /* 0x00041c00010f7983 */ /* 0x000f220000300800 */
        /* <DEDUP_REMOVED lines=32> */
[----:B----4-:R-:W-:Y:S06]  /*983c0*/  HMMA.16816.F32 R12, R16, R4, R12 ;  /* 0x00000004100c723c */ /* 0x010fec000000180c */
[----:B------:R-:W-:-:S05]  /*983d0*/  IMAD.MOV.U32 R0, RZ, RZ, R5 ;  /* 0x000000ffff007224 */ /* 0x000fca00078e0005 */
[----:B------:R0:W-:-:S12]  /*983e0*/  STL [R1+0x6fb4], R0 ;  /* 0x006fb40001007387 */ /* 0x0001d80000100800 */
[----:B------:R-:W-:Y:S04]  /*983f0*/  STL.64 [R1+0x6c0], R12 ;  /* 0x0006c00c01007387 */ /* 0x000fe80000100a00 */
[----:B------:R2:W-:Y:S01]  /*98400*/  STL.64 [R1+0x6c8], R14 ;  /* 0x0006c80e01007387 */ /* 0x0005e20000100a00 */
[----:B0-----:R-:W-:Y:S01]  /*98410*/  IMAD.MOV.U32 R0, RZ, RZ, R27 ;  /* 0x000000ffff007224 */ /* 0x001fe200078e001b */
[C---:B--2---:R-:W-:Y:S06]  /*98420*/  HMMA.16816.F32 R12, R16.reuse, R24, R20 ;  /* 0x00000018100c723c */ /* 0x044fec0000001814 */
[----:B---3--:R-:W-:-:S15]  /*98430*/  HMMA.16816.F32 R8, R16, R26, R8 ;  /* 0x0000001a1008723c */ /* 0x008fde0000001808 */
[----:B------:R-:W-:-:S02]  /*98440*/  NOP ;  /* 0x0000000000007918 */ /* 0x000fc40000000000 */
[----:B------:R-:W-:Y:S04]  /*98450*/  STL.64 [R1+0x6a0], R12 ;  /* 0x0006a00c01007387 */ /* 0x000fe80000100a00 */
[----:B------:R-:W-:Y:S04]  /*98460*/  STL.64 [R1+0x6a8], R14 ;  /* 0x0006a80e01007387 */ /* 0x000fe80000100a00 */
[----:B------:R-:W2:Y:S04]  /*98470*/  LDL.LU R20, [R1+0x360] ;  /* 0x0003600001147983 */ /* 0x000ea80000300800 */
[----:B------:R-:W-:Y:S04]  /*98480*/  STL.64 [R1+0x690], R8 ;  /* 0x0006900801007387 */ /* 0x000fe80000100a00 */
[----:B------:R-:W-:Y:S04]  /*98490*/  STL.64 [R1+0x698], R10 ;  /* 0x0006980a01007387 */ /* 0x000fe80000100a00 */
[----:B------:R-:W2:Y:S04]  /*984a0*/  LDL.LU R21, [R1+0x364] ;  /* 0x0003640001157983 */ /* 0x000ea80000300800 */
        /* <DEDUP_REMOVED lines=11> */
[----:B------:R-:W4:Y:S04]  /*98560*/  LDL.LU R27, [R1+0x39c] ;  /* 0x00039c00011b7983 */ /* 0x000f280000300800 */
[----:B----4-:R0:W-:Y:S04]  /*98570*/  STL.64 [R1+0x7120], R26 ;  /* 0x0071201a01007387 */ /* 0x0101e80000100a00 */
[----:B0-----:R-:W4:Y:S04]  /*98580*/  LDL R26, [R1+0x8] ;  /* 0x00000800011a7983 */ /* 0x001f280000100800 */
[----:B------:R-:W4:Y:S04]  /*98590*/  LDL R27, [R1+0xc] ;  /* 0x00000c00011b7983 */ /* 0x000f280000100800 */
[----:B--2---:R0:W-:Y:S04]  /*985a0*/  STL.64 [R1+0x7118], R24 ;  /* 0x0071181801007387 */ /* 0x0041e80000100a00 */
[----:B0-----:R-:W2:Y:S04]  /*985b0*/  LDL.64 R24, [R1+0x10] ;  /* 0x0000100001187983 */ /* 0x001ea80000100a00 */
[----:B----4-:R-:W-:Y:S04]  /*985c0*/  STL.64 [R1+0x7150], R26 ;  /* 0x0071501a01007387 */ /* 0x010fe80000100a00 */
[----:B--2---:R-:W-:Y:S04]  /*985d0*/  STL.64 [R1+0x7148], R24 ;  /* 0x0071481801007387 */ /* 0x004fe80000100a00 */
[----:B------:R-:W2:Y:S04]  /*985e0*/  LDL.64 R4, [R1] ;  /* 0x0000000001047983 */ /* 0x000ea80000100a00 */
[----:B------:R-:W-:Y:S04]  /*985f0*/  STL [R1+0x7130], R7 ;  /* 0x0071300701007387 */ /* 0x000fe80000100800 */
[----:B--2---:R0:W-:Y:S04]  /*98600*/  STL.64 [R1+0x7128], R4 ;  /* 0x0071280401007387 */ /* 0x0041e80000100a00 */
[----:B0-----:R-:W2:Y:S04]  /*98610*/  LDL.LU R4, [R1+0x3a0] ;  /* 0x0003a00001047983 */ /* 0x001ea80000300800 */
[----:B------:R-:W2:Y:S04]  /*98620*/  LDL.LU R5, [R1+0x3a4] ;  /* 0x0003a40001057983 */ /* 0x000ea80000300800 */
[----:B------:R-:W4:Y:S04]  /*98630*/  LDL.LU R6, [R1+0x3a8] ;  /* 0x0003a80001067983 */ /* 0x000f280000300800 */
[----:B------:R-:W4:Y:S04]  /*98640*/  LDL.LU R7, [R1+0x3ac] ;  /* 0x0003ac0001077983 */ /* 0x000f280000300800 */
[----:B------:R-:W3:Y:S04]  /*98650*/  LDL R26, [R1+0x18] ;  /* 0x00001800011a7983 */ /* 0x000ee80000100800 */
[----:B------:R-:W3:Y:S04]  /*98660*/  LDL R27, [R1+0x1c] ;  /* 0x00001c00011b7983 */ /* 0x000ee80000100800 */
[----:B------:R-:W2:Y:S04]  /*98670*/  LDL.64 R24, [R1+0x20] ;  /* 0x0000200001187983 */ /* 0x000ea80000100a00 */
[----:B---3--:R-:W-:Y:S04]  /*98680*/  STL.64 [R1+0x7180], R26 ;  /* 0x0071801a01007387 */ /* 0x008fe80000100a00 */
        /* <DEDUP_REMOVED lines=31> */
[----:B------:R-:W2:Y:S04]  /*98880*/  LDL.LU R22, [R1+0x378] ;  /* 0x0003780001167983 */ /* 0x000ea80000300800 */
[----:B------:R-:W2:Y:S04]  /*98890*/  LDL.LU R23, [R1+0x37c] ;  /* 0x00037c0001177983 */ /* 0x000ea80000300800 */
[----:B------:R-:W3:Y:S04]  /*988a0*/  LDL.LU R12, [R1+0x330] ;  /* 0x00033000010c7983 */ /* 0x000ee80000300800 */
[----:B------:R-:W3:Y:S04]  /*988b0*/  LDL.LU R13, [R1+0x334] ;  /* 0x00033400010d7983 */ /* 0x000ee80000300800 */
[----:B------:R-:W2:Y:S04]  /*988c0*/  LDL.LU R14, [R1+0x338] ;  /* 0x00033800010e7983 */ /* 0x000ea80000300800 */
[----:B------:R-:W2:Y:S01]  /*988d0*/  LDL.LU R15, [R1+0x33c] ;  /* 0x00033c00010f7983 */ /* 0x000ea20000300800 */
[C---:B----4-:R-:W-:Y:S03]  /*988e0*/  HMMA.16816.F32 R24, R16.reuse, R26, R4 ;  /* 0x0000001a1018723c */ /* 0x050fe60000001804 */
[----:B--2---:R-:W-:Y:S04]  /*988f0*/  STL.64 [R1+0x70d0], R14 ;  /* 0x0070d00e01007387 */ /* 0x004fe80000100a00 */
[----:B---3--:R0:W-:Y:S04]  /*98900*/  STL.64 [R1+0x70c8], R12 ;  /* 0x0070c80c01007387 */ /* 0x0081e80000100a00 */
        /* <DEDUP_REMOVED lines=8> */
[----:B------:R-:W-:Y:S04]  /*98990*/  STL [R1+0x6fb8], R0 ;  /* 0x006fb80001007387 */ /* 0x000fe80000100800 */
[----:B------:R-:W4:Y:S04]  /*989a0*/  LDL.LU.64 R6, [R1+0x7190] ;  /* 0x0071900001067983 */ /* 0x000f280000300a00 */
[----:B------:R-:W4:Y:S04]  /*989b0*/  LDL.LU.64 R4, [R1+0x7188] ;  /* 0x0071880001047983 */ /* 0x000f280000300a00 */
[----:B------:R-:W-:Y:S04]  /*989c0*/  STL.64 [R1+0x670], R24 ;  /* 0x0006701801007387 */ /* 0x000fe80000100a00 */
[----:B------:R0:W-:Y:S04]  /*989d0*/  STL.64 [R1+0x678], R26 ;  /* 0x0006781a01007387 */ /* 0x0001e80000100a00 */
[----:B0-----:R-:W2:Y:S04]  /*989e0*/  LDL.LU.64 R26, [R1+0x7180] ;  /* 0x00718000011a7983 */ /* 0x001ea80000300a00 */
[----:B------:R-:W4:Y:S02]  /*989f0*/  LDL.LU.64 R24, [R1+0x7178] ;  /* 0x0071780001187983 */ /* 0x000f240000300a00 */
        /* <DEDUP_REMOVED lines=25> */
[----:B------:R-:W2:Y:S04]  /*98b90*/  LDL.LU R7, [R1+0x7130] ;  /* 0x0071300001077983 */ /* 0x000ea80000300800 */
[----:B------:R-:W4:-:S15]  /*98ba0*/  LDL.LU.64 R4, [R1+0x7128] ;  /* 0x0071280001047983 */ /* 0x000f1e0000300a00 */
[----:B------:R-:W-:-:S01]  /*98bb0*/  NOP ;  /* 0x0000000000007918 */ /* 0x000fc20000000000 */
[----:B------:R-:W-:Y:S04]  /*98bc0*/  STL.64 [R1+0x620], R24 ;  /* 0x0006201801007387 */ /* 0x000fe80000100a00 */
[----:B------:R0:W-:Y:S04]  /*98bd0*/  STL.64 [R1+0x628], R26 ;  /* 0x0006281a01007387 */ /* 0x0001e80000100a00 */
[----:B0-----:R-:W4:Y:S04]  /*98be0*/  LDL.LU.64 R26, [R1+0x7120] ;  /* 0x00712000011a7983 */ /* 0x001f280000300a00 */
[----:B------:R-:W4:Y:S04]  /*98bf0*/  LDL.LU.64 R24, [R1+0x7118] ;  /* 0x0071180001187983 */ /* 0x000f280000300a00 */
[----:B------:R-:W2:Y:S01]  /*98c00*/  LDL.LU R6, [R1+0x192c] ;  /* 0x00192c0001067983 */ /* 0x000ea20000300800 */
[----:B----4-:R-:W-:-:S15]  /*98c10*/  HMMA.16816.F32 R24, R16, R4, R24 ;  /* 0x000000041018723c */ /* 0x010fde0000001818 */
[----:B------:R-:W-:-:S08]  /*98c20*/  NOP ;  /* 0x0000000000007918 */ /* 0x000fd00000000000 */
        /* <DEDUP_REMOVED lines=8> */
[----:B0-----:R-:W4:Y:S04]  /*98cb0*/  LDL.LU.64 R26, [R1+0x7100] ;  /* 0x00710000011a7983 */ /* 0x001f280000300a00 */
[----:B------:R-:W3:Y:S01]  /*98cc0*/  LDL.LU.64 R24, [R1+0x70f8] ;  /* 0x0070f80001187983 */ /* 0x000ee20000300a00 */
[----:B------:R-:W-:-:S03]  /*98cd0*/  IMAD.MOV.U32 R0, RZ, RZ, R5 ;  /* 0x000000ffff007224 */ /* 0x000fc600078e0005 */
[----:B------:R-:W2:Y:S04]  /*98ce0*/  LDL.LU R4, [R1+0x191c] ;  /* 0x00191c0001047983 */ /* 0x000ea80000300800 */
[----:B------:R-:W2:Y:S01]  /*98cf0*/  LDL.LU R5, [R1+0x1924] ;  /* 0x0019240001057983 */ /* 0x000ea20000300800 */
        /* <DEDUP_REMOVED lines=12> */
[C---:B------:R-:W-:Y:S03]  /*98dc0*/  HMMA.16816.F32 R8, R16.reuse, R2, R8 ;  /* 0x000000021008723c */ /* 0x040fe60000001808 */
        /* <DEDUP_REMOVED lines=10> */
[----:B0-----:R-:W3:Y:S04]  /*98e70*/  LDL.LU.64 R14, [R1+0x70d0] ;  /* 0x0070d000010e7983 */ /* 0x001ee80000300a00 */
[----:B------:R-:W3:Y:S04]  /*98e80*/  LDL.LU.64 R12, [R1+0x70c8] ;  /* 0x0070c800010c7983 */ /* 0x000ee80000300a00 */
[----:B------:R0:W-:Y:S04]  /*98e90*/  STL.64 [R1+0x7078], R22 ;  /* 0x0070781601007387 */ /* 0x0001e80000100a00 */
[----:B0-----:R-:W2:Y:S04]  /*98ea0*/  LDL.LU R22, [R1+0x1928] ;  /* 0x0019280001167983 */ /* 0x001ea80000300800 */
[----:B------:R-:W2:Y:S04]  /*98eb0*/  LDL.LU R23, [R1+0x1930] ;  /* 0x0019300001177983 */ /* 0x000ea80000300800 */
[----:B----4-:R0:W-:Y:S04]  /*98ec0*/  STL.64 [R1+0x7070], R20 ;  /* 0x0070701401007387 */ /* 0x0101e80000100a00 */
[----:B0-----:R-:W4:Y:S04]  /*98ed0*/  LDL.LU R21, [R1+0x1920] ;  /* 0x0019200001157983 */ /* 0x001f280000300800 */
        /* <DEDUP_REMOVED lines=8> */
[----:B0-----:R-:W3:Y:S04]  /*98f60*/  LDL.LU.64 R14, [R1+0x70b0] ;  /* 0x0070b000010e7983 */ /* 0x001ee80000300a00 */
[----:B------:R-:W4:Y:S01]  /*98f70*/  LDL.LU.64 R12, [R1+0x70a8] ;  /* 0x0070a800010c7983 */ /* 0x000f220000300a00 */
[----:B--2---:R-:W-:-:S15]  /*98f80*/  HMMA.16816.F32 R24, R16, R10, R24 ;  /* 0x0000000a1018723c */ /* 0x004fde0000001818 */
[----:B------:R-:W-:-:S08]  /*98f90*/  NOP ;  /* 0x0000000000007918 */ /* 0x000fd00000000000 */
[----:B------:R-:W-:Y:S04]  /*98fa0*/  STL.64 [R1+0x4c0], R24 ;  /* 0x0004c01801007387 */ /* 0x000fe80000100a00 */
[----:B------:R0:W-:Y:S02]  /*98fb0*/  STL.64 [R1+0x4c8], R26 ;  /* 0x0004c81a01007387 */ /* 0x0001e40000100a00 */
[----:B0-----:R-:W-:Y:S02]  /*98fc0*/  IMAD.MOV.U32 R26, RZ, RZ, R7 ;  /* 0x000000ffff1a7224 */ /* 0x001fe400078e0007 */
[----:B------:R-:W2:Y:S01]  /*98fd0*/  LDL.LU R7, [R1+0x70a0] ;  /* 0x0070a00001077983 */ /* 0x000ea20000300800 */
[----:B---3--:R-:W-:Y:S02]  /*98fe0*/  IMAD.MOV.U32 R27, RZ, RZ, R14 ;  /* 0x000000ffff1b7224 */ /* 0x008fe400078e000e */
[----:B----4-:R-:W-:-:S02]  /*98ff0*/  IMAD.MOV.U32 R24, RZ, RZ, R12 ;  /* 0x000000ffff187224 */ /* 0x010fc400078e000c */
[----:B------:R-:W-:Y:S01]  /*99000*/  IMAD.MOV.U32 R25, RZ, RZ, R13 ;  /* 0x000000ffff197224 */ /* 0x000fe200078e000d */
[----:B------:R-:W3:Y:S04]  /*99010*/  LDL.LU R14, [R1+0x709c] ;  /* 0x00709c00010e7983 */ /* 0x000ee80000300800 */
[----:B------:R-:W4:Y:S04]  /*99020*/  LDL.LU R12, [R1+0x7098] ;  /* 0x00709800010c7983 */ /* 0x000f280000300800 */
[----:B------:R-:W4:Y:S04]  /*99030*/  LDL.LU R13, [R1+0x7094] ;  /* 0x00709400010d7983 */ /* 0x000f280000300800 */
[----:B------:R-:W-:Y:S04]  /*99040*/  STL.64 [R1+0x6fd0], R26 ;  /* 0x006fd01a01007387 */ /* 0x000fe80000100a00 */
[----:B------:R0:W-:Y:S04]  /*99050*/  STL.64 [R1+0x6fc8], R24 ;  /* 0x006fc81801007387 */ /* 0x0001e80000100a00 */
        /* <DEDUP_REMOVED lines=10> */
[----:B----4-:R-:W-:Y:S03]  /*99100*/  HMMA.16816.F32 R24, R16, R12, R24 ;  /* 0x0000000c1018723c */ /* 0x010fe60000001818 */
[----:B---3--:R-:W-:Y:S04]  /*99110*/  STL.64 [R1+0x6fe0], R10 ;  /* 0x006fe00a01007387 */ /* 0x008fe80000100a00 */
[----:B--2---:R0:W-:Y:S04]  /*99120*/  STL.64 [R1+0x6fd8], R8 ;  /* 0x006fd80801007387 */ /* 0x0041e80000100a00 */
[----:B0-----:R-:W2:-:S12]  /*99130*/  LDL.LU R8, [R1+0x2b0] ;  /* 0x0002b00001087983 */ /* 0x001e980000300800 */
[----:B------:R-:W-:Y:S04]  /*99140*/  STL.64 [R1+0x4a0], R24 ;  /* 0x0004a01801007387 */ /* 0x000fe80000100a00 */
[----:B------:R-:W-:Y:S04]  /*99150*/  STL.64 [R1+0x4a8], R26 ;  /* 0x0004a81a01007387 */ /* 0x000fe80000100a00 */
[----:B------:R-:W2:Y:S04]  /*99160*/  LDL.LU R9, [R1+0x2b4] ;  /* 0x0002b40001097983 */ /* 0x000ea80000300800 */
[----:B------:R-:W3:Y:S04]  /*99170*/  LDL.LU R10, [R1+0x2b8] ;  /* 0x0002b800010a7983 */ /* 0x000ee80000300800 */
[----:B------:R-:W3:Y:S04]  /*99180*/  LDL.LU R11, [R1+0x2bc] ;  /* 0x0002bc00010b7983 */ /* 0x000ee80000300800 */
[----:B---3--:R0:W-:Y:S02]  /*99190*/  STL.64 [R1+0x6ff0], R10 ;  /* 0x006ff00a01007387 */ /* 0x0081e40000100a00 */
[----:B0-----:R-:W-:-:S02]  /*991a0*/  IMAD.MOV.U32 R10, RZ, RZ, R7 ;  /* 0x000000ffff0a7224 */ /* 0x001fc400078e0007 */
[----:B------:R-:W-:Y:S01]  /*991b0*/  IMAD.MOV.U32 R11, RZ, RZ, R15 ;  /* 0x000000ffff0b7224 */ /* 0x000fe200078e000f */
[----:B------:R-:W3:Y:S04]  /*991c0*/  LDL.LU R7, [R1+0x7090] ;  /* 0x0070900001077983 */ /* 0x000ee80000300800 */
[----:B------:R-:W4:Y:S04]  /*991d0*/  LDL.LU R15, [R1+0x708c] ;  /* 0x00708c00010f7983 */ /* 0x000f280000300800 */
[----:B--2---:R0:W-:Y:S04]  /*991e0*/  STL.64 [R1+0x6fe8], R8 ;  /* 0x006fe80801007387 */ /* 0x0041e80000100a00 */
[----:B------:R-:W-:Y:S04]  /*991f0*/  STL.64 [R1+0x7008], R10 ;  /* 0x0070080a01007387 */ /* 0x000fe80000100a00 */
        /* <DEDUP_REMOVED lines=13> */
[----:B------:R-:W3:Y:S01]  /*992d0*/  LDL.LU R27, [R1+0x2cc] ;  /* 0x0002cc00011b7983 */ /* 0x000ee20000300800 */
[----:B------:R-:W-:-:S02]  /*992e0*/  IMAD.MOV.U32 R10, RZ, RZ, R15 ;  /* 0x000000ffff0a7224 */ /* 0x000fc400078e000f */
[----:B------:R-:W-:-:S05]  /*992f0*/  IMAD.MOV.U32 R11, RZ, RZ, R7 ;  /* 0x000000ffff0b7224 */ /* 0x000fca00078e0007 */
[----:B------:R0:W-:Y:S01]  /*99300*/  STL.64 [R1+0x7038], R10 ;  /* 0x0070380a01007387 */ /* 0x0001e20000100a00 */
[----:B------:R-:W-:Y:S02]  /*99310*/  IMAD R4, R4, 0x100, R21 ;  /* 0x0000010004047824 */ /* 0x000fe400078e0215 */
[----:B------:R-:W-:Y:S01]  /*99320*/  IMAD R5, R5, 0x100, R22 ;  /* 0x0000010005057824 */ /* 0x000fe200078e0216 */
[----:B0-----:R-:W4:Y:S01]  /*99330*/  LDL.LU.64 R10, [R1+0xa0] ;  /* 0x0000a000010a7983 */ /* 0x001f220000300a00 */
[----:B------:R-:W-:-:S03]  /*99340*/  IMAD R6, R6, 0x100, R23 ;  /* 0x0000010006067824 */ /* 0x000fc600078e0217 */
[----:B---3--:R-:W-:Y:S04]  /*99350*/  STL.64 [R1+0x7018], R26 ;  /* 0x0070181a01007387 */ /* 0x008fe80000100a00 */
[----:B--2---:R0:W-:Y:S04]  /*99360*/  STL.64 [R1+0x7010], R24 ;  /* 0x0070101801007387 */ /* 0x0041e80000100a00 */
[----:B0-----:R-:W2:Y:S04]  /*99370*/  LDL.LU R24, [R1+0x2d0] ;  /* 0x0002d00001187983 */ /* 0x001ea80000300800 */
[----:B------:R-:W2:Y:S04]  /*99380*/  LDL.LU R25, [R1+0x2d4] ;  /* 0x0002d40001197983 */ /* 0x000ea80000300800 */
[----:B------:R-:W3:Y:S04]  /*99390*/  LDL.LU R26, [R1+0x2d8] ;  /* 0x0002d800011a7983 */ /* 0x000ee80000300800 */
[----:B------:R-:W3:Y:S04]  /*993a0*/  LDL.LU R27, [R1+0x2dc] ;  /* 0x0002dc00011b7983 */ /* 0x000ee80000300800 */
[----:B------:R-:W2:Y:S04]  /*993b0*/  LDL.LU R15, [R1+0x1938] ;  /* 0x00193800010f7983 */ /* 0x000ea80000300800 */
[----:B------:R-:W2:Y:S04]  /*993c0*/  LDL.LU R7, [R1+0x1934] ;  /* 0x0019340001077983 */ /* 0x000ea80000300800 */
[----:B------:R-:W2:Y:S04]  /*993d0*/  LDL.LU R20, [R1+0x4e0] ;  /* 0x0004e00001147983 */ /* 0x000ea80000300800 */
[----:B------:R-:W2:Y:S04]  /*993e0*/  LDL.LU R21, [R1+0x4e4] ;  /* 0x0004e40001157983 */ /* 0x000ea80000300800 */
[----:B------:R-:W2:Y:S04]  /*993f0*/  LDL.LU R22, [R1+0x4e8] ;  /* 0x0004e80001167983 */ /* 0x000ea80000300800 */
[----:B------:R-:W2:Y:S04]  /*99400*/  LDL.LU R23, [R1+0x4ec] ;  /* 0x0004ec0001177983 */ /* 0x000ea80000300800 */
[----:B------:R-:W3:Y:S01]  /*99410*/  LDL.LU R8, [R1+0xa8] ;  /* 0x0000a80001087983 */ /* 0x000ee20000300800 */
[----:B------:R-:W-:-:S03]  /*99420*/  IMAD.MOV.U32 R9, RZ, RZ, R14 ;  /* 0x000000ffff097224 */ /* 0x000fc600078e000e */
[----:B------:R-:W2:Y:S04]  /*99430*/  LDL.LU R14, [R1+0x7084] ;  /* 0x00708400010e7983 */ /* 0x000ea80000300800 */
[----:B----4-:R-:W-:Y:S04]  /*99440*/  STL.64 [R1+0x7068], R10 ;  /* 0x0070680a01007387 */ /* 0x010fe80000100a00 */
[----:B---3--:R0:W-:Y:S04]  /*99450*/  STL.64 [R1+0x7060], R8 ;  /* 0x0070600801007387 */ /* 0x0081e80000100a00 */
[----:B0-----:R-:W3:Y:S04]  /*99460*/  LDL.LU R8, [R1+0x4d0] ;  /* 0x0004d00001087983 */ /* 0x001ee80000300800 */
[----:B------:R-:W3:Y:S04]  /*99470*/  LDL.LU R9, [R1+0x4d4] ;  /* 0x0004d40001097983 */ /* 0x000ee80000300800 */
[----:B------:R-:W3:Y:S04]  /*99480*/  LDL.LU R10, [R1+0x4d8] ;  /* 0x0004d800010a7983 */ /* 0x000ee80000300800 */
[----:B------:R-:W3:Y:S04]  /*99490*/  LDL.LU R11, [R1+0x4dc] ;  /* 0x0004dc00010b7983 */ /* 0x000ee80000300800 */
[----:B------:R-:W-:Y:S04]  /*994a0*/  STL.64 [R1+0x7030], R26 ;  /* 0x0070301a01007387 */ /* 0x000fe80000100a00 */
[----:B--2---:R0:W-:Y:S04]  /*994b0*/  STL.64 [R1+0x7028], R24 ;  /* 0x0070281801007387 */ /* 0x0041e80000100a00 */
        /* <DEDUP_REMOVED lines=26> */
[----:B0-----:R-:W4:Y:S04]  /*99660*/  LDL.LU R12, [R1+0x290] ;  /* 0x00029000010c7983 */ /* 0x001f280000300800 */
[----:B------:R-:W4:Y:S04]  /*99670*/  LDL.LU R13, [R1+0x294] ;  /* 0x00029400010d7983 */ /* 0x000f280000300800 */
[----:B------:R-:W4:Y:S04]  /*99680*/  LDL.LU R14, [R1+0x298] ;  /* 0x00029800010e7983 */ /* 0x000f280000300800 */
[----:B------:R-:W4:Y:S01]  /*99690*/  LDL.LU R15, [R1+0x29c] ;  /* 0x00029c00010f7983 */ /* 0x000f220000300800 */
[----:B---3--:R-:W-:-:S15]  /*996a0*/  HMMA.16816.F32 R8, R16, R20, R8 ;  /* 0x000000141008723c */ /* 0x008fde0000001808 */
[----:B------:R-:W-:-:S08]  /*996b0*/  NOP ;  /* 0x0000000000007918 */ /* 0x000fd00000000000 */
[----:B------:R-:W-:Y:S04]  /*996c0*/  STL.64 [R1+0x480], R8 ;  /* 0x0004800801007387 */ /* 0x000fe80000100a00 */
[----:B------:R0:W-:Y:S04]  /*996d0*/  STL.64 [R1+0x488], R10 ;  /* 0x0004880a01007387 */ /* 0x0001e80000100a00 */
[----:B0-----:R-:W2:Y:S04]  /*996e0*/  LDL.LU.64 R10, [R1+0x7068] ;  /* 0x00706800010a7983 */ /* 0x001ea80000300a00 */
[----:B------:R-:W3:Y:S04]  /*996f0*/  LDL.LU.64 R8, [R1+0x7060] ;  /* 0x0070600001087983 */ /* 0x000ee80000300a00 */
[----:B------:R-:W-:Y:S04]  /*99700*/  STL [R1+0x6de4], R20 ;  /* 0x006de41401007387 */ /* 0x000fe80000100800 */
[----:B------:R0:W-:Y:S01]  /*99710*/  STL [R1+0x6de0], R21 ;  /* 0x006de01501007387 */ /* 0x0001e20000100800 */
[----:B------:R-:W-:-:S02]  /*99720*/  F2FP.F16.E4M3.UNPACK_B R4, R4 ;  /* 0x00000004ff04723e */ /* 0x000fc400020006ff */
[----:B------:R-:W-:Y:S01]  /*99730*/  F2FP.F16.E4M3.UNPACK_B R5, R5 ;  /* 0x00000005ff05723e */ /* 0x000fe200020006ff */
[----:B--2---:R-:W-:Y:S01]  /*99740*/  HMMA.16816.F32 R16, R16, R10, R24 ;  /* 0x0000000a1010723c */ /* 0x004fe20000001818 */
[----:B------:R-:W3:Y:S04]  /*99750*/  LDL.LU.64 R26, [R1+0x7058] ;  /* 0x00705800011a7983 */ /* 0x000ee80000300a00 */
[----:B------:R-:W3:Y:S01]  /*99760*/  LDL.LU.64 R24, [R1+0x7050] ;  /* 0x0070500001187983 */ /* 0x000ee20000300a00 */
[----:B------:R-:W-:Y:S02]  /*99770*/  F2FP.F16.E4M3.UNPACK_B R6, R6 ;  /* 0x00000006ff06723e */ /* 0x000fe400020006ff */
[----:B------:R-:W-:Y:S01]  /*99780*/  F2FP.F16.E4M3.UNPACK_B R7, R7 ;  /* 0x00000007ff07723e */ /* 0x000fe200020006ff */
[----:B0-----:R-:W-:-:S02]  /*99790*/  IMAD.MOV.U32 R21, RZ, RZ, R10 ;  /* 0x000000ffff157224 */ /* 0x001fc400078e000a */
[----:B------:R-:W-:-:S12]  /*997a0*/  IMAD.MOV.U32 R20, RZ, RZ, R11 ;  /* 0x000000ffff147224 */ /* 0x000fd800078e000b */
[----:B------:R-:W-:Y:S04]  /*997b0*/  STL.64 [R1+0x460], R16 ;  /* 0x0004601001007387 */ /* 0x000fe80000100a00 */
[----:B------:R0:W-:Y:S04]  /*997c0*/  STL.64 [R1+0x468], R18 ;  /* 0x0004681201007387 */ /* 0x0001e80000100a00 */
[----:B0-----:R-:W2:Y:S04]  /*997d0*/  LDL.LU R18, [R1+0x80] ;  /* 0x0000800001127983 */ /* 0x001ea80000300800 */
[----:B------:R-:W2:Y:S04]  /*997e0*/  LDL.LU R19, [R1+0x84] ;  /* 0x0000840001137983 */ /* 0x000ea80000300800 */
[----:B----4-:R0:W-:Y:S04]  /*997f0*/  STL.64 [R1+0x6e40], R22 ;  /* 0x006e401601007387 */ /* 0x0101e80000100a00 */
[----:B0-----:R-:W4:Y:S04]  /*99800*/  LDL.LU R22, [R1+0x78] ;  /* 0x0000780001167983 */ /* 0x001f280000300800 */
[----:B------:R-:W4:Y:S04]  /*99810*/  LDL.LU R23, [R1+0x7c] ;  /* 0x00007c0001177983 */ /* 0x000f280000300800 */
[----:B------:R-:W-:Y:S01]  /*99820*/  STL.64 [R1+0x6e38], R20 ;  /* 0x006e381401007387 */ /* 0x000fe20000100a00 */
[----:B---3--:R-:W-:Y:S03]  /*99830*/  HMMA.16816.F32 R8, R4, R8, R24 ;  /* 0x000000080408723c */ /* 0x008fe60000001818 */
[----:B------:R-:W3:Y:S04]  /*99840*/  LDL.LU.64 R26, [R1+0x7048] ;  /* 0x00704800011a7983 */ /* 0x000ee80000300a00 */
[----:B------:R-:W3:-:S15]  /*99850*/  LDL.LU.64 R24, [R1+0x7040] ;  /* 0x0070400001187983 */ /* 0x000ede0000300a00 */
[----:B------:R-:W-:-:S01]  /*99860*/  NOP ;  /* 0x0000000000007918 */ /* 0x000fc20000000000 */
        /* <DEDUP_REMOVED lines=18> */
[----:B------:R-:W4:Y:S04]  /*99990*/  LDL.LU.64 R26, [R1+0x7000] ;  /* 0x00700000011a7983 */ /* 0x000f280000300a00 */
[----:B------:R-:W4:-:S15]  /*999a0*/  LDL.LU.64 R24, [R1+0x6ff8] ;  /* 0x006ff80001187983 */ /* 0x000f1e0000300a00 */
[----:B------:R-:W-:-:S02]  /*999b0*/  NOP ;  /* 0x0000000000007918 */ /* 0x000fc40000000000 */
[----:B------:R-:W-:Y:S04]  /*999c0*/  STL.64 [R1+0x3e0], R8 ;  /* 0x0003e00801007387 */ /* 0x000fe80000100a00 */
[----:B------:R0:W-:Y:S04]  /*999d0*/  STL.64 [R1+0x3e8], R10 ;  /* 0x0003e80a01007387 */ /* 0x0001e80000100a00 */
[----:B0-----:R-:W2:Y:S04]  /*999e0*/  LDL.LU.64 R10, [R1+0x6ff0] ;  /* 0x006ff000010a7983 */ /* 0x001ea80000300a00 */
[----:B------:R-:W2:Y:S01]  /*999f0*/  LDL.LU.64 R8, [R1+0x6fe8] ;  /* 0x006fe80001087983 */ /* 0x000ea20000300a00 */
[C---:B----4-:R-:W-:Y:S06]  /*99a00*/  HMMA.16816.F32 R20, R4.reuse, R22, R24 ;  /* 0x000000160414723c */ /* 0x050fec0000001818 */
[----:B--2---:R-:W-:Y:S01]  /*99a10*/  HMMA.16816.F32 R16, R4, R18, R8 ;  /* 0x000000120410723c */ /* 0x004fe20000001808 */
[----:B------:R-:W2:Y:S04]  /*99a20*/  LDL.LU.64 R10, [R1+0x6fe0] ;  /* 0x006fe000010a7983 */ /* 0x000ea80000300a00 */
[----:B------:R-:W2:-:S15]  /*99a30*/  LDL.LU.64 R8, [R1+0x6fd8] ;  /* 0x006fd80001087983 */ /* 0x000e9e0000300a00 */
[----:B------:R-:W-:-:S03]  /*99a40*/  NOP ;  /* 0x0000000000007918 */ /* 0x000fc60000000000 */
[----:B------:R0:W-:Y:S04]  /*99a50*/  STL.64 [R1+0x3c0], R16 ;  /* 0x0003c01001007387 */ /* 0x0001e80000100a00 */
[----:B------:R1:W-:Y:S04]  /*99a60*/  STL.64 [R1+0x3c8], R18 ;  /* 0x0003c81201007387 */ /* 0x0003e80000100a00 */
[----:B0-----:R-:W3:Y:S04]  /*99a70*/  LDL.LU R17, [R1+0x1944] ;  /* 0x0019440001117983 */ /* 0x001ee80000300800 */
[----:B-1----:R-:W4:Y:S04]  /*99a80*/  LDL.LU R18, [R1+0x194c] ;  /* 0x00194c0001127983 */ /* 0x002f280000300800 */
[----:B------:R-:W4:Y:S04]  /*99a90*/  LDL.LU R19, [R1+0x1954] ;  /* 0x0019540001137983 */ /* 0x000f280000300800 */
[----:B------:R-:W2:Y:S04]  /*99aa0*/  LDL.LU.64 R26, [R1+0x6fd0] ;  /* 0x006fd000011a7983 */ /* 0x000ea80000300a00 */
[----:B------:R-:W3:Y:S04]  /*99ab0*/  LDL.LU.64 R24, [R1+0x6fc8] ;  /* 0x006fc80001187983 */ /* 0x000ee80000300a00 */
[----:B------:R-:W-:Y:S04]  /*99ac0*/  STL.64 [R1+0x3a0], R20 ;  /* 0x0003a01401007387 */ /* 0x000fe80000100a00 */
[----:B------:R3:W-:Y:S02]  /*99ad0*/  STL.64 [R1+0x3a8], R22 ;  /* 0x0003a81601007387 */ /* 0x0007e40000100a00 */
        /* <DEDUP_REMOVED lines=27> */
[----:B--2---:R0:W-:Y:S04]  /*99c90*/  STL.64 [R1+0x6e70], R26 ;  /* 0x006e701a01007387 */ /* 0x0041e80000100a00 */
[----:B0-----:R-:W2:Y:S01]  /*99ca0*/  LDL.LU R26, [R1] ;  /* 0x00000000011a7983 */ /* 0x001ea20000300800 */
[----:B------:R-:W-:-:S03]  /*99cb0*/  IMAD.MOV.U32 R27, RZ, RZ, R0 ;  /* 0x000000ffff1b7224 */ /* 0x000fc600078e0000 */
[----:B------:R-:W3:Y:S04]  /*99cc0*/  LDL.LU R0, [R1+0x6fc0] ;  /* 0x006fc00001007983 */ /* 0x000ee80000300800 */
        /* <DEDUP_REMOVED lines=29> */
[----:B------:R-:W2:Y:S01]  /*99ea0*/  LDL.LU R26, [R1+0x20] ;  /* 0x00002000011a7983 */ /* 0x000ea20000300800 */
        /* <DEDUP_REMOVED lines=105> */
[----:B------:R-:W2:Y:S04]  /*9a540*/  LDL.LU R16, [R1+0x193c] ;  /* 0x00193c0001107983 */ /* 0x000ea80000300800 */
[----:B------:R-:W-:Y:S01]  /*9a550*/  STL.64 [R1+0x6df0], R18 ;  /* 0x006df01201007387 */ /* 0x000fe20000100a00 */
[C---:B----4-:R-:W-:Y:S03]  /*9a560*/  HMMA.16816.F32 R24, R4.reuse, R26, R12 ;  /* 0x0000001a0418723c */ /* 0x050fe6000000180c */
[----:B--2---:R0:W-:Y:S04]  /*9a570*/  STL.64 [R1+0x6de8], R16 ;  /* 0x006de81001007387 */ /* 0x0041e80000100a00 */
[----:B0-----:R-:W2:Y:S04]  /*9a580*/  LDL.LU R16, [R1+0xf0] ;  /* 0x0000f00001107983 */ /* 0x001ea80000300800 */
[----:B------:R-:W2:Y:S04]  /*9a590*/  LDL.LU R17, [R1+0xf4] ;  /* 0x0000f40001117983 */ /* 0x000ea80000300800 */
        /* <DEDUP_REMOVED lines=95> */
[----:B0-----:R-:W4:Y:S04]  /*9ab90*/  LDL.LU.64 R26, [R1+0x6e60] ;  /* 0x006e6000011a7983 */ /* 0x001f280000300a00 */
[----:B------:R-:W3:Y:S04]  /*9aba0*/  LDL.LU.64 R24, [R1+0x6e58] ;  /* 0x006e580001187983 */ /* 0x000ee80000300a00 */
[----:B------:R-:W2:Y:S04]  /*9abb0*/  LDL.LU R28, [R1+0x1950] ;  /* 0x00195000011c7983 */ /* 0x000ea80000300800 */
[----:B------:R-:W2:Y:S01]  /*9abc0*/  LDL.LU R29, [R1+0x1958] ;  /* 0x00195800011d7983 */ /* 0x000ea20000300800 */
[----:B------:R-:W-:Y:S01]  /*9abd0*/  IMAD.MOV.U32 R19, RZ, RZ, R0 ;  /* 0x000000ffff137224 */ /* 0x000fe200078e0000 */
[C---:B----4-:R-:W-:Y:S06]  /*9abe0*/  HMMA.16816.F32 R12, R4.reuse, R26, R12 ;  /* 0x0000001a040c723c */ /* 0x050fec000000180c */
[----:B---3--:R-:W-:-:S15]  /*9abf0*/  HMMA.16816.F32 R20, R4, R24, R20 ;  /* 0x000000180414723c */ /* 0x008fde0000001814 */
[----:B------:R-:W-:-:S02]  /*9ac00*/  NOP ;  /* 0x0000000000007918 */ /* 0x000fc40000000000 */
[----:B------:R-:W-:Y:S04]  /*9ac10*/  STL.64 [R1+0x1e0], R12 ;  /* 0x0001e00c01007387 */ /* 0x000fe80000100a00 */
[----:B------:R0:W-:Y:S01]  /*9ac20*/  STL [R1+0x1e8], R14 ;  /* 0x0001e80e01007387 */ /* 0x0001e20000100800 */
[----:B------:R-:W-:-:S03]  /*9ac30*/  IMAD.MOV.U32 R0, RZ, RZ, R15 ;  /* 0x000000ffff007224 */ /* 0x000fc600078e000f */
[----:B0-----:R-:W3:Y:S04]  /*9ac40*/  LDL.LU.64 R14, [R1+0x6e50] ;  /* 0x006e5000010e7983 */ /* 0x001ee80000300a00 */
[----:B------:R-:W3:Y:S04]  /*9ac50*/  LDL.LU.64 R12, [R1+0x6e48] ;  /* 0x006e4800010c7983 */ /* 0x000ee80000300a00 */
[----:B------:R-:W4:Y:S04]  /*9ac60*/  LDL.LU R26, [R1+0x1940] ;  /* 0x00194000011a7983 */ /* 0x000f280000300800 */
[----:B------:R-:W4:Y:S04]  /*9ac70*/  LDL.LU R27, [R1+0x1948] ;  /* 0x00194800011b7983 */ /* 0x000f280000300800 */
[----:B------:R-:W-:Y:S04]  /*9ac80*/  STL [R1+0x6780], R0 ;  /* 0x0067800001007387 */ /* 0x000fe80000100800 */
[----:B------:R-:W-:Y:S04]  /*9ac90*/  STL.64 [R1+0x1a0], R20 ;  /* 0x0001a01401007387 */ /* 0x000fe80000100a00 */
[----:B------:R0:W-:Y:S04]  /*9aca0*/  STL.64 [R1+0x1a8], R22 ;  /* 0x0001a81601007387 */ /* 0x0001e80000100a00 */
[----:B0-----:R-:W3:Y:S01]  /*9acb0*/  LDL.LU.64 R22, [R1+0x6e40] ;  /* 0x006e400001167983 */ /* 0x001ee20000300a00 */
[C---:B------:R-:W-:Y:S03]  /*9acc0*/  HMMA.16816.F32 R8, R4.reuse, R2, R8 ;  /* 0x000000020408723c */ /* 0x040fe60000001808 */
[----:B------:R-:W4:Y:S03]  /*9acd0*/  LDL.LU.64 R20, [R1+0x6e38] ;  /* 0x006e380001147983 */ /* 0x000f260000300a00 */
        /* <DEDUP_REMOVED lines=24> */
[----:B-1----:R-:W2:Y:S04]  /*9ae60*/  LDL.LU R10, [R1+0xe8] ;  /* 0x0000e800010a7983 */ /* 0x002ea80000300800 */
[----:B------:R-:W2:Y:S01]  /*9ae70*/  LDL.LU R11, [R1+0xec] ;  /* 0x0000ec00010b7983 */ /* 0x000ea20000300800 */
        /* <DEDUP_REMOVED lines=8> */
[----:B------:R0:W-:Y:S04]  /*9af00*/  STL.64 [R1+0xe0], R8 ;  /* 0x0000e00801007387 */ /* 0x0001e80000100a00 */
[----:B------:R1:W-:Y:S01]  /*9af10*/  STL.64 [R1+0xe8], R10 ;  /* 0x0000e80a01007387 */ /* 0x0003e20000100a00 */
[----:B---3--:R-:W-:Y:S02]  /*9af20*/  IMAD R18, R18, 0x100, R28 ;  /* 0x0000010012127824 */ /* 0x008fe400078e021c */
[----:B------:R-:W-:Y:S02]  /*9af30*/  IMAD R19, R19, 0x100, R29 ;  /* 0x0000010013137824 */ /* 0x000fe400078e021d */
[----:B----4-:R-:W-:Y:S02]  /*9af40*/  IMAD R16, R16, 0x100, R26 ;  /* 0x0000010010107824 */ /* 0x010fe400078e021a */
[----:B------:R-:W-:Y:S01]  /*9af50*/  IMAD R17, R17, 0x100, R27 ;  /* 0x0000010011117824 */ /* 0x000fe200078e021b */
[----:B------:R-:W-:Y:S04]  /*9af60*/  STL.64 [R1+0x6dd8], R18 ;  /* 0x006dd81201007387 */ /* 0x000fe80000100a00 */
[----:B------:R2:W-:Y:S04]  /*9af70*/  STL.64 [R1+0x6dd0], R16 ;  /* 0x006dd01001007387 */ /* 0x0005e80000100a00 */
        /* <DEDUP_REMOVED lines=8> */
[----:B---3--:R3:W-:Y:S04]  /*9b000*/  STL.64 [R1+0x6db8], R2 ;  /* 0x006db80201007387 */ /* 0x0087e80000100a00 */
[----:B0-----:R-:W4:Y:S04]  /*9b010*/  LDL.LU R8, [R1+0x500] ;  /* 0x0005000001087983 */ /* 0x001f280000300800 */
[----:B------:R-:W4:Y:S04]  /*9b020*/  LDL.LU R9, [R1+0x504] ;  /* 0x0005040001097983 */ /* 0x000f280000300800 */
[----:B-1----:R-:W4:Y:S04]  /*9b030*/  LDL.LU R10, [R1+0x508] ;  /* 0x00050800010a7983 */ /* 0x002f280000300800 */
[----:B------:R-:W4:Y:S04]  /*9b040*/  LDL.LU R11, [R1+0x50c] ;  /* 0x00050c00010b7983 */ /* 0x000f280000300800 */
[----:B--2---:R-:W2:Y:S04]  /*9b050*/  LDL.LU R16, [R1+0xd0] ;  /* 0x0000d00001107983 */ /* 0x004ea80000300800 */
[----:B------:R-:W2:Y:S04]  /*9b060*/  LDL.LU R17, [R1+0xd4] ;  /* 0x0000d40001117983 */ /* 0x000ea80000300800 */
[----:B------:R-:W2:Y:S04]  /*9b070*/  LDL.LU R18, [R1+0xd8] ;  /* 0x0000d80001127983 */ /* 0x000ea80000300800 */
[----:B------:R-:W2:Y:S01]  /*9b080*/  LDL.LU R19, [R1+0xdc] ;  /* 0x0000dc0001137983 */ /* 0x000ea20000300800 */
[----:B---3--:R-:W-:-:S02]  /*9b090*/  IMAD.MOV.U32 R3, RZ, RZ, R20 ;  /* 0x000000ffff037224 */ /* 0x008fc400078e0014 */
[----:B------:R-:W-:Y:S01]  /*9b0a0*/  IMAD.MOV.U32 R2, RZ, RZ, R21 ;  /* 0x000000ffff027224 */ /* 0x000fe200078e0015 */
[----:B------:R-:W3:Y:S04]  /*9b0b0*/  LDL.LU R20, [R1+0xce8] ;  /* 0x000ce80001147983 */ /* 0x000ee80000300800 */
[----:B------:R-:W2:Y:S04]  /*9b0c0*/  LDL.LU R21, [R1+0xcec] ;  /* 0x000cec0001157983 */ /* 0x000ea80000300800 */
[----:B------:R-:W4:Y:S04]  /*9b0d0*/  LDL.LU R13, [R1+0xcf8] ;  /* 0x000cf800010d7983 */ /* 0x000f280000300800 */
[----:B------:R-:W2:Y:S04]  /*9b0e0*/  LDL.LU R0, [R1+0xcfc] ;  /* 0x000cfc0001007983 */ /* 0x000ea80000300800 */
[----:B------:R-:W3:Y:S04]  /*9b0f0*/  LDL.LU R14, [R1+0xd08] ;  /* 0x000d0800010e7983 */ /* 0x000ee80000300800 */
[----:B------:R-:W3:Y:S04]  /*9b100*/  LDL.LU R15, [R1+0xd0c] ;  /* 0x000d0c00010f7983 */ /* 0x000ee80000300800 */
[----:B---3--:R-:W-:Y:S04]  /*9b110*/  STL.64 [R1+0x6dc8], R14 ;  /* 0x006dc80e01007387 */ /* 0x008fe80000100a00 */
[----:B----4-:R0:W-:Y:S04]  /*9b120*/  STL [R1+0x6dc0], R13 ;  /* 0x006dc00d01007387 */ /* 0x0101e80000100800 */
[----:B------:R-:W3:Y:S04]  /*9b130*/  LDL.LU R12, [R1+0xc0] ;  /* 0x0000c000010c7983 */ /* 0x000ee80000300800 */
[----:B0-----:R-:W3:Y:S04]  /*9b140*/  LDL.LU R13, [R1+0xc4] ;  /* 0x0000c400010d7983 */ /* 0x001ee80000300800 */
[----:B------:R-:W3:Y:S04]  /*9b150*/  LDL.LU R14, [R1+0xc8] ;  /* 0x0000c800010e7983 */ /* 0x000ee80000300800 */
[----:B------:R-:W3:Y:S04]  /*9b160*/  LDL.LU R15, [R1+0xcc] ;  /* 0x0000cc00010f7983 */ /* 0x000ee80000300800 */
[----:B------:R-:W-:Y:S04]  /*9b170*/  STL.64 [R1+0x6da0], R10 ;  /* 0x006da00a01007387 */ /* 0x000fe80000100a00 */
[----:B------:R0:W-:Y:S04]  /*9b180*/  STL.64 [R1+0x6d98], R8 ;  /* 0x006d980801007387 */ /* 0x0001e80000100a00 */
[----:B0-----:R-:W4:Y:S04]  /*9b190*/  LDL.LU R8, [R1+0x180] ;  /* 0x0001800001087983 */ /* 0x001f280000300800 */
[----:B------:R-:W4:Y:S04]  /*9b1a0*/  LDL.LU R9, [R1+0x184] ;  /* 0x0001840001097983 */ /* 0x000f280000300800 */
[----:B------:R-:W3:Y:S04]  /*9b1b0*/  LDL.LU R10, [R1+0x188] ;  /* 0x00018800010a7983 */ /* 0x000ee80000300800 */
[----:B------:R-:W3:Y:S01]  /*9b1c0*/  LDL.LU R11, [R1+0x18c] ;  /* 0x00018c00010b7983 */ /* 0x000ee20000300800 */
[----:B------:R-:W-:-:S02]  /*9b1d0*/  F2FP.F16.E4M3.UNPACK_B R20, R20.H1 ;  /* 0x00000014ff14723e */ /* 0x000fc400030006ff */
[----:B--2---:R-:W-:Y:S01]  /*9b1e0*/  F2FP.F16.E4M3.UNPACK_B R21, R21.H1 ;  /* 0x00000015ff15723e */ /* 0x004fe200030006ff */
        /* <DEDUP_REMOVED lines=8> */
[----:B------:R-:W3:Y:S04]  /*9b270*/  LDL.LU R24, [R1+0x510] ;  /* 0x0005100001187983 */ /* 0x000ee80000300800 */
[----:B------:R-:W3:Y:S04]  /*9b280*/  LDL.LU R25, [R1+0x514] ;  /* 0x0005140001197983 */ /* 0x000ee80000300800 */
[----:B------:R-:W3:Y:S04]  /*9b290*/  LDL.LU R26, [R1+0x518] ;  /* 0x00051800011a7983 */ /* 0x000ee80000300800 */
[----:B------:R-:W3:Y:S04]  /*9b2a0*/  LDL.LU R27, [R1+0x51c] ;  /* 0x00051c00011b7983 */ /* 0x000ee80000300800 */
[----:B------:R-:W4:Y:S04]  /*9b2b0*/  LDL.LU R28, [R1+0xd88] ;  /* 0x000d8800011c7983 */ /* 0x000f280000300800 */
[----:B------:R-:W4:Y:S04]  /*9b2c0*/  LDL.LU R29, [R1+0xd8c] ;  /* 0x000d8c00011d7983 */ /* 0x000f280000300800 */
[----:B------:R0:W-:Y:S04]  /*9b2d0*/  STL [R1+0xa8], R20 ;  /* 0x0000a81401007387 */ /* 0x0001e80000100800 */
[----:B0-----:R-:W2:Y:S04]  /*9b2e0*/  LDL.LU R20, [R1+0x6de4] ;  /* 0x006de40001147983 */ /* 0x001ea80000300800 */
[----:B------:R0:W-:Y:S04]  /*9b2f0*/  STL [R1+0xac], R21 ;  /* 0x0000ac1501007387 */ /* 0x0001e80000100800 */
[----:B0-----:R-:W2:Y:S02]  /*9b300*/  LDL.LU R21, [R1+0x6de0] ;  /* 0x006de00001157983 */ /* 0x001ea40000300800 */
[C---:B--2---:R-:W-:Y:S06]  /*9b310*/  HMMA.16816.F32 R16, R4.reuse, R20, R16 ;  /* 0x000000140410723c */ /* 0x044fec0000001810 */
[----:B------:R-:W-:-:S15]  /*9b320*/  HMMA.16816.F32 R4, R4, R2, R12 ;  /* 0x000000020404723c */ /* 0x000fde000000180c */
[----:B------:R-:W-:-:S02]  /*9b330*/  NOP ;  /* 0x0000000000007918 */ /* 0x000fc40000000000 */
[----:B------:R-:W-:Y:S04]  /*9b340*/  STL.64 [R1+0xd0], R16 ;  /* 0x0000d01001007387 */ /* 0x000fe80000100a00 */
[----:B------:R0:W-:Y:S04]  /*9b350*/  STL.64 [R1+0xd8], R18 ;  /* 0x0000d81201007387 */ /* 0x0001e80000100a00 */
[----:B0-----:R-:W2:Y:S04]  /*9b360*/  LDL.LU.64 R18, [R1+0x6dd8] ;  /* 0x006dd80001127983 */ /* 0x001ea80000300a00 */
[----:B------:R-:W3:Y:S04]  /*9b370*/  LDL.LU.64 R16, [R1+0x6dd0] ;  /* 0x006dd00001107983 */ /* 0x000ee80000300a00 */
[----:B------:R-:W4:Y:S04]  /*9b380*/  LDL.LU R20, [R1+0xd48] ;  /* 0x000d480001147983 */ /* 0x000f280000300800 */
[----:B------:R-:W4:Y:S04]  /*9b390*/  LDL.LU R21, [R1+0xd4c] ;  /* 0x000d4c0001157983 */ /* 0x000f280000300800 */
[----:B------:R-:W4:Y:S04]  /*9b3a0*/  LDL.LU.64 R14, [R1+0x6dc8] ;  /* 0x006dc800010e7983 */ /* 0x000f280000300a00 */
[----:B------:R-:W4:Y:S04]  /*9b3b0*/  LDL.LU R13, [R1+0x6dc0] ;  /* 0x006dc000010d7983 */ /* 0x000f280000300800 */
[----:B------:R-:W4:Y:S04]  /*9b3c0*/  LDL.LU.64 R2, [R1+0x6db8] ;  /* 0x006db80001027983 */ /* 0x000f280000300a00 */
[----:B------:R-:W-:Y:S04]  /*9b3d0*/  STL.64 [R1+0xc0], R4 ;  /* 0x0000c00401007387 */ /* 0x000fe80000100a00 */
[----:B------:R0:W-:Y:S04]  /*9b3e0*/  STL.64 [R1+0xc8], R6 ;  /* 0x0000c80601007387 */ /* 0x0001e80000100a00 */
[----:B0-----:R-:W4:Y:S01]  /*9b3f0*/  LDL.64 R6, [R1+0xa8] ;  /* 0x0000a80001067983 */ /* 0x001f220000100a00 */
[----:B--2---:R-:W-:-:S02]  /*9b400*/  F2FP.F16.E4M3.UNPACK_B R18, R18 ;  /* 0x00000012ff12723e */ /* 0x004fc400020006ff */
[----:B---3--:R-:W-:Y:S02]  /*9b410*/  F2FP.F16.E4M3.UNPACK_B R16, R16 ;  /* 0x00000010ff10723e */ /* 0x008fe400020006ff */
[----:B------:R-:W-:Y:S02]  /*9b420*/  F2FP.F16.E4M3.UNPACK_B R17, R17 ;  /* 0x00000011ff11723e */ /* 0x000fe400020006ff */
[----:B------:R-:W-:-:S07]  /*9b430*/  F2FP.F16.E4M3.UNPACK_B R19, R19 ;  /* 0x00000013ff13723e */ /* 0x000fce00020006ff */
[----:B----4-:R-:W-:-:S15]  /*9b440*/  HMMA.16816.F32 R8, R16, R6, R8 ;  /* 0x000000061008723c */ /* 0x010fde0000001808 */
[----:B------:R-:W-:-:S08]  /*9b450*/  NOP ;  /* 0x0000000000007918 */ /* 0x000fd00000000000 */
[----:B------:R-:W-:Y:S04]  /*9b460*/  STL.64 [R1+0xf0], R8 ;  /* 0x0000f00801007387 */ /* 0x000fe80000100a00 */
[----:B------:R0:W-:Y:S04]  /*9b470*/  STL.64 [R1+0xf8], R10 ;  /* 0x0000f80a01007387 */ /* 0x0001e80000100a00 */
[----:B0-----:R-:W2:Y:S04]  /*9b480*/  LDL.LU.64 R10, [R1+0x6db0] ;  /* 0x006db000010a7983 */ /* 0x001ea80000300a00 */
[----:B------:R-:W2:Y:S01]  /*9b490*/  LDL.LU.64 R8, [R1+0x6da8] ;  /* 0x006da80001087983 */ /* 0x000ea20000300a00 */
[----:B------:R-:W-:-:S02]  /*9b4a0*/  F2FP.F16.E4M3.UNPACK_B R12, R13.H1 ;  /* 0x0000000dff0c723e */ /* 0x000fc400030006ff */
[----:B------:R-:W-:Y:S01]  /*9b4b0*/  F2FP.F16.E4M3.UNPACK_B R13, R0.H1 ;  /* 0x00000000ff0d723e */ /* 0x000fe200030006ff */
[----:B------:R-:W-:Y:S01]  /*9b4c0*/  IMAD.MOV.U32 R0, RZ, RZ, R7 ;  /* 0x000000ffff007224 */ /* 0x000fe200078e0007 */
[----:B------:R-:W-:Y:S01]  /*9b4d0*/  F2FP.F16.E4M3.UNPACK_B R6, R14.H1 ;  /* 0x0000000eff06723e */ /* 0x000fe200030006ff */
[----:B------:R-:W-:Y:S04]  /*9b4e0*/  STL [R1+0x98], R12 ;  /* 0x0000980c01007387 */ /* 0x000fe80000100800 */
[----:B------:R-:W-:Y:S04]  /*9b4f0*/  STL [R1+0x6c10], R0 ;  /* 0x006c100001007387 */ /* 0x000fe80000100800 */
[----:B------:R2:W-:Y:S01]  /*9b500*/  STL [R1+0x9c], R13 ;  /* 0x00009c0d01007387 */ /* 0x0005e20000100800 */
[----:B------:R-:W-:-:S02]  /*9b510*/  F2FP.F16.E4M3.UNPACK_B R7, R15.H1 ;  /* 0x0000000fff07723e */ /* 0x000fc400030006ff */
[----:B--2---:R-:W-:Y:S01]  /*9b520*/  HMMA.16816.F32 R12, R16, R12, R8 ;  /* 0x0000000c100c723c */ /* 0x004fe20000001808 */
[----:B------:R-:W2:Y:S04]  /*9b530*/  LDL.LU.64 R10, [R1+0x6da0] ;  /* 0x006da000010a7983 */ /* 0x000ea80000300a00 */
[----:B------:R-:W2:-:S15]  /*9b540*/  LDL.LU.64 R8, [R1+0x6d98] ;  /* 0x006d980001087983 */ /* 0x000e9e0000300a00 */
[----:B------:R-:W-:-:S03]  /*9b550*/  NOP ;  /* 0x0000000000007918 */ /* 0x000fc60000000000 */
[----:B------:R-:W-:Y:S04]  /*9b560*/  STL.64 [R1+0x130], R12 ;  /* 0x0001300c01007387 */ /* 0x000fe80000100a00 */
[----:B------:R0:W-:Y:S04]  /*9b570*/  STL.64 [R1+0x138], R14 ;  /* 0x0001380e01007387 */ /* 0x0001e80000100a00 */
[----:B0-----:R-:W3:Y:S04]  /*9b580*/  LDL.LU.64 R14, [R1+0x6d90] ;  /* 0x006d9000010e7983 */ /* 0x001ee80000300a00 */
[----:B------:R-:W3:Y:S01]  /*9b590*/  LDL.LU.64 R12, [R1+0x6d88] ;  /* 0x006d8800010c7983 */ /* 0x000ee20000300a00 */
[----:B------:R-:W-:-:S02]  /*9b5a0*/  F2FP.F16.E4M3.UNPACK_B R4, R20.H1 ;  /* 0x00000014ff04723e */ /* 0x000fc400030006ff */
[----:B------:R-:W-:Y:S02]  /*9b5b0*/  F2FP.F16.E4M3.UNPACK_B R5, R21.H1 ;  /* 0x00000015ff05723e */ /* 0x000fe400030006ff */
[----:B------:R-:W-:Y:S02]  /*9b5c0*/  F2FP.F16.E4M3.UNPACK_B R2, R2.H1 ;  /* 0x00000002ff02723e */ /* 0x000fe400030006ff */
[----:B------:R-:W-:Y:S01]  /*9b5d0*/  F2FP.F16.E4M3.UNPACK_B R3, R3.H1 ;  /* 0x00000003ff03723e */ /* 0x000fe200030006ff */
[----:B------:R-:W-:Y:S04]  /*9b5e0*/  STL [R1+0x90], R6 ;  /* 0x0000900601007387 */ /* 0x000fe80000100800 */
[----:B------:R-:W-:Y:S04]  /*9b5f0*/  STL [R1+0x94], R7 ;  /* 0x0000940701007387 */ /* 0x000fe80000100800 */
[----:B------:R-:W-:Y:S01]  /*9b600*/  STL [R1+0x88], R4 ;  /* 0x0000880401007387 */ /* 0x000fe20000100800 */
[----:B------:R-:W-:Y:S01]  /*9b610*/  IMAD.MOV.U32 R0, RZ, RZ, R5 ;  /* 0x000000ffff007224 */ /* 0x000fe200078e0005 */
[C---:B--2---:R-:W-:Y:S06]  /*9b620*/  HMMA.16816.F32 R8, R16.reuse, R4, R8 ;  /* 0x000000041008723c */ /* 0x044fec0000001808 */
[----:B---3--:R-:W-:-:S15]  /*9b630*/  HMMA.16816.F32 R12, R16, R6, R12 ;  /* 0x00000006100c723c */ /* 0x008fde000000180c */
[----:B------:R-:W-:-:S08]  /*9b640*/  NOP ;  /* 0x0000000000007918 */ /* 0x000fd00000000000 */
[----:B------:R-:W-:Y:S04]  /*9b650*/  STL.64 [R1+0x140], R12 ;  /* 0x0001400c01007387 */ /* 0x000fe80000100a00 */
[----:B------:R-:W-:Y:S04]  /*9b660*/  STL.64 [R1+0x148], R14 ;  /* 0x0001480e01007387 */ /* 0x000fe80000100a00 */
[----:B------:R0:W-:Y:S04]  /*9b670*/  STL [R1+0x8c], R5 ;  /* 0x00008c0501007387 */ /* 0x0001e80000100800 */
[----:B------:R-:W-:Y:S04]  /*9b680*/  STL [R1+0x80], R2 ;  /* 0x0000800201007387 */ /* 0x000fe80000100800 */
[----:B------:R1:W-:Y:S01]  /*9b690*/  STL.64 [R1+0x170], R8 ;  /* 0x0001700801007387 */ /* 0x0003e20000100a00 */
[----:B0-----:R-:W-:Y:S03]  /*9b6a0*/  HMMA.16816.F32 R4, R16, R2, R24 ;  /* 0x000000021004723c */ /* 0x001fe60000001818 */
[----:B------:R-:W-:Y:S04]  /*9b6b0*/  STL.64 [R1+0x178], R10 ;  /* 0x0001780a01007387 */ /* 0x000fe80000100a00 */
[----:B------:R0:W-:Y:S04]  /*9b6c0*/  STL [R1+0x6c14], R0 ;  /* 0x006c140001007387 */ /* 0x0001e80000100800 */
[----:B------:R-:W-:Y:S01]  /*9b6d0*/  STL [R1+0x84], R3 ;  /* 0x0000840301007387 */ /* 0x000fe20000100800 */
[----:B-1----:R-:W-:-:S02]  /*9b6e0*/  F2FP.F16.E4M3.UNPACK_B R8, R23.H1 ;  /* 0x00000017ff08723e */ /* 0x002fc400030006ff */
[----:B0-----:R-:W-:-:S05]  /*9b6f0*/  F2FP.F16.E4M3.UNPACK_B R0, R22.H1 ;  /* 0x00000016ff00723e */ /* 0x001fca00030006ff */
[----:B------:R0:W-:Y:S04]  /*9b700*/  STL [R1+0x78], R0 ;  /* 0x0000780001007387 */ /* 0x0001e80000100800 */
[----:B------:R1:W-:Y:S01]  /*9b710*/  STL [R1+0x7c], R8 ;  /* 0x00007c0801007387 */ /* 0x0003e20000100800 */
[----:B------:R-:W-:Y:S01]  /*9b720*/  F2FP.F16.E4M3.UNPACK_B R2, R28.H1 ;  /* 0x0000001cff02723e */ /* 0x000fe200030006ff */
[----:B0-----:R-:W-:-:S05]  /*9b730*/  IMAD.MOV.U32 R0, RZ, RZ, R3 ;  /* 0x000000ffff007224 */ /* 0x001fca00078e0003 */
[----:B------:R0:W-:Y:S04]  /*9b740*/  STL [R1+0x6c18], R0 ;  /* 0x006c180001007387 */ /* 0x0001e80000100800 */
[----:B------:R-:W-:Y:S04]  /*9b750*/  STL.64 [R1+0x1b0], R4 ;  /* 0x0001b00401007387 */ /* 0x000fe80000100a00 */
[----:B------:R-:W-:Y:S04]  /*9b760*/  STL.64 [R1+0x1b8], R6 ;  /* 0x0001b80601007387 */ /* 0x000fe80000100a00 */
[----:B-1----:R-:W2:Y:S04]  /*9b770*/  LDL.LU R8, [R1+0x590] ;  /* 0x0005900001087983 */ /* 0x002ea80000300800 */
[----:B------:R-:W2:Y:S04]  /*9b780*/  LDL.LU R9, [R1+0x594] ;  /* 0x0005940001097983 */ /* 0x000ea80000300800 */
[----:B------:R-:W-:Y:S04]  /*9b790*/  STL [R1+0x70], R2 ;  /* 0x0000700201007387 */ /* 0x000fe80000100800 */
[----:B------:R-:W3:Y:S01]  /*9b7a0*/  LDL.LU R10, [R1+0x598] ;  /* 0x00059800010a7983 */ /* 0x000ee20000300800 */
[----:B0-----:R-:W-:-:S05]  /*9b7b0*/  F2FP.F16.E4M3.UNPACK_B R0, R29.H1 ;  /* 0x0000001dff00723e */ /* 0x001fca00030006ff */
[----:B------:R-:W-:Y:S04]  /*9b7c0*/  STL [R1+0x74], R0 ;  /* 0x0000740001007387 */ /* 0x000fe80000100800 */
        /* <DEDUP_REMOVED lines=8> */
[----:B------:R-:W3:Y:S04]  /*9b850*/  LDL.LU R4, [R1+0xd28] ;  /* 0x000d280001047983 */ /* 0x000ee80000300800 */
[----:B------:R-:W3:Y:S04]  /*9b860*/  LDL.LU R5, [R1+0xd2c] ;  /* 0x000d2c0001057983 */ /* 0x000ee80000300800 */
[----:B------:R-:W4:Y:S04]  /*9b870*/  LDL.LU R6, [R1+0xd38] ;  /* 0x000d380001067983 */ /* 0x000f280000300800 */
[----:B------:R-:W4:Y:S04]  /*9b880*/  LDL.LU R7, [R1+0xd3c] ;  /* 0x000d3c0001077983 */ /* 0x000f280000300800 */
[----:B----4-:R-:W-:Y:S04]  /*9b890*/  STL.64 [R1+0x6d60], R6 ;  /* 0x006d600601007387 */ /* 0x010fe80000100a00 */
[----:B0-----:R-:W4:Y:S04]  /*9b8a0*/  LDL.LU R8, [R1+0xd18] ;  /* 0x000d180001087983 */ /* 0x001f280000300800 */
[----:B------:R-:W4:Y:S04]  /*9b8b0*/  LDL.LU R9, [R1+0xd1c] ;  /* 0x000d1c0001097983 */ /* 0x000f280000300800 */
[----:B--2---:R-:W-:Y:S04]  /*9b8c0*/  STL.64 [R1+0x6d80], R10 ;  /* 0x006d800a01007387 */ /* 0x004fe80000100a00 */
[----:B----4-:R0:W-:Y:S04]  /*9b8d0*/  STL.64 [R1+0x6d78], R8 ;  /* 0x006d780801007387 */ /* 0x0101e80000100a00 */
[----:B0-----:R-:W2:Y:S04]  /*9b8e0*/  LDL.LU R8, [R1+0x530] ;  /* 0x0005300001087983 */ /* 0x001ea80000300800 */
[----:B------:R-:W2:Y:S04]  /*9b8f0*/  LDL.LU R9, [R1+0x534] ;  /* 0x0005340001097983 */ /* 0x000ea80000300800 */
[----:B------:R-:W2:Y:S04]  /*9b900*/  LDL.LU R10, [R1+0x538] ;  /* 0x00053800010a7983 */ /* 0x000ea80000300800 */
[----:B------:R-:W2:Y:S04]  /*9b910*/  LDL.LU R11, [R1+0x53c] ;  /* 0x00053c00010b7983 */ /* 0x000ea80000300800 */
[----:B---3--:R0:W-:Y:S04]  /*9b920*/  STL.64 [R1+0x6d58], R4 ;  /* 0x006d580401007387 */ /* 0x0081e80000100a00 */
[----:B0-----:R-:W2:Y:S04]  /*9b930*/  LDL.64 R4, [R1+0x78] ;  /* 0x0000780001047983 */ /* 0x001ea80000100a00 */
[----:B------:R-:W3:Y:S04]  /*9b940*/  LDL.LU R20, [R1+0xd58] ;  /* 0x000d580001147983 */ /* 0x000ee80000300800 */
[----:B------:R-:W4:Y:S04]  /*9b950*/  LDL.LU R21, [R1+0xd5c] ;  /* 0x000d5c0001157983 */ /* 0x000f280000300800 */
        /* <DEDUP_REMOVED lines=10> */
[----:B------:R-:W-:Y:S01]  /*9ba00*/  HMMA.16816.F32 R8, R16, R4, R8 ;  /* 0x000000041008723c */ /* 0x000fe20000001808 */
[----:B------:R-:W-:-:S02]  /*9ba10*/  IMAD.MOV.U32 R6, RZ, RZ, R2 ;  /* 0x000000ffff067224 */ /* 0x000fc400078e0002 */
        /* <DEDUP_REMOVED lines=16> */
[----:B------:R-:W-:Y:S01]  /*9bb20*/  STL.64 [R1+0x1c0], R8 ;  /* 0x0001c00801007387 */ /* 0x000fe20000100a00 */
[----:B------:R-:W-:-:S03]  /*9bb30*/  IMAD.MOV.U32 R7, RZ, RZ, R0 ;  /* 0x000000ffff077224 */ /* 0x000fc600078e0000 */
[----:B------:R0:W-:Y:S01]  /*9bb40*/  STL.64 [R1+0x1c8], R10 ;  /* 0x0001c80a01007387 */ /* 0x0001e20000100a00 */
[----:B------:R-:W-:-:S03]  /*9bb50*/  IMAD.MOV.U32 R0, RZ, RZ, R5 ;  /* 0x000000ffff007224 */ /* 0x000fc600078e0005 */
[----:B0-----:R-:W4:Y:S04]  /*9bb60*/  LDL.LU.64 R10, [R1+0x6d80] ;  /* 0x006d8000010a7983 */ /* 0x001f280000300a00 */
[----:B------:R-:W3:Y:S04]  /*9bb70*/  LDL.LU.64 R8, [R1+0x6d78] ;  /* 0x006d780001087983 */ /* 0x000ee80000300a00 */
[----:B------:R0:W-:Y:S01]  /*9bb80*/  STL [R1+0x6c1c], R0 ;  /* 0x006c1c0001007387 */ /* 0x0001e20000100800 */
[----:B--2---:R-:W-:Y:S03]  /*9bb90*/  HMMA.16816.F32 R4, R16, R6, R12 ;  /* 0x000000061004723c */ /* 0x004fe6000000180c */
[----:B------:R-:W2:Y:S04]  /*9bba0*/  LDL.LU.64 R14, [R1+0x6d70] ;  /* 0x006d7000010e7983 */ /* 0x000ea80000300a00 */
[----:B------:R-:W2:Y:S01]  /*9bbb0*/  LDL.LU.64 R12, [R1+0x6d68] ;  /* 0x006d6800010c7983 */ /* 0x000ea20000300a00 */
[----:B---3--:R-:W-:-:S02]  /*9bbc0*/  F2FP.F16.E4M3.UNPACK_B R8, R8.H1 ;  /* 0x00000008ff08723e */ /* 0x008fc400030006ff */
[----:B------:R-:W-:-:S13]  /*9bbd0*/  F2FP.F16.E4M3.UNPACK_B R9, R9.H1 ;  /* 0x00000009ff09723e */ /* 0x000fda00030006ff */
[----:B------:R-:W-:Y:S04]  /*9bbe0*/  STL.64 [R1+0x1f0], R4 ;  /* 0x0001f00401007387 */ /* 0x000fe80000100a00 */
[----:B------:R1:W-:Y:S01]  /*9bbf0*/  STL.64 [R1+0x1f8], R6 ;  /* 0x0001f80601007387 */ /* 0x0003e20000100a00 */
[----:B0-----:R-:W-:-:S03]  /*9bc00*/  IMAD.MOV.U32 R0, RZ, RZ, R9 ;  /* 0x000000ffff007224 */ /* 0x001fc600078e0009 */
[----:B-1----:R-:W3:Y:S04]  /*9bc10*/  LDL.LU.64 R6, [R1+0x6d60] ;  /* 0x006d600001067983 */ /* 0x002ee80000300a00 */
[----:B------:R-:W4:Y:S04]  /*9bc20*/  LDL.LU.64 R4, [R1+0x6d58] ;  /* 0x006d580001047983 */ /* 0x000f280000300a00 */
[----:B------:R-:W-:Y:S04]  /*9bc30*/  STL [R1+0x68], R8 ;  /* 0x0000680801007387 */ /* 0x000fe80000100800 */
[----:B------:R-:W-:Y:S01]  /*9bc40*/  STL [R1+0x6c], R9 ;  /* 0x00006c0901007387 */ /* 0x000fe20000100800 */
[----:B--2---:R-:W-:-:S15]  /*9bc50*/  HMMA.16816.F32 R12, R16, R8, R12 ;  /* 0x00000008100c723c */ /* 0x004fde000000180c */
[----:B------:R-:W-:-:S08]  /*9bc60*/  NOP ;  /* 0x0000000000007918 */ /* 0x000fd00000000000 */
[----:B------:R-:W-:Y:S04]  /*9bc70*/  STL.64 [R1+0x210], R12 ;  /* 0x0002100c01007387 */ /* 0x000fe80000100a00 */
[----:B------:R0:W-:Y:S04]  /*9bc80*/  STL.64 [R1+0x218], R14 ;  /* 0x0002180e01007387 */ /* 0x0001e80000100a00 */
[----:B0-----:R-:W2:Y:S04]  /*9bc90*/  LDL.LU.64 R14, [R1+0x6d50] ;  /* 0x006d5000010e7983 */ /* 0x001ea80000300a00 */
[----:B------:R-:W2:Y:S04]  /*9bca0*/  LDL.LU.64 R12, [R1+0x6d48] ;  /* 0x006d4800010c7983 */ /* 0x000ea80000300a00 */
[----:B------:R-:W3:Y:S01]  /*9bcb0*/  LDL.LU.64 R8, [R1+0x6d40] ;  /* 0x006d400001087983 */ /* 0x000ee20000300a00 */
[----:B----4-:R-:W-:-:S02]  /*9bcc0*/  F2FP.F16.E4M3.UNPACK_B R4, R4.H1 ;  /* 0x00000004ff04723e */ /* 0x010fc400030006ff */
[----:B------:R-:W-:-:S03]  /*9bcd0*/  F2FP.F16.E4M3.UNPACK_B R5, R5.H1 ;  /* 0x00000005ff05723e */ /* 0x000fc600030006ff */
[----:B------:R-:W-:Y:S04]  /*9bce0*/  STL [R1+0x60], R4 ;  /* 0x0000600401007387 */ /* 0x000fe80000100800 */
[----:B------:R-:W-:Y:S04]  /*9bcf0*/  STL [R1+0x6c20], R0 ;  /* 0x006c200001007387 */ /* 0x000fe80000100800 */
[----:B------:R-:W-:Y:S01]  /*9bd00*/  STL [R1+0x64], R5 ;  /* 0x0000640501007387 */ /* 0x000fe20000100800 */
[----:B---3--:R-:W-:-:S15]  /*9bd10*/  HMMA.16816.F32 R8, R16, R4, R8 ;  /* 0x000000041008723c */ /* 0x008fde0000001808 */
[----:B------:R-:W-:-:S08]  /*9bd20*/  NOP ;  /* 0x0000000000007918 */ /* 0x000fd00000000000 */
[----:B------:R-:W-:Y:S04]  /*9bd30*/  STL.64 [R1+0x240], R8 ;  /* 0x0002400801007387 */ /* 0x000fe80000100a00 */
[----:B------:R0:W-:Y:S04]  /*9bd40*/  STL.64 [R1+0x248], R10 ;  /* 0x0002480a01007387 */ /* 0x0001e80000100a00 */
[----:B0-----:R-:W3:Y:S04]  /*9bd50*/  LDL.LU.64 R10, [R1+0x6d38] ;  /* 0x006d3800010a7983 */ /* 0x001ee80000300a00 */
[----:B------:R-:W3:Y:S01]  /*9bd60*/  LDL.LU.64 R8, [R1+0x6d30] ;  /* 0x006d300001087983 */ /* 0x000ee20000300a00 */
[----:B------:R-:W-:-:S02]  /*9bd70*/  F2FP.F16.E4M3.UNPACK_B R6, R6.H1 ;  /* 0x00000006ff06723e */ /* 0x000fc400030006ff */
[----:B------:R-:W-:Y:S01]  /*9bd80*/  F2FP.F16.E4M3.UNPACK_B R7, R7.H1 ;  /* 0x00000007ff07723e */ /* 0x000fe200030006ff */
[----:B------:R-:W-:Y:S01]  /*9bd90*/  IMAD.MOV.U32 R0, RZ, RZ, R5 ;  /* 0x000000ffff007224 */ /* 0x000fe200078e0005 */
[----:B------:R-:W-:Y:S02]  /*9bda0*/  F2FP.F16.E4M3.UNPACK_B R4, R20.H1 ;  /* 0x00000014ff04723e */ /* 0x000fe400030006ff */
[----:B------:R-:W-:-:S03]  /*9bdb0*/  F2FP.F16.E4M3.UNPACK_B R5, R21.H1 ;  /* 0x00000015ff05723e */ /* 0x000fc600030006ff */
[----:B--2---:R-:W-:Y:S06]  /*9bdc0*/  HMMA.16816.F32 R12, R16, R6, R12 ;  /* 0x00000006100c723c */ /* 0x004fec000000180c */
[----:B------:R-:W-:Y:S04]  /*9bdd0*/  STL [R1+0x58], R6 ;  /* 0x0000580601007387 */ /* 0x000fe80000100800 */
[----:B------:R0:W-:Y:S04]  /*9bde0*/  STL [R1+0x6c24], R0 ;  /* 0x006c240001007387 */ /* 0x0001e80000100800 */
[----:B------:R-:W-:Y:S04]  /*9bdf0*/  STL [R1+0x5c], R7 ;  /* 0x00005c0701007387 */ /* 0x000fe80000100800 */
[----:B------:R-:W-:Y:S01]  /*9be00*/  STL [R1+0x50], R4 ;  /* 0x0000500401007387 */ /* 0x000fe20000100800 */
[----:B------:R-:W-:-:S02]  /*9be10*/  F2FP.F16.E4M3.UNPACK_B R2, R2.H1 ;  /* 0x00000002ff02723e */ /* 0x000fc400030006ff */
[----:B------:R-:W-:Y:S01]  /*9be20*/  F2FP.F16.E4M3.UNPACK_B R3, R3.H1 ;  /* 0x00000003ff03723e */ /* 0x000fe200030006ff */
[----:B0-----:R-:W-:Y:S01]  /*9be30*/  IMAD.MOV.U32 R0, RZ, RZ, R7 ;  /* 0x000000ffff007224 */ /* 0x001fe200078e0007 */
[----:B------:R-:W-:Y:S04]  /*9be40*/  STL.64 [R1+0x260], R12 ;  /* 0x0002600c01007387 */ /* 0x000fe80000100a00 */
[----:B------:R-:W-:Y:S04]  /*9be50*/  STL.64 [R1+0x268], R14 ;  /* 0x0002680e01007387 */ /* 0x000fe80000100a00 */
[----:B------:R0:W-:Y:S04]  /*9be60*/  STL [R1+0x6c28], R0 ;  /* 0x006c280001007387 */ /* 0x0001e80000100800 */
[----:B------:R-:W-:Y:S04]  /*9be70*/  STL [R1+0x54], R5 ;  /* 0x0000540501007387 */ /* 0x000fe80000100800 */
[----:B------:R-:W-:Y:S01]  /*9be80*/  STL [R1+0x48], R2 ;  /* 0x0000480201007387 */ /* 0x000fe20000100800 */
[----:B0-----:R-:W-:Y:S01]  /*9be90*/  F2FP.F16.E4M3.UNPACK_B R0, R23.H1 ;  /* 0x00000017ff00723e */ /* 0x001fe200030006ff */
[----:B---3--:R-:W-:Y:S07]  /*9bea0*/  HMMA.16816.F32 R8, R16, R4, R8 ;  /* 0x000000041008723c */ /* 0x008fee0000001808 */
[----:B------:R-:W-:-:S15]  /*9beb0*/  F2FP.F16.E4M3.UNPACK_B R4, R22.H1 ;  /* 0x00000016ff04723e */ /* 0x000fde00030006ff */
[----:B------:R-:W-:-:S01]  /*9bec0*/  NOP ;  /* 0x0000000000007918 */ /* 0x000fc20000000000 */
[----:B------:R-:W-:Y:S04]  /*9bed0*/  STL.64 [R1+0x290], R8 ;  /* 0x0002900801007387 */ /* 0x000fe80000100a00 */
[----:B------:R-:W-:Y:S04]  /*9bee0*/  STL.64 [R1+0x298], R10 ;  /* 0x0002980a01007387 */ /* 0x000fe80000100a00 */
[----:B------:R0:W-:Y:S02]  /*9bef0*/  STL [R1+0x40], R4 ;  /* 0x0000400401007387 */ /* 0x0001e40000100800 */
[----:B0-----:R-:W-:Y:S06]  /*9bf00*/  HMMA.16816.F32 R4, R16, R2, R24 ;  /* 0x000000021004723c */ /* 0x001fec0000001818 */
[----:B------:R-:W-:Y:S04]  /*9bf10*/  STL [R1+0x4c], R3 ;  /* 0x00004c0301007387 */ /* 0x000fe80000100800 */
[----:B------:R0:W-:Y:S01]  /*9bf20*/  STL [R1+0x44], R0 ;  /* 0x0000440001007387 */ /* 0x0001e20000100800 */
[----:B------:R-:W-:Y:S01]  /*9bf30*/  F2FP.F16.E4M3.UNPACK_B R2, R28.H1 ;  /* 0x0000001cff02723e */ /* 0x000fe200030006ff */
[----:B0-----:R-:W-:-:S05]  /*9bf40*/  IMAD.MOV.U32 R0, RZ, RZ, R3 ;  /* 0x000000ffff007224 */ /* 0x001fca00078e0003 */
[----:B------:R0:W-:Y:S06]  /*9bf50*/  STL [R1+0x6c2c], R0 ;  /* 0x006c2c0001007387 */ /* 0x0001ec0000100800 */
[----:B------:R-:W-:Y:S04]  /*9bf60*/  STL.64 [R1+0x2b0], R4 ;  /* 0x0002b00401007387 */ /* 0x000fe80000100a00 */
[----:B------:R-:W-:Y:S04]  /*9bf70*/  STL.64 [R1+0x2b8], R6 ;  /* 0x0002b80601007387 */ /* 0x000fe80000100a00 */
[----:B------:R-:W2:Y:S01]  /*9bf80*/  LDL.LU R12, [R1+0x680] ;  /* 0x00068000010c7983 */ /* 0x000ea20000300800 */
[----:B0-----:R-:W-:-:S03]  /*9bf90*/  F2FP.F16.E4M3.UNPACK_B R0, R29.H1 ;  /* 0x0000001dff00723e */ /* 0x001fc600030006ff */
[----:B------:R0:W-:Y:S04]  /*9bfa0*/  STL [R1+0x38], R2 ;  /* 0x0000380201007387 */ /* 0x0001e80000100800 */
[----:B------:R-:W-:Y:S04]  /*9bfb0*/  STL [R1+0x3c], R0 ;  /* 0x00003c0001007387 */ /* 0x000fe80000100800 */
[----:B------:R-:W2:Y:S04]  /*9bfc0*/  LDL.LU R13, [R1+0x684] ;  /* 0x00068400010d7983 */ /* 0x000ea80000300800 */
[----:B------:R-:W3:Y:S04]  /*9bfd0*/  LDL.LU R14, [R1+0x688] ;  /* 0x00068800010e7983 */ /* 0x000ee80000300800 */
[----:B------:R-:W3:Y:S04]  /*9bfe0*/  LDL.LU R15, [R1+0x68c] ;  /* 0x00068c00010f7983 */ /* 0x000ee80000300800 */
[----:B0-----:R-:W4:Y:S04]  /*9bff0*/  LDL.LU R2, [R1+0xde8] ;  /* 0x000de80001027983 */ /* 0x001f280000300800 */
[----:B------:R-:W4:Y:S04]  /*9c000*/  LDL.LU R3, [R1+0xdec] ;  /* 0x000dec0001037983 */ /* 0x000f280000300800 */
[----:B----4-:R0:W-:Y:S04]  /*9c010*/  STL.64 [R1+0x6d00], R2 ;  /* 0x006d000201007387 */ /* 0x0101e80000100a00 */
[----:B0-----:R-:W4:Y:S04]  /*9c020*/  LDL.64 R2, [R1+0x38] ;  /* 0x0000380001027983 */ /* 0x001f280000100a00 */
        /* <DEDUP_REMOVED lines=8> */
[----:B------:R-:W2:Y:S04]  /*9c0b0*/  LDL.LU R6, [R1+0xdc8] ;  /* 0x000dc80001067983 */ /* 0x000ea80000300800 */
[----:B------:R-:W2:Y:S04]  /*9c0c0*/  LDL.LU R7, [R1+0xdcc] ;  /* 0x000dcc0001077983 */ /* 0x000ea80000300800 */
[----:B------:R-:W3:Y:S04]  /*9c0d0*/  LDL.LU R4, [R1+0xdd8] ;  /* 0x000dd80001047983 */ /* 0x000ee80000300800 */
[----:B------:R-:W3:Y:S04]  /*9c0e0*/  LDL.LU R5, [R1+0xddc] ;  /* 0x000ddc0001057983 */ /* 0x000ee80000300800 */
[----:B--2---:R-:W-:Y:S04]  /*9c0f0*/  STL.64 [R1+0x6d28], R6 ;  /* 0x006d280601007387 */ /* 0x004fe80000100a00 */
[----:B---3--:R0:W-:Y:S04]  /*9c100*/  STL.64 [R1+0x6d20], R4 ;  /* 0x006d200401007387 */ /* 0x0081e80000100a00 */
        /* <DEDUP_REMOVED lines=9> */
[----:B------:R-:W3:Y:S01]  /*9c1a0*/  LDL.LU R15, [R1+0x61c] ;  /* 0x00061c00010f7983 */ /* 0x000ee20000300800 */
[----:B----4-:R-:W-:Y:S01]  /*9c1b0*/  IMAD.MOV.U32 R0, RZ, RZ, R3 ;  /* 0x000000ffff007224 */ /* 0x010fe200078e0003 */
[C---:B--2---:R-:W-:Y:S02]  /*9c1c0*/  HMMA.16816.F32 R4, R16.reuse, R2, R4 ;  /* 0x000000021004723c */ /* 0x044fe40000001804 */
[----:B---3--:R-:W-:Y:S04]  /*9c1d0*/  STL.64 [R1+0x6d10], R14 ;  /* 0x006d100e01007387 */ /* 0x008fe80000100a00 */
[----:B------:R0:W-:Y:S04]  /*9c1e0*/  STL.64 [R1+0x6d08], R12 ;  /* 0x006d080c01007387 */ /* 0x0001e80000100a00 */
[----:B0-----:R-:W2:Y:S04]  /*9c1f0*/  LDL.LU R12, [R1+0x5f0] ;  /* 0x0005f000010c7983 */ /* 0x001ea80000300800 */
[----:B------:R-:W2:Y:S04]  /*9c200*/  LDL.LU R13, [R1+0x5f4] ;  /* 0x0005f400010d7983 */ /* 0x000ea80000300800 */
[----:B------:R-:W2:Y:S04]  /*9c210*/  LDL.LU R14, [R1+0x5f8] ;  /* 0x0005f800010e7983 */ /* 0x000ea80000300800 */
[----:B------:R-:W2:Y:S04]  /*9c220*/  LDL.LU R15, [R1+0x5fc] ;  /* 0x0005fc00010f7983 */ /* 0x000ea80000300800 */
        /* <DEDUP_REMOVED lines=16> */
[----:B0-----:R-:W3:Y:S04]  /*9c330*/  LDL.LU.64 R6, [R1+0x6d28] ;  /* 0x006d280001067983 */ /* 0x001ee80000300a00 */
[----:B------:R-:W4:Y:S04]  /*9c340*/  LDL.LU.64 R4, [R1+0x6d20] ;  /* 0x006d200001047983 */ /* 0x000f280000300a00 */
[----:B------:R-:W2:Y:S04]  /*9c350*/  LDL.LU.64 R2, [R1+0x6d18] ;  /* 0x006d180001027983 */ /* 0x000ea80000300a00 */
[----:B------:R-:W-:Y:S01]  /*9c360*/  STL [R1+0x6c30], R0 ;  /* 0x006c300001007387 */ /* 0x000fe20000100800 */
[----:B--2---:R-:W-:-:S15]  /*9c370*/  HMMA.16816.F32 R12, R16, R2, R12 ;  /* 0x00000002100c723c */ /* 0x004fde000000180c */
[----:B------:R-:W-:-:S08]  /*9c380*/  NOP ;  /* 0x0000000000007918 */ /* 0x000fd00000000000 */
[----:B------:R-:W-:Y:S04]  /*9c390*/  STL.64 [R1+0x300], R12 ;  /* 0x0003000c01007387 */ /* 0x000fe80000100a00 */
[----:B------:R0:W-:Y:S04]  /*9c3a0*/  STL.64 [R1+0x308], R14 ;  /* 0x0003080e01007387 */ /* 0x0001e80000100a00 */
[----:B0-----:R-:W2:Y:S04]  /*9c3b0*/  LDL.LU.64 R14, [R1+0x6d10] ;  /* 0x006d1000010e7983 */ /* 0x001ea80000300a00 */
[----:B------:R-:W2:Y:S01]  /*9c3c0*/  LDL.LU.64 R12, [R1+0x6d08] ;  /* 0x006d0800010c7983 */ /* 0x000ea20000300a00 */
[----:B---3--:R-:W-:-:S02]  /*9c3d0*/  F2FP.F16.E4M3.UNPACK_B R6, R6.H1 ;  /* 0x00000006ff06723e */ /* 0x008fc400030006ff */
[----:B------:R-:W-:Y:S01]  /*9c3e0*/  F2FP.F16.E4M3.UNPACK_B R7, R7.H1 ;  /* 0x00000007ff07723e */ /* 0x000fe200030006ff */
[----:B------:R-:W-:Y:S02]  /*9c3f0*/  IMAD.MOV.U32 R0, RZ, RZ, R3 ;  /* 0x000000ffff007224 */ /* 0x000fe400078e0003 */
[----:B------:R-:W3:Y:S04]  /*9c400*/  LDL.LU.64 R2, [R1+0x6d00] ;  /* 0x006d000001027983 */ /* 0x000ee80000300a00 */
        /* <DEDUP_REMOVED lines=9> */
[----:B----4-:R-:W-:-:S02]  /*9c4a0*/  F2FP.F16.E4M3.UNPACK_B R4, R4.H1 ;  /* 0x00000004ff04723e */ /* 0x010fc400030006ff */
[----:B------:R-:W-:-:S03]  /*9c4b0*/  F2FP.F16.E4M3.UNPACK_B R5, R5.H1 ;  /* 0x00000005ff05723e */ /* 0x000fc600030006ff */
        /* <DEDUP_REMOVED lines=10> */
[----:B------:R-:W-:Y:S01]  /*9c560*/  IMAD.MOV.U32 R0, RZ, RZ, R5 ;  /* 0x000000ffff007224 */ /* 0x000fe200078e0005 */
[----:B------:R-:W-:Y:S02]  /*9c570*/  F2FP.F16.E4M3.UNPACK_B R4, R20.H1 ;  /* 0x00000014ff04723e */ /* 0x000fe400030006ff */
[----:B------:R-:W-:-:S07]  /*9c580*/  F2FP.F16.E4M3.UNPACK_B R5, R21.H1 ;  /* 0x00000015ff05723e */ /* 0x000fce00030006ff */
[C---:B------:R-:W-:Y:S01]  /*9c590*/  HMMA.16816.F32 R8, R16.reuse, R4, R8 ;  /* 0x000000041008723c */ /* 0x040fe20000001808 */
[----:B------:R-:W-:Y:S04]  /*9c5a0*/  STL [R1+0x20], R2 ;  /* 0x0000200201007387 */ /* 0x000fe80000100800 */
[----:B------:R0:W-:Y:S04]  /*9c5b0*/  STL [R1+0x6c38], R0 ;  /* 0x006c380001007387 */ /* 0x0001e80000100800 */
[----:B------:R-:W-:Y:S04]  /*9c5c0*/  STL [R1+0x24], R3 ;  /* 0x0000240301007387 */ /* 0x000fe80000100800 */
[----:B------:R1:W-:Y:S01]  /*9c5d0*/  STL [R1+0x18], R4 ;  /* 0x0000180401007387 */ /* 0x0003e20000100800 */
[----:B0-----:R-:W-:Y:S01]  /*9c5e0*/  IMAD.MOV.U32 R0, RZ, RZ, R3 ;  /* 0x000000ffff007224 */ /* 0x001fe200078e0003 */
[----:B-1----:R-:W-:Y:S01]  /*9c5f0*/  F2FP.F16.E4M3.UNPACK_B R4, R29.H1 ;  /* 0x0000001dff04723e */ /* 0x002fe200030006ff */
[----:B--2---:R-:W-:Y:S07]  /*9c600*/  HMMA.16816.F32 R12, R16, R2, R12 ;  /* 0x00000002100c723c */ /* 0x004fee000000180c */
[----:B------:R-:W-:-:S02]  /*9c610*/  F2FP.F16.E4M3.UNPACK_B R2, R22.H1 ;  /* 0x00000016ff02723e */ /* 0x000fc400030006ff */
[----:B------:R-:W-:-:S14]  /*9c620*/  F2FP.F16.E4M3.UNPACK_B R3, R23.H1 ;  /* 0x00000017ff03723e */ /* 0x000fdc00030006ff */
[----:B------:R-:W-:Y:S04]  /*9c630*/  STL.64 [R1+0x380], R12 ;  /* 0x0003800c01007387 */ /* 0x000fe80000100a00 */
[----:B------:R-:W-:Y:S04]  /*9c640*/  STL.64 [R1+0x388], R14 ;  /* 0x0003880e01007387 */ /* 0x000fe80000100a00 */
[----:B------:R-:W-:Y:S04]  /*9c650*/  STL [R1+0x6c3c], R0 ;  /* 0x006c3c0001007387 */ /* 0x000fe80000100800 */
[----:B------:R-:W-:Y:S04]  /*9c660*/  STL [R1+0x1c], R5 ;  /* 0x00001c0501007387 */ /* 0x000fe80000100800 */
[----:B------:R-:W-:Y:S04]  /*9c670*/  STL [R1+0x10], R2 ;  /* 0x0000100201007387 */ /* 0x000fe80000100800 */
[----:B------:R-:W-:Y:S04]  /*9c680*/  STL.64 [R1+0x3b0], R8 ;  /* 0x0003b00801007387 */ /* 0x000fe80000100a00 */
[----:B------:R0:W-:Y:S02]  /*9c690*/  STL.64 [R1+0x3b8], R10 ;  /* 0x0003b80a01007387 */ /* 0x0001e40000100a00 */
[----:B0-----:R-:W-:Y:S01]  /*9c6a0*/  HMMA.16816.F32 R8, R16, R2, R24 ;  /* 0x000000021008723c */ /* 0x001fe20000001818 */
[----:B------:R-:W-:-:S05]  /*9c6b0*/  IMAD.MOV.U32 R0, RZ, RZ, R5 ;  /* 0x000000ffff007224 */ /* 0x000fca00078e0005 */
[----:B------:R0:W-:Y:S04]  /*9c6c0*/  STL [R1+0x6c40], R0 ;  /* 0x006c400001007387 */ /* 0x0001e80000100800 */
[----:B------:R-:W-:Y:S01]  /*9c6d0*/  STL [R1+0x14], R3 ;  /* 0x0000140301007387 */ /* 0x000fe20000100800 */
[----:B0-----:R-:W-:-:S05]  /*9c6e0*/  F2FP.F16.E4M3.UNPACK_B R0, R28.H1 ;  /* 0x0000001cff00723e */ /* 0x001fca00030006ff */
[----:B------:R-:W-:Y:S04]  /*9c6f0*/  STL [R1+0x8], R0 ;  /* 0x0000080001007387 */ /* 0x000fe80000100800 */
[----:B------:R0:W-:Y:S04]  /*9c700*/  STL [R1+0xc], R4 ;  /* 0x00000c0401007387 */ /* 0x0001e80000100800 */
[----:B0-----:R-:W2:Y:S04]  /*9c710*/  LDL.LU R4, [R1+0x840] ;  /* 0x0008400001047983 */ /* 0x001ea80000300800 */
[----:B------:R-:W-:Y:S04]  /*9c720*/  STL.64 [R1+0x3d0], R8 ;  /* 0x0003d00801007387 */ /* 0x000fe80000100a00 */
[----:B------:R-:W-:Y:S04]  /*9c730*/  STL.64 [R1+0x3d8], R10 ;  /* 0x0003d80a01007387 */ /* 0x000fe80000100a00 */
[----:B------:R-:W2:Y:S04]  /*9c740*/  LDL.LU R5, [R1+0x844] ;  /* 0x0008440001057983 */ /* 0x000ea80000300800 */
[----:B------:R-:W3:Y:S04]  /*9c750*/  LDL.LU R6, [R1+0x848] ;  /* 0x0008480001067983 */ /* 0x000ee80000300800 */
[----:B------:R-:W3:Y:S04]  /*9c760*/  LDL.LU R7, [R1+0x84c] ;  /* 0x00084c0001077983 */ /* 0x000ee80000300800 */
[----:B------:R-:W4:Y:S04]  /*9c770*/  LDL.LU R22, [R1+0xe68] ;  /* 0x000e680001167983 */ /* 0x000f280000300800 */
[----:B------:R-:W4:Y:S04]  /*9c780*/  LDL.LU R23, [R1+0xe6c] ;  /* 0x000e6c0001177983 */ /* 0x000f280000300800 */
[----:B----4-:R0:W-:Y:S04]  /*9c790*/  STL.64 [R1+0x6c98], R22 ;  /* 0x006c981601007387 */ /* 0x0101e80000100a00 */
[----:B------:R-:W4:Y:S04]  /*9c7a0*/  LDL.LU R20, [R1+0x780] ;  /* 0x0007800001147983 */ /* 0x000f280000300800 */
[----:B------:R-:W4:Y:S04]  /*9c7b0*/  LDL.LU R21, [R1+0x784] ;  /* 0x0007840001157983 */ /* 0x000f280000300800 */
[----:B0-----:R-:W2:Y:S04]  /*9c7c0*/  LDL.LU R22, [R1+0x788] ;  /* 0x0007880001167983 */ /* 0x001ea80000300800 */
[----:B------:R-:W2:Y:S04]  /*9c7d0*/  LDL.LU R23, [R1+0x78c] ;  /* 0x00078c0001177983 */ /* 0x000ea80000300800 */
[----:B------:R-:W3:Y:S04]  /*9c7e0*/  LDL.LU R26, [R1+0xe48] ;  /* 0x000e4800011a7983 */ /* 0x000ee80000300800 */
[----:B------:R-:W3:Y:S04]  /*9c7f0*/  LDL.LU R27, [R1+0xe4c] ;  /* 0x000e4c00011b7983 */ /* 0x000ee80000300800 */
[----:B--2---:R-:W-:Y:S04]  /*9c800*/  STL.64 [R1+0x6ca8], R22 ;  /* 0x006ca81601007387 */ /* 0x004fe80000100a00 */
[----:B----4-:R0:W-:Y:S04]  /*9c810*/  STL.64 [R1+0x6ca0], R20 ;  /* 0x006ca01401007387 */ /* 0x0101e80000100a00 */
[----:B0-----:R-:W2:Y:S04]  /*9c820*/  LDL.LU R20, [R1+0x750] ;  /* 0x0007500001147983 */ /* 0x001ea80000300800 */
[----:B------:R-:W2:Y:S04]  /*9c830*/  LDL.LU R21, [R1+0x754] ;  /* 0x0007540001157983 */ /* 0x000ea80000300800 */
[----:B------:R-:W4:Y:S04]  /*9c840*/  LDL.LU R22, [R1+0x758] ;  /* 0x0007580001167983 */ /* 0x000f280000300800 */
[----:B------:R-:W4:Y:S04]  /*9c850*/  LDL.LU R23, [R1+0x75c] ;  /* 0x00075c0001177983 */ /* 0x000f280000300800 */
[----:B------:R-:W3:Y:S04]  /*9c860*/  LDL.LU R28, [R1+0xe38] ;  /* 0x000e3800011c7983 */ /* 0x000ee80000300800 */
[----:B------:R-:W3:Y:S04]  /*9c870*/  LDL.LU R29, [R1+0xe3c] ;  /* 0x000e3c00011d7983 */ /* 0x000ee80000300800 */
[----:B----4-:R0:W-:Y:S04]  /*9c880*/  STL.64 [R1+0x6cb8], R22 ;  /* 0x006cb81601007387 */ /* 0x0101e80000100a00 */
[----:B0-----:R-:W4:Y:S04]  /*9c890*/  LDL.64 R22, [R1+0x8] ;  /* 0x0000080001167983 */ /* 0x001f280000100a00 */
[----:B--2---:R0:W-:Y:S04]  /*9c8a0*/  STL.64 [R1+0x6cb0], R20 ;  /* 0x006cb01401007387 */ /* 0x0041e80000100a00 */
[----:B0-----:R-:W2:Y:S04]  /*9c8b0*/  LDL.LU R20, [R1+0xe28] ;  /* 0x000e280001147983 */ /* 0x001ea80000300800 */
[----:B------:R-:W2:Y:S04]  /*9c8c0*/  LDL.LU R21, [R1+0xe2c] ;  /* 0x000e2c0001157983 */ /* 0x000ea80000300800 */
[----:B------:R-:W4:Y:S04]  /*9c8d0*/  LDL.LU R24, [R1+0xe58] ;  /* 0x000e580001187983 */ /* 0x000f280000300800 */
[----:B------:R-:W4:Y:S04]  /*9c8e0*/  LDL.LU R25, [R1+0xe5c] ;  /* 0x000e5c0001197983 */ /* 0x000f280000300800 */
[----:B---3--:R-:W-:Y:S04]  /*9c8f0*/  STL.64 [R1+0x6cc8], R26 ;  /* 0x006cc81a01007387 */ /* 0x008fe80000100a00 */
[----:B----4-:R0:W-:Y:S04]  /*9c900*/  STL.64 [R1+0x6cc0], R24 ;  /* 0x006cc01801007387 */ /* 0x0101e80000100a00 */
        /* <DEDUP_REMOVED lines=10> */
[----:B------:R-:W-:Y:S04]  /*9c9b0*/  STL.64 [R1+0x6c90], R6 ;  /* 0x006c900601007387 */ /* 0x000fe80000100a00 */
[----:B------:R0:W-:Y:S01]  /*9c9c0*/  STL.64 [R1+0x6c88], R4 ;  /* 0x006c880401007387 */ /* 0x0001e20000100a00 */
[----:B------:R-:W-:-:S03]  /*9c9d0*/  IMAD.MOV.U32 R0, RZ, RZ, R3 ;  /* 0x000000ffff007224 */ /* 0x000fc600078e0003 */
        /* <DEDUP_REMOVED lines=14> */
[----:B------:R-:W-:Y:S01]  /*9cac0*/  STL [R1+0x6c44], R0 ;  /* 0x006c440001007387 */ /* 0x000fe20000100800 */
[----:B---3--:R-:W-:-:S15]  /*9cad0*/  HMMA.16816.F32 R24, R16, R22, R24 ;  /* 0x000000161018723c */ /* 0x008fde0000001818 */
[----:B------:R-:W-:-:S08]  /*9cae0*/  NOP ;  /* 0x0000000000007918 */ /* 0x000fd00000000000 */
[----:B------:R-:W-:Y:S04]  /*9caf0*/  STL.64 [R1+0x3f0], R24 ;  /* 0x0003f01801007387 */ /* 0x000fe80000100a00 */
[----:B------:R0:W-:Y:S04]  /*9cb00*/  STL.64 [R1+0x3f8], R26 ;  /* 0x0003f81a01007387 */ /* 0x0001e80000100a00 */
[----:B0-----:R-:W3:Y:S04]  /*9cb10*/  LDL.LU.64 R26, [R1+0x6cd8] ;  /* 0x006cd800011a7983 */ /* 0x001ee80000300a00 */
[----:B------:R-:W3:Y:S01]  /*9cb20*/  LDL.LU.64 R24, [R1+0x6cd0] ;  /* 0x006cd00001187983 */ /* 0x000ee20000300a00 */
[----:B--2---:R-:W-:-:S02]  /*9cb30*/  F2FP.F16.E4M3.UNPACK_B R20, R20.H1 ;  /* 0x00000014ff14723e */ /* 0x004fc400030006ff */
[----:B------:R-:W-:Y:S01]  /*9cb40*/  F2FP.F16.E4M3.UNPACK_B R21, R21.H1 ;  /* 0x00000015ff15723e */ /* 0x000fe200030006ff */
[----:B------:R-:W-:Y:S02]  /*9cb50*/  IMAD.MOV.U32 R0, RZ, RZ, R23 ;  /* 0x000000ffff007224 */ /* 0x000fe400078e0017 */
[----:B------:R-:W-:Y:S04]  /*9cb60*/  STL [R1], R20 ;  /* 0x0000001401007387 */ /* 0x000fe80000100800 */
[----:B------:R-:W-:Y:S04]  /*9cb70*/  STL [R1+0x6c78], R0 ;  /* 0x006c780001007387 */ /* 0x000fe80000100800 */
[----:B------:R3:W-:Y:S02]  /*9cb80*/  STL [R1+0x4], R21 ;  /* 0x0000041501007387 */ /* 0x0007e40000100800 */
[----:B---3--:R-:W-:Y:S02]  /*9cb90*/  HMMA.16816.F32 R20, R16, R20, R24 ;  /* 0x000000141014723c */ /* 0x008fe40000001818 */
[----:B------:R-:W2:Y:S04]  /*9cba0*/  LDL.LU.64 R26, [R1+0x6cc8] ;  /* 0x006cc800011a7983 */ /* 0x000ea80000300a00 */
[----:B------:R-:W3:-:S15]  /*9cbb0*/  LDL.LU.64 R24, [R1+0x6cc0] ;  /* 0x006cc00001187983 */ /* 0x000ede0000300a00 */
[----:B------:R-:W-:-:S02]  /*9cbc0*/  NOP ;  /* 0x0000000000007918 */ /* 0x000fc40000000000 */
[----:B------:R-:W-:Y:S04]  /*9cbd0*/  STL.64 [R1+0x410], R20 ;  /* 0x0004101401007387 */ /* 0x000fe80000100a00 */
[----:B------:R0:W-:Y:S04]  /*9cbe0*/  STL.64 [R1+0x418], R22 ;  /* 0x0004181601007387 */ /* 0x0001e80000100a00 */
[----:B0-----:R-:W4:Y:S04]  /*9cbf0*/  LDL.LU.64 R22, [R1+0x6cb8] ;  /* 0x006cb80001167983 */ /* 0x001f280000300a00 */
[----:B------:R-:W4:Y:S01]  /*9cc00*/  LDL.LU.64 R20, [R1+0x6cb0] ;  /* 0x006cb00001147983 */ /* 0x000f220000300a00 */
[----:B------:R-:W-:-:S02]  /*9cc10*/  F2FP.F16.E4M3.UNPACK_B R28, R28.H1 ;  /* 0x0000001cff1c723e */ /* 0x000fc400030006ff */
[----:B------:R-:W-:-:S07]  /*9cc20*/  F2FP.F16.E4M3.UNPACK_B R29, R29.H1 ;  /* 0x0000001dff1d723e */ /* 0x000fce00030006ff */
[----:B----4-:R-:W-:-:S15]  /*9cc30*/  HMMA.16816.F32 R20, R16, R28, R20 ;  /* 0x0000001c1014723c */ /* 0x010fde0000001814 */
[----:B------:R-:W-:-:S08]  /*9cc40*/  NOP ;  /* 0x0000000000007918 */ /* 0x000fd00000000000 */
[----:B------:R-:W-:Y:S04]  /*9cc50*/  STL.64 [R1+0x430], R20 ;  /* 0x0004301401007387 */ /* 0x000fe80000100a00 */
[----:B------:R0:W-:Y:S04]  /*9cc60*/  STL.64 [R1+0x438], R22 ;  /* 0x0004381601007387 */ /* 0x0001e80000100a00 */
[----:B0-----:R-:W4:Y:S04]  /*9cc70*/  LDL.LU.64 R22, [R1+0x6ca8] ;  /* 0x006ca80001167983 */ /* 0x001f280000300a00 */
[----:B------:R-:W4:Y:S01]  /*9cc80*/  LDL.LU.64 R20, [R1+0x6ca0] ;  /* 0x006ca00001147983 */ /* 0x000f220000300a00 */
[----:B--2---:R-:W-:-:S02]  /*9cc90*/  F2FP.F16.E4M3.UNPACK_B R26, R26.H1 ;  /* 0x0000001aff1a723e */ /* 0x004fc400030006ff */
[----:B------:R-:W-:Y:S02]  /*9cca0*/  F2FP.F16.E4M3.UNPACK_B R27, R27.H1 ;  /* 0x0000001bff1b723e */ /* 0x000fe400030006ff */
[----:B---3--:R-:W-:Y:S02]  /*9ccb0*/  F2FP.F16.E4M3.UNPACK_B R24, R24.H1 ;  /* 0x00000018ff18723e */ /* 0x008fe400030006ff */
[----:B------:R-:W-:-:S07]  /*9ccc0*/  F2FP.F16.E4M3.UNPACK_B R25, R25.H1 ;  /* 0x00000019ff19723e */ /* 0x000fce00030006ff */
[C---:B------:R-:W-:Y:S01]  /*9ccd0*/  HMMA.16816.F32 R4, R16.reuse, R24, R4 ;  /* 0x000000181004723c */ /* 0x040fe20000001804 */
[----:B------:R-:W-:Y:S04]  /*9cce0*/  STL [R1+0x6c80], R28 ;  /* 0x006c801c01007387 */ /* 0x000fe80000100800 */
[----:B------:R-:W-:Y:S01]  /*9ccf0*/  STL [R1+0x6c7c], R29 ;  /* 0x006c7c1d01007387 */ /* 0x000fe20000100800 */
[----:B----4-:R-:W-:-:S15]  /*9cd00*/  HMMA.16816.F32 R20, R16, R26, R20 ;  /* 0x0000001a1014723c */ /* 0x010fde0000001814 */
[----:B------:R-:W-:-:S08]  /*9cd10*/  NOP ;  /* 0x0000000000007918 */ /* 0x000fd00000000000 */
[----:B------:R-:W-:Y:S04]  /*9cd20*/  STL.64 [R1+0x450], R20 ;  /* 0x0004501401007387 */ /* 0x000fe80000100a00 */
[----:B------:R0:W-:Y:S04]  /*9cd30*/  STL.64 [R1+0x458], R22 ;  /* 0x0004581601007387 */ /* 0x0001e80000100a00 */
[----:B0-----:R-:W2:Y:S04]  /*9cd40*/  LDL.LU.64 R22, [R1+0x6c98] ;  /* 0x006c980001167983 */ /* 0x001ea80000300a00 */
        /* <DEDUP_REMOVED lines=10> */
[----:B------:R-:W-:-:S02]  /*9cdf0*/  F2FP.F16.E4M3.UNPACK_B R2, R2.H1 ;  /* 0x00000002ff02723e */ /* 0x000fc400030006ff */
[----:B------:R-:W-:Y:S02]  /*9ce00*/  F2FP.F16.E4M3.UNPACK_B R3, R3.H1 ;  /* 0x00000003ff03723e */ /* 0x000fe400030006ff */
[----:B------:R-:W-:Y:S02]  /*9ce10*/  F2FP.F16.E4M3.UNPACK_B R8, R8.H1 ;  /* 0x00000008ff08723e */ /* 0x000fe400030006ff */
[----:B------:R-:W-:-:S07]  /*9ce20*/  F2FP.F16.E4M3.UNPACK_B R9, R9.H1 ;  /* 0x00000009ff09723e */ /* 0x000fce00030006ff */
[----:B------:R-:W-:Y:S01]  /*9ce30*/  HMMA.16816.F32 R12, R16, R8, R12 ;  /* 0x00000008100c723c */ /* 0x000fe2000000180c */
[----:B--2---:R-:W-:Y:S02]  /*9ce40*/  F2FP.F16.E4M3.UNPACK_B R22, R22.H1 ;  /* 0x00000016ff16723e */ /* 0x004fe400030006ff */
[----:B------:R-:W-:-:S03]  /*9ce50*/  F2FP.F16.E4M3.UNPACK_B R23, R23.H1 ;  /* 0x00000017ff17723e */ /* 0x000fc600030006ff */
[C---:B---3--:R-:W-:Y:S06]  /*9ce60*/  HMMA.16816.F32 R4, R16.reuse, R2, R4 ;  /* 0x000000021004723c */ /* 0x048fec0000001804 */
[----:B----4-:R-:W-:-:S15]  /*9ce70*/  HMMA.16816.F32 R24, R16, R22, R24 ;  /* 0x000000161018723c */ /* 0x010fde0000001818 */
[----:B------:R-:W-:-:S08]  /*9ce80*/  NOP ;  /* 0x0000000000007918 */ /* 0x000fd00000000000 */
[----:B------:R-:W-:Y:S04]  /*9ce90*/  STL.64 [R1+0x4b0], R24 ;  /* 0x0004b01801007387 */ /* 0x000fe80000100a00 */
[----:B------:R-:W-:Y:S04]  /*9cea0*/  STL.64 [R1+0x4b8], R26 ;  /* 0x0004b81a01007387 */ /* 0x000fe80000100a00 */
[----:B------:R0:W-:Y:S04]  /*9ceb0*/  STL.64 [R1+0x4d0], R4 ;  /* 0x0004d00401007387 */ /* 0x0001e80000100a00 */
[----:B------:R1:W-:Y:S04]  /*9cec0*/  STL.64 [R1+0x4d8], R6 ;  /* 0x0004d80601007387 */ /* 0x0003e80000100a00 */
[----:B------:R-:W2:Y:S04]  /*9ced0*/  LDL.LU R28, [R1+0x1960] ;  /* 0x00196000011c7983 */ /* 0x000ea80000300800 */
[----:B0-----:R-:W2:Y:S04]  /*9cee0*/  LDL.LU R4, [R1+0x195c] ;  /* 0x00195c0001047983 */ /* 0x001ea80000300800 */
[----:B------:R0:W-:Y:S04]  /*9cef0*/  STL.64 [R1+0x500], R12 ;  /* 0x0005000c01007387 */ /* 0x0001e80000100a00 */
[----:B------:R3:W-:Y:S04]  /*9cf00*/  STL.64 [R1+0x508], R14 ;  /* 0x0005080e01007387 */ /* 0x0007e80000100a00 */
[----:B------:R-:W4:Y:S04]  /*9cf10*/  LDL.LU R29, [R1+0x1968] ;  /* 0x00196800011d7983 */ /* 0x000f280000300800 */
[----:B------:R-:W4:Y:S04]  /*9cf20*/  LDL.LU R5, [R1+0x1964] ;  /* 0x0019640001057983 */ /* 0x000f280000300800 */
[----:B------:R-:W4:Y:S04]  /*9cf30*/  LDL.LU R0, [R1+0x1970] ;  /* 0x0019700001007983 */ /* 0x000f280000300800 */
[----:B-1----:R-:W4:Y:S04]  /*9cf40*/  LDL.LU R6, [R1+0x196c] ;  /* 0x00196c0001067983 */ /* 0x002f280000300800 */
[----:B0-----:R-:W2:Y:S04]  /*9cf50*/  LDL.LU R12, [R1+0xea8] ;  /* 0x000ea800010c7983 */ /* 0x001ea80000300800 */
[----:B------:R-:W4:Y:S04]  /*9cf60*/  LDL.LU R13, [R1+0xeac] ;  /* 0x000eac00010d7983 */ /* 0x000f280000300800 */
[----:B------:R-:W4:Y:S04]  /*9cf70*/  LDL.LU R7, [R1+0x1974] ;  /* 0x0019740001077983 */ /* 0x000f280000300800 */
[----:B---3--:R-:W3:Y:S04]  /*9cf80*/  LDL.LU R14, [R1+0xeb8] ;  /* 0x000eb800010e7983 */ /* 0x008ee80000300800 */
[----:B------:R-:W3:Y:S04]  /*9cf90*/  LDL.LU R15, [R1+0xebc] ;  /* 0x000ebc00010f7983 */ /* 0x000ee80000300800 */
[----:B------:R-:W2:Y:S04]  /*9cfa0*/  LDL.LU R20, [R1+0xec8] ;  /* 0x000ec80001147983 */ /* 0x000ea80000300800 */
[----:B------:R-:W2:Y:S04]  /*9cfb0*/  LDL.LU R21, [R1+0xecc] ;  /* 0x000ecc0001157983 */ /* 0x000ea80000300800 */
[----:B------:R-:W-:Y:S04]  /*9cfc0*/  STL.64 [R1+0x6c70], R22 ;  /* 0x006c701601007387 */ /* 0x000fe80000100a00 */
[----:B--2---:R0:W-:Y:S04]  /*9cfd0*/  STL.64 [R1+0x6c68], R20 ;  /* 0x006c681401007387 */ /* 0x0041e80000100a00 */
[----:B0-----:R-:W2:Y:S04]  /*9cfe0*/  LDL.LU R20, [R1+0x8e0] ;  /* 0x0008e00001147983 */ /* 0x001ea80000300800 */
[----:B------:R-:W2:Y:S04]  /*9cff0*/  LDL.LU R21, [R1+0x8e4] ;  /* 0x0008e40001157983 */ /* 0x000ea80000300800 */
        /* <DEDUP_REMOVED lines=10> */
[----:B------:R-:W4:Y:S04]  /*9d0a0*/  LDL.LU R26, [R1+0xae8] ;  /* 0x000ae800011a7983 */ /* 0x000f280000300800 */
[----:B------:R-:W4:Y:S01]  /*9d0b0*/  LDL.LU R27, [R1+0xaec] ;  /* 0x000aec00011b7983 */ /* 0x000f220000300800 */
[----:B------:R-:W-:-:S02]  /*9d0c0*/  F2FP.F16.E4M3.UNPACK_B R10, R10.H1 ;  /* 0x0000000aff0a723e */ /* 0x000fc400030006ff */
[----:B------:R-:W-:Y:S01]  /*9d0d0*/  F2FP.F16.E4M3.UNPACK_B R11, R11.H1 ;  /* 0x0000000bff0b723e */ /* 0x000fe200030006ff */
[----:B----4-:R-:W-:Y:S04]  /*9d0e0*/  STL.64 [R1+0x6c60], R26 ;  /* 0x006c601a01007387 */ /* 0x010fe80000100a00 */
[----:B---3--:R0:W-:Y:S04]  /*9d0f0*/  STL.64 [R1+0x6c58], R24 ;  /* 0x006c581801007387 */ /* 0x0081e80000100a00 */
[----:B0-----:R-:W3:Y:S04]  /*9d100*/  LDL.LU R24, [R1+0x980] ;  /* 0x0009800001187983 */ /* 0x001ee80000300800 */
[----:B------:R-:W3:Y:S04]  /*9d110*/  LDL.LU R25, [R1+0x984] ;  /* 0x0009840001197983 */ /* 0x000ee80000300800 */
[----:B------:R-:W3:Y:S04]  /*9d120*/  LDL.LU R26, [R1+0x988] ;  /* 0x00098800011a7983 */ /* 0x000ee80000300800 */
[----:B------:R-:W3:Y:S01]  /*9d130*/  LDL.LU R27, [R1+0x98c] ;  /* 0x00098c00011b7983 */ /* 0x000ee20000300800 */
[----:B--2---:R-:W-:Y:S01]  /*9d140*/  HMMA.16816.F32 R20, R16, R10, R20 ;  /* 0x0000000a1014723c */ /* 0x004fe20000001814 */
[----:B------:R-:W-:-:S02]  /*9d150*/  F2FP.F16.E4M3.UNPACK_B R12, R12.H1 ;  /* 0x0000000cff0c723e */ /* 0x000fc400030006ff */
[----:B------:R-:W-:Y:S01]  /*9d160*/  F2FP.F16.E4M3.UNPACK_B R13, R13.H1 ;  /* 0x0000000dff0d723e */ /* 0x000fe200030006ff */
[----:B------:R-:W-:Y:S02]  /*9d170*/  IMAD R4, R4, 0x100, R28 ;  /* 0x0000010004047824 */ /* 0x000fe400078e021c */
[----:B------:R-:W-:Y:S01]  /*9d180*/  IMAD R5, R5, 0x100, R29 ;  /* 0x0000010005057824 */ /* 0x000fe200078e021d */
[----:B------:R-:W2:Y:S04]  /*9d190*/  LDL.LU R28, [R1+0x6c80] ;  /* 0x006c8000011c7983 */ /* 0x000ea80000300800 */
[----:B------:R-:W2:Y:S01]  /*9d1a0*/  LDL.LU R29, [R1+0x6c7c] ;  /* 0x006c7c00011d7983 */ /* 0x000ea20000300800 */
[----:B------:R-:W-:-:S03]  /*9d1b0*/  IMAD R6, R6, 0x100, R0 ;  /* 0x0000010006067824 */ /* 0x000fc600078e0200 */
[----:B------:R-:W4:Y:S08]  /*9d1c0*/  LDL.LU R0, [R1+0x6c78] ;  /* 0x006c780001007983 */ /* 0x000f300000300800 */
[----:B------:R-:W-:Y:S04]  /*9d1d0*/  STL.64 [R1+0x530], R20 ;  /* 0x0005301401007387 */ /* 0x000fe80000100a00 */
[----:B------:R0:W-:Y:S04]  /*9d1e0*/  STL.64 [R1+0x538], R22 ;  /* 0x0005381601007387 */ /* 0x0001e80000100a00 */
[----:B0-----:R-:W2:Y:S04]  /*9d1f0*/  LDL.LU.64 R22, [R1+0x6c70] ;  /* 0x006c700001167983 */ /* 0x001ea80000300a00 */
[----:B------:R-:W4:Y:S04]  /*9d200*/  LDL.LU.64 R20, [R1+0x6c68] ;  /* 0x006c680001147983 */ /* 0x000f280000300a00 */
[----:B------:R0:W-:Y:S04]  /*9d210*/  STL.64 [R1+0x6a08], R10 ;  /* 0x006a080a01007387 */ /* 0x0001e80000100a00 */
[----:B0-----:R-:W2:Y:S04]  /*9d220*/  LDL.LU R10, [R1+0xed8] ;  /* 0x000ed800010a7983 */ /* 0x001ea80000300800 */
[----:B------:R-:W4:Y:S04]  /*9d230*/  LDL.LU R11, [R1+0xedc] ;  /* 0x000edc00010b7983 */ /* 0x000f280000300800 */
[----:B------:R0:W-:Y:S04]  /*9d240*/  STL.64 [R1+0x6a00], R8 ;  /* 0x006a000801007387 */ /* 0x0001e80000100a00 */
[----:B0-----:R-:W4:Y:S01]  /*9d250*/  LDL.LU R9, [R1+0x1978] ;  /* 0x0019780001097983 */ /* 0x001f220000300800 */
        /* <DEDUP_REMOVED lines=8> */
[----:B------:R-:W-:Y:S04]  /*9d2e0*/  STL [R1+0x69f4], R12 ;  /* 0x0069f40c01007387 */ /* 0x000fe80000100800 */
[----:B------:R-:W-:Y:S01]  /*9d2f0*/  STL [R1+0x69f0], R13 ;  /* 0x0069f00d01007387 */ /* 0x000fe20000100800 */
[----:B--2---:R-:W-:-:S05]  /*9d300*/  F2FP.F16.E4M3.UNPACK_B R8, R10.H1 ;  /* 0x0000000aff08723e */ /* 0x004fca00030006ff */
[----:B------:R-:W-:Y:S01]  /*9d310*/  STL [R1+0xa0], R8 ;  /* 0x0000a00801007387 */ /* 0x000fe20000100800 */
[----:B----4-:R-:W-:Y:S01]  /*9d320*/  IMAD R7, R7, 0x100, R9 ;  /* 0x0000010007077824 */ /* 0x010fe200078e0209 */
[----:B------:R-:W-:-:S05]  /*9d330*/  F2FP.F16.E4M3.UNPACK_B R9, R11.H1 ;  /* 0x0000000bff09723e */ /* 0x000fca00030006ff */
[----:B------:R-:W-:Y:S01]  /*9d340*/  STL [R1+0xa4], R9 ;  /* 0x0000a40901007387 */ /* 0x000fe20000100800 */
[----:B---3--:R-:W-:-:S15]  /*9d350*/  HMMA.16816.F32 R24, R16, R14, R24 ;  /* 0x0000000e1018723c */ /* 0x008fde0000001818 */
[----:B------:R-:W-:-:S08]  /*9d360*/  NOP ;  /* 0x0000000000007918 */ /* 0x000fd00000000000 */
[----:B------:R-:W-:Y:S04]  /*9d370*/  STL.64 [R1+0xad0], R24 ;  /* 0x000ad01801007387 */ /* 0x000fe80000100a00 */
[----:B------:R0:W-:Y:S04]  /*9d380*/  STL.64 [R1+0xad8], R26 ;  /* 0x000ad81a01007387 */ /* 0x0001e80000100a00 */
[----:B0-----:R-:W2:Y:S04]  /*9d390*/  LDL.LU.64 R26, [R1+0x6c50] ;  /* 0x006c5000011a7983 */ /* 0x001ea80000300a00 */
[----:B------:R-:W2:Y:S04]  /*9d3a0*/  LDL.LU.64 R24, [R1+0x6c48] ;  /* 0x006c480001187983 */ /* 0x000ea80000300a00 */
[----:B------:R0:W-:Y:S04]  /*9d3b0*/  STL [R1+0x69fc], R14 ;  /* 0x0069fc0e01007387 */ /* 0x0001e80000100800 */
[----:B------:R1:W-:Y:S04]  /*9d3c0*/  STL [R1+0x69f8], R15 ;  /* 0x0069f80f01007387 */ /* 0x0003e80000100800 */
[----:B------:R-:W3:Y:S04]  /*9d3d0*/  LDL.LU R12, [R1+0xac0] ;  /* 0x000ac000010c7983 */ /* 0x000ee80000300800 */
[----:B------:R-:W3:Y:S04]  /*9d3e0*/  LDL.LU R13, [R1+0xac4] ;  /* 0x000ac400010d7983 */ /* 0x000ee80000300800 */
[----:B0-----:R-:W3:Y:S04]  /*9d3f0*/  LDL.LU R14, [R1+0xac8] ;  /* 0x000ac800010e7983 */ /* 0x001ee80000300800 */
[----:B-1----:R-:W3:Y:S01]  /*9d400*/  LDL.LU R15, [R1+0xacc] ;  /* 0x000acc00010f7983 */ /* 0x002ee20000300800 */
[----:B------:R-:W-:-:S02]  /*9d410*/  F2FP.F16.E4M3.UNPACK_B R20, R20.H1 ;  /* 0x00000014ff14723e */ /* 0x000fc400030006ff */
[----:B------:R-:W-:Y:S01]  /*9d420*/  F2FP.F16.E4M3.UNPACK_B R21, R21.H1 ;  /* 0x00000015ff15723e */ /* 0x000fe200030006ff */
[----:B------:R-:W-:Y:S04]  /*9d430*/  STL.64 [R1+0x6a18], R22 ;  /* 0x006a181601007387 */ /* 0x000fe80000100a00 */
[----:B------:R0:W-:Y:S01]  /*9d440*/  STL.64 [R1+0x6a10], R20 ;  /* 0x006a101401007387 */ /* 0x0001e20000100a00 */
[C---:B--2---:R-:W-:Y:S06]  /*9d450*/  HMMA.16816.F32 R8, R16.reuse, R8, R24 ;  /* 0x000000081008723c */ /* 0x044fec0000001818 */
[----:B---3--:R-:W-:-:S15]  /*9d460*/  HMMA.16816.F32 R12, R16, R20, R12 ;  /* 0x00000014100c723c */ /* 0x008fde000000180c */
[----:B------:R-:W-:-:S08]  /*9d470*/  NOP ;  /* 0x0000000000007918 */ /* 0x000fd00000000000 */
[----:B------:R1:W-:Y:S04]  /*9d480*/  STL.64 [R1+0xaa0], R12 ;  /* 0x000aa00c01007387 */ /* 0x0003e80000100a00 */
[----:B------:R-:W-:Y:S04]  /*9d490*/  STL.64 [R1+0xaa8], R14 ;  /* 0x000aa80e01007387 */ /* 0x000fe80000100a00 */
[----:B0-----:R-:W2:Y:S04]  /*9d4a0*/  LDL.LU R20, [R1+0x880] ;  /* 0x0008800001147983 */ /* 0x001ea80000300800 */
[----:B------:R-:W-:Y:S04]  /*9d4b0*/  STL.64 [R1+0x7e0], R8 ;  /* 0x0007e00801007387 */ /* 0x000fe80000100a00 */
[----:B------:R-:W-:Y:S04]  /*9d4c0*/  STL.64 [R1+0x7e8], R10 ;  /* 0x0007e80a01007387 */ /* 0x000fe80000100a00 */
        /* <DEDUP_REMOVED lines=9> */
[----:B---3--:R0:W-:Y:S04]  /*9d560*/  STL.64 [R1+0x6a48], R26 ;  /* 0x006a481a01007387 */ /* 0x0081e80000100a00 */
[----:B--2---:R2:W-:Y:S04]  /*9d570*/  STL.64 [R1+0x6a40], R24 ;  /* 0x006a401801007387 */ /* 0x0045e80000100a00 */
[----:B-1----:R-:W3:Y:S04]  /*9d580*/  LDL R12, [R1] ;  /* 0x00000000010c7983 */ /* 0x002ee80000100800 */
[----:B------:R-:W3:Y:S04]  /*9d590*/  LDL R13, [R1+0x4] ;  /* 0x00000400010d7983 */ /* 0x000ee80000100800 */
[----:B---3--:R-:W-:Y:S04]  /*9d5a0*/  STL.64 [R1+0x6bd0], R12 ;  /* 0x006bd00c01007387 */ /* 0x008fe80000100a00 */
[----:B0-----:R-:W3:Y:S01]  /*9d5b0*/  LDL R26, [R1+0x8] ;  /* 0x00000800011a7983 */ /* 0x001ee20000100800 */
[----:B------:R-:W-:-:S03]  /*9d5c0*/  IMAD.MOV.U32 R27, RZ, RZ, R0 ;  /* 0x000000ffff1b7224 */ /* 0x000fc600078e0000 */
[----:B------:R-:W4:Y:S04]  /*9d5d0*/  LDL.LU R0, [R1+0x6c44] ;  /* 0x006c440001007983 */ /* 0x000f280000300800 */
[----:B---3--:R-:W-:Y:S04]  /*9d5e0*/  STL.64 [R1+0x6a60], R26 ;  /* 0x006a601a01007387 */ /* 0x008fe80000100a00 */
[----:B------:R-:W3:Y:S04]  /*9d5f0*/  LDL.LU R20, [R1+0x8b0] ;  /* 0x0008b00001147983 */ /* 0x000ee80000300800 */
[----:B------:R-:W3:Y:S04]  /*9d600*/  LDL.LU R21, [R1+0x8b4] ;  /* 0x0008b40001157983 */ /* 0x000ee80000300800 */
[----:B------:R-:W3:Y:S04]  /*9d610*/  LDL.LU R22, [R1+0x8b8] ;  /* 0x0008b80001167983 */ /* 0x000ee80000300800 */
[----:B------:R-:W3:Y:S04]  /*9d620*/  LDL.LU R23, [R1+0x8bc] ;  /* 0x0008bc0001177983 */ /* 0x000ee80000300800 */
[----:B--2---:R-:W2:Y:S01]  /*9d630*/  LDL R24, [R1+0x10] ;  /* 0x0000100001187983 */ /* 0x004ea20000100800 */
[----:B----4-:R-:W-:-:S03]  /*9d640*/  IMAD.MOV.U32 R25, RZ, RZ, R0 ;  /* 0x000000ffff197224 */ /* 0x010fc600078e0000 */
[----:B------:R-:W4:Y:S04]  /*9d650*/  LDL.LU R0, [R1+0x6c40] ;  /* 0x006c400001007983 */ /* 0x000f280000300800 */
[----:B--2---:R-:W-:Y:S04]  /*9d660*/  STL.64 [R1+0x6a78], R24 ;  /* 0x006a781801007387 */ /* 0x004fe80000100a00 */
[----:B---3--:R-:W-:Y:S04]  /*9d670*/  STL.64 [R1+0x6a58], R22 ;  /* 0x006a581601007387 */ /* 0x008fe80000100a00 */
[----:B------:R0:W-:Y:S04]  /*9d680*/  STL.64 [R1+0x6a50], R20 ;  /* 0x006a501401007387 */ /* 0x0001e80000100a00 */
[----:B0-----:R-:W2:Y:S04]  /*9d690*/  LDL.LU R20, [R1+0x8c0] ;  /* 0x0008c00001147983 */ /* 0x001ea80000300800 */
[----:B------:R-:W2:Y:S04]  /*9d6a0*/  LDL.LU R21, [R1+0x8c4] ;  /* 0x0008c40001157983 */ /* 0x000ea80000300800 */
[----:B------:R-:W3:Y:S04]  /*9d6b0*/  LDL.LU R22, [R1+0x8c8] ;  /* 0x0008c80001167983 */ /* 0x000ee80000300800 */
[----:B------:R-:W3:Y:S04]  /*9d6c0*/  LDL.LU R23, [R1+0x8cc] ;  /* 0x0008cc0001177983 */ /* 0x000ee80000300800 */
[----:B------:R-:W2:Y:S01]  /*9d6d0*/  LDL R26, [R1+0x18] ;  /* 0x00001800011a7983 */ /* 0x000ea20000100800 */
        /* <DEDUP_REMOVED lines=29> */
[----:B------:R-:W2:Y:S04]  /*9d8b0*/  LDL R24, [R1+0x30] ;  /* 0x0000300001187983 */ /* 0x000ea80000100800 */
[----:B------:R-:W2:Y:S04]  /*9d8c0*/  LDL R25, [R1+0x34] ;  /* 0x0000340001197983 */ /* 0x000ea80000100800 */
[----:B------:R-:W3:Y:S01]  /*9d8d0*/  LDL R26, [R1+0x38] ;  /* 0x00003800011a7983 */ /* 0x000ee20000100800 */
[----:B----4-:R-:W-:-:S03]  /*9d8e0*/  IMAD.MOV.U32 R27, RZ, RZ, R0 ;  /* 0x000000ffff1b7224 */ /* 0x010fc600078e0000 */
[----:B------:R-:W4:Y:S04]  /*9d8f0*/  LDL.LU R0, [R1+0x6c30] ;  /* 0x006c300001007983 */ /* 0x000f280000300800 */
[----:B--2---:R-:W-:Y:S04]  /*9d900*/  STL.64 [R1+0x6ad8], R24 ;  /* 0x006ad81801007387 */ /* 0x004fe80000100a00 */
[----:B---3--:R-:W-:Y:S04]  /*9d910*/  STL.64 [R1+0x6af0], R26 ;  /* 0x006af01a01007387 */ /* 0x008fe80000100a00 */
[----:B------:R-:W-:Y:S04]  /*9d920*/  STL.64 [R1+0x6ab8], R22 ;  /* 0x006ab81601007387 */ /* 0x000fe80000100a00 */
        /* <DEDUP_REMOVED lines=26> */
[----:B------:R-:W2:Y:S01]  /*9dad0*/  LDL R25, [R1+0x54] ;  /* 0x0000540001197983 */ /* 0x000ea20000100800 */
[----:B----4-:R-:W-:-:S03]  /*9dae0*/  IMAD.MOV.U32 R19, RZ, RZ, R0 ;  /* 0x000000ffff137224 */ /* 0x010fc600078e0000 */
[----:B--2---:R0:W-:Y:S04]  /*9daf0*/  STL.64 [R1+0x6b38], R24 ;  /* 0x006b381801007387 */ /* 0x0041e80000100a00 */
[----:B------:R-:W2:Y:S04]  /*9db00*/  LDL R18, [R1+0x58] ;  /* 0x0000580001127983 */ /* 0x000ea80000100800 */
[----:B------:R-:W4:Y:S04]  /*9db10*/  LDL.LU R0, [R1+0x6c24] ;  /* 0x006c240001007983 */ /* 0x000f280000300800 */
[----:B--2---:R-:W-:Y:S04]  /*9db20*/  STL.64 [R1+0x6b40], R18 ;  /* 0x006b401201007387 */ /* 0x004fe80000100a00 */
[----:B0-----:R-:W2:Y:S04]  /*9db30*/  LDL.LU R24, [R1+0x9a0] ;  /* 0x0009a00001187983 */ /* 0x001ea80000300800 */
[----:B------:R-:W2:Y:S04]  /*9db40*/  LDL.LU R25, [R1+0x9a4] ;  /* 0x0009a40001197983 */ /* 0x000ea80000300800 */
[----:B------:R-:W3:Y:S04]  /*9db50*/  LDL.LU R26, [R1+0x9a8] ;  /* 0x0009a800011a7983 */ /* 0x000ee80000300800 */
[----:B------:R-:W3:Y:S01]  /*9db60*/  LDL.LU R27, [R1+0x9ac] ;  /* 0x0009ac00011b7983 */ /* 0x000ee20000300800 */
[----:B----4-:R-:W-:-:S03]  /*9db70*/  IMAD.MOV.U32 R17, RZ, RZ, R0 ;  /* 0x000000ffff117224 */ /* 0x010fc600078e0000 */
[----:B---3--:R-:W-:Y:S04]  /*9db80*/  STL.64 [R1+0x6b50], R26 ;  /* 0x006b501a01007387 */ /* 0x008fe80000100a00 */
[----:B--2---:R0:W-:Y:S04]  /*9db90*/  STL.64 [R1+0x6b48], R24 ;  /* 0x006b481801007387 */ /* 0x0041e80000100a00 */
[----:B------:R-:W2:Y:S04]  /*9dba0*/  LDL R16, [R1+0x60] ;  /* 0x0000600001107983 */ /* 0x000ea80000100800 */
[----:B------:R-:W3:Y:S04]  /*9dbb0*/  LDL.LU R0, [R1+0x6c20] ;  /* 0x006c200001007983 */ /* 0x000ee80000300800 */
[----:B--2---:R-:W-:Y:S04]  /*9dbc0*/  STL.64 [R1+0x6b58], R16 ;  /* 0x006b581001007387 */ /* 0x004fe80000100a00 */
        /* <DEDUP_REMOVED lines=9> */
[----:B--2---:R1:W-:Y:S04]  /*9dc60*/  STL.64 [R1+0x6b70], R18 ;  /* 0x006b701201007387 */ /* 0x0043e80000100a00 */
[----:B0-----:R-:W2:Y:S04]  /*9dc70*/  LDL.LU R24, [R1+0x9d0] ;  /* 0x0009d00001187983 */ /* 0x001ea80000300800 */
[----:B------:R-:W2:Y:S04]  /*9dc80*/  LDL.LU R25, [R1+0x9d4] ;  /* 0x0009d40001197983 */ /* 0x000ea80000300800 */
[----:B------:R-:W4:Y:S04]  /*9dc90*/  LDL.LU R26, [R1+0x9d8] ;  /* 0x0009d800011a7983 */ /* 0x000f280000300800 */
[----:B------:R-:W4:Y:S04]  /*9dca0*/  LDL.LU R27, [R1+0x9dc] ;  /* 0x0009dc00011b7983 */ /* 0x000f280000300800 */
[----:B----4-:R-:W-:Y:S04]  /*9dcb0*/  STL.64 [R1+0x6b80], R26 ;  /* 0x006b801a01007387 */ /* 0x010fe80000100a00 */
[----:B--2---:R0:W-:Y:S04]  /*9dcc0*/  STL.64 [R1+0x6b78], R24 ;  /* 0x006b781801007387 */ /* 0x0041e80000100a00 */
[----:B------:R-:W2:Y:S04]  /*9dcd0*/  LDL R16, [R1+0x70] ;  /* 0x0000700001107983 */ /* 0x000ea80000100800 */
[----:B------:R-:W2:Y:S04]  /*9dce0*/  LDL R17, [R1+0x74] ;  /* 0x0000740001117983 */ /* 0x000ea80000100800 */
[----:B-1----:R-:W4:Y:S01]  /*9dcf0*/  LDL R18, [R1+0x78] ;  /* 0x0000780001127983 */ /* 0x002f220000100800 */
[----:B---3--:R-:W-:-:S03]  /*9dd00*/  IMAD.MOV.U32 R19, RZ, RZ, R0 ;  /* 0x000000ffff137224 */ /* 0x008fc600078e0000 */
[----:B------:R-:W3:Y:S04]  /*9dd10*/  LDL.LU R0, [R1+0x6c18] ;  /* 0x006c180001007983 */ /* 0x000ee80000300800 */
[----:B--2---:R1:W-:Y:S04]  /*9dd20*/  STL.64 [R1+0x6b88], R16 ;  /* 0x006b881001007387 */ /* 0x0043e80000100a00 */
[----:B----4-:R-:W-:Y:S04]  /*9dd30*/  STL.64 [R1+0x6ba0], R18 ;  /* 0x006ba01201007387 */ /* 0x010fe80000100a00 */
[----:B0-----:R-:W2:Y:S04]  /*9dd40*/  LDL.LU R24, [R1+0xa00] ;  /* 0x000a000001187983 */ /* 0x001ea80000300800 */
[----:B------:R-:W2:Y:S04]  /*9dd50*/  LDL.LU R25, [R1+0xa04] ;  /* 0x000a040001197983 */ /* 0x000ea80000300800 */
[----:B------:R-:W4:Y:S04]  /*9dd60*/  LDL.LU R26, [R1+0xa08] ;  /* 0x000a0800011a7983 */ /* 0x000f280000300800 */
[----:B------:R-:W4:Y:S04]  /*9dd70*/  LDL.LU R27, [R1+0xa0c] ;  /* 0x000a0c00011b7983 */ /* 0x000f280000300800 */
[----:B-1----:R-:W2:Y:S01]  /*9dd80*/  LDL R16, [R1+0x80] ;  /* 0x0000800001107983 */ /* 0x002ea20000100800 */
[----:B---3--:R-:W-:-:S03]  /*9dd90*/  IMAD.MOV.U32 R17, RZ, RZ, R0 ;  /* 0x000000ffff117224 */ /* 0x008fc600078e0000 */
[----:B------:R-:W3:Y:S04]  /*9dda0*/  LDL.LU R0, [R1+0x6c14] ;  /* 0x006c140001007983 */ /* 0x000ee80000300800 */
[----:B--2---:R-:W-:Y:S04]  /*9ddb0*/  STL.64 [R1+0x6bb8], R16 ;  /* 0x006bb81001007387 */ /* 0x004fe80000100a00 */
[----:B----4-:R-:W-:Y:S04]  /*9ddc0*/  STL.64 [R1+0x6b98], R26 ;  /* 0x006b981a01007387 */ /* 0x010fe80000100a00 */
[----:B------:R0:W-:Y:S04]  /*9ddd0*/  STL.64 [R1+0x6b90], R24 ;  /* 0x006b901801007387 */ /* 0x0001e80000100a00 */
[----:B0-----:R-:W2:Y:S04]  /*9dde0*/  LDL.LU R24, [R1+0xa20] ;  /* 0x000a200001187983 */ /* 0x001ea80000300800 */
[----:B------:R-:W2:Y:S04]  /*9ddf0*/  LDL.LU R25, [R1+0xa24] ;  /* 0x000a240001197983 */ /* 0x000ea80000300800 */
[----:B------:R-:W4:Y:S04]  /*9de00*/  LDL.LU R26, [R1+0xa28] ;  /* 0x000a2800011a7983 */ /* 0x000f280000300800 */
[----:B------:R-:W4:Y:S04]  /*9de10*/  LDL.LU R27, [R1+0xa2c] ;  /* 0x000a2c00011b7983 */ /* 0x000f280000300800 */
[----:B------:R-:W2:Y:S01]  /*9de20*/  LDL R18, [R1+0x88] ;  /* 0x0000880001127983 */ /* 0x000ea20000100800 */
        /* <DEDUP_REMOVED lines=10> */
[----:B------:R-:W2:Y:S04]  /*9ded0*/  LDL.LU R14, [R1+0xa78] ;  /* 0x000a7800010e7983 */ /* 0x000ea80000300800 */
[----:B------:R-:W2:Y:S04]  /*9dee0*/  LDL.LU R15, [R1+0xa7c] ;  /* 0x000a7c00010f7983 */ /* 0x000ea80000300800 */
[----:B--2---:R0:W-:Y:S04]  /*9def0*/  STL.64 [R1+0x6be0], R14 ;  /* 0x006be00e01007387 */ /* 0x0041e80000100a00 */
[----:B0-----:R-:W2:Y:S04]  /*9df00*/  LDL R14, [R1+0x98] ;  /* 0x00009800010e7983 */ /* 0x001ea80000100800 */
[----:B------:R-:W2:Y:S04]  /*9df10*/  LDL R15, [R1+0x9c] ;  /* 0x00009c00010f7983 */ /* 0x000ea80000100800 */
[----:B---3--:R0:W-:Y:S04]  /*9df20*/  STL.64 [R1+0x6bd8], R12 ;  /* 0x006bd80c01007387 */ /* 0x0081e80000100a00 */
[----:B0-----:R-:W3:Y:S04]  /*9df30*/  LDL R12, [R1+0xa8] ;  /* 0x0000a800010c7983 */ /* 0x001ee80000100800 */
[----:B--2---:R-:W-:Y:S04]  /*9df40*/  STL.64 [R1+0x6bf8], R14 ;  /* 0x006bf80e01007387 */ /* 0x004fe80000100a00 */
[----:B------:R-:W2:Y:S04]  /*9df50*/  LDL.64 R16, [R1+0x90] ;  /* 0x0000900001107983 */ /* 0x000ea80000100a00 */
        /* <DEDUP_REMOVED lines=8> */
[----:B0-----:R-:W3:Y:S04]  /*9dfe0*/  LDL.LU R16, [R1+0xab0] ;  /* 0x000ab00001107983 */ /* 0x001ee80000300800 */
[----:B------:R-:W3:Y:S04]  /*9dff0*/  LDL.LU R17, [R1+0xab4] ;  /* 0x000ab40001117983 */ /* 0x000ee80000300800 */
[----:B------:R-:W3:Y:S04]  /*9e000*/  LDL.LU R18, [R1+0xab8] ;  /* 0x000ab80001127983 */ /* 0x000ee80000300800 */
[----:B------:R-:W3:Y:S04]  /*9e010*/  LDL.LU R19, [R1+0xabc] ;  /* 0x000abc0001137983 */ /* 0x000ee80000300800 */
[----:B------:R-:W-:Y:S04]  /*9e020*/  STL.64 [R1+0x6bc8], R26 ;  /* 0x006bc81a01007387 */ /* 0x000fe80000100a00 */
[----:B------:R0:W-:Y:S04]  /*9e030*/  STL.64 [R1+0x6bc0], R24 ;  /* 0x006bc01801007387 */ /* 0x0001e80000100a00 */
[----:B0-----:R-:W2:Y:S04]  /*9e040*/  LDL.LU R24, [R1+0xa50] ;  /* 0x000a500001187983 */ /* 0x001ea80000300800 */
[----:B------:R-:W2:Y:S04]  /*9e050*/  LDL.LU R25, [R1+0xa54] ;  /* 0x000a540001197983 */ /* 0x000ea80000300800 */
[----:B------:R-:W2:Y:S04]  /*9e060*/  LDL.LU R26, [R1+0xa58] ;  /* 0x000a5800011a7983 */ /* 0x000ea80000300800 */
[----:B------:R-:W2:Y:S04]  /*9e070*/  LDL.LU R27, [R1+0xa5c] ;  /* 0x000a5c00011b7983 */ /* 0x000ea80000300800 */
[----:B------:R-:W-:Y:S04]  /*9e080*/  STL.64 [R1+0x6b00], R22 ;  /* 0x006b001601007387 */ /* 0x000fe80000100a00 */
[----:B------:R0:W-:Y:S04]  /*9e090*/  STL.64 [R1+0x6af8], R20 ;  /* 0x006af81401007387 */ /* 0x0001e80000100a00 */
[----:B0-----:R-:W4:Y:S04]  /*9e0a0*/  LDL.LU R20, [R1+0x940] ;  /* 0x0009400001147983 */ /* 0x001f280000300800 */
[----:B------:R-:W4:Y:S04]  /*9e0b0*/  LDL.LU R21, [R1+0x944] ;  /* 0x0009440001157983 */ /* 0x000f280000300800 */
[----:B------:R-:W3:Y:S04]  /*9e0c0*/  LDL.LU R22, [R1+0x948] ;  /* 0x0009480001167983 */ /* 0x000ee80000300800 */
[----:B------:R-:W3:Y:S01]  /*9e0d0*/  LDL.LU R23, [R1+0x94c] ;  /* 0x00094c0001177983 */ /* 0x000ee20000300800 */
[----:B------:R-:W-:-:S02]  /*9e0e0*/  F2FP.F16.E4M3.UNPACK_B R4, R4 ;  /* 0x00000004ff04723e */ /* 0x000fc400020006ff */
[----:B------:R-:W-:Y:S02]  /*9e0f0*/  F2FP.F16.E4M3.UNPACK_B R5, R5 ;  /* 0x00000005ff05723e */ /* 0x000fe400020006ff */
[----:B------:R-:W-:Y:S02]  /*9e100*/  F2FP.F16.E4M3.UNPACK_B R6, R6 ;  /* 0x00000006ff06723e */ /* 0x000fe400020006ff */
[----:B------:R-:W-:Y:S01]  /*9e110*/  F2FP.F16.E4M3.UNPACK_B R7, R7 ;  /* 0x00000007ff07723e */ /* 0x000fe200020006ff */
[----:B------:R-:W-:Y:S01]  /*9e120*/  IMAD.MOV.U32 R13, RZ, RZ, R0 ;  /* 0x000000ffff0d7224 */ /* 0x000fe200078e0000 */
[----:B---3--:R-:W-:Y:S04]  /*9e130*/  STL.64 [R1+0x6b18], R22 ;  /* 0x006b181601007387 */ /* 0x008fe80000100a00 */
[----:B----4-:R0:W-:Y:S04]  /*9e140*/  STL.64 [R1+0x6b10], R20 ;  /* 0x006b101401007387 */ /* 0x0101e80000100a00 */
[----:B0-----:R-:W3:Y:S04]  /*9e150*/  LDL.LU R20, [R1+0x950] ;  /* 0x0009500001147983 */ /* 0x001ee80000300800 */
[----:B------:R-:W3:Y:S04]  /*9e160*/  LDL.LU R21, [R1+0x954] ;  /* 0x0009540001157983 */ /* 0x000ee80000300800 */
[----:B------:R-:W4:Y:S04]  /*9e170*/  LDL.LU R22, [R1+0x958] ;  /* 0x0009580001167983 */ /* 0x000f280000300800 */
[----:B------:R-:W4:Y:S01]  /*9e180*/  LDL.LU R23, [R1+0x95c] ;  /* 0x00095c0001177983 */ /* 0x000f220000300800 */
[C---:B------:R-:W-:Y:S03]  /*9e190*/  HMMA.16816.F32 R12, R4.reuse, R12, R16 ;  /* 0x0000000c040c723c */ /* 0x040fe60000001810 */
[----:B----4-:R-:W-:Y:S04]  /*9e1a0*/  STL.64 [R1+0x6b30], R22 ;  /* 0x006b301601007387 */ /* 0x010fe80000100a00 */
[----:B---3--:R0:W-:Y:S04]  /*9e1b0*/  STL.64 [R1+0x6b28], R20 ;  /* 0x006b281401007387 */ /* 0x0081e80000100a00 */
        /* <DEDUP_REMOVED lines=10> */
[----:B------:R-:W-:Y:S04]  /*9e260*/  STL.64 [R1+0x840], R12 ;  /* 0x0008400c01007387 */ /* 0x000fe80000100a00 */
[----:B------:R0:W-:Y:S04]  /*9e270*/  STL.64 [R1+0x848], R14 ;  /* 0x0008480e01007387 */ /* 0x0001e80000100a00 */
[----:B0-----:R-:W2:Y:S02]  /*9e280*/  LDL.LU.64 R14, [R1+0x6bf8] ;  /* 0x006bf800010e7983 */ /* 0x001ea40000300a00 */
[----:B--2---:R-:W-:Y:S02]  /*9e290*/  HMMA.16816.F32 R12, R4, R14, R16 ;  /* 0x0000000e040c723c */ /* 0x004fe40000001810 */
[----:B------:R-:W2:Y:S04]  /*9e2a0*/  LDL.LU.64 R18, [R1+0x6bf0] ;  /* 0x006bf00001127983 */ /* 0x000ea80000300a00 */
[----:B------:R-:W3:-:S15]  /*9e2b0*/  LDL.LU.64 R16, [R1+0x6be8] ;  /* 0x006be80001107983 */ /* 0x000ede0000300a00 */
[----:B------:R-:W-:-:S02]  /*9e2c0*/  NOP ;  /* 0x0000000000007918 */ /* 0x000fc40000000000 */
        /* <DEDUP_REMOVED lines=8> */
[----:B0-----:R-:W3:Y:S01]  /*9e350*/  LDL.LU.64 R12, [R1+0x6bd0] ;  /* 0x006bd000010c7983 */ /* 0x001ee20000300a00 */
[----:B-1----:R-:W-:Y:S02]  /*9e360*/  IMAD.MOV.U32 R14, RZ, RZ, R16 ;  /* 0x000000ffff0e7224 */ /* 0x002fe400078e0010 */
[----:B------:R-:W-:-:S02]  /*9e370*/  IMAD.MOV.U32 R15, RZ, RZ, R17 ;  /* 0x000000ffff0f7224 */ /* 0x000fc400078e0011 */
[----:B--2---:R-:W-:Y:S01]  /*9e380*/  HMMA.16816.F32 R16, R4, R18, R24 ;  /* 0x000000120410723c */ /* 0x004fe20000001818 */
[----:B------:R-:W2:Y:S04]  /*9e390*/  LDL.LU.64 R26, [R1+0x6bc8] ;  /* 0x006bc800011a7983 */ /* 0x000ea80000300a00 */
[----:B------:R-:W2:-:S15]  /*9e3a0*/  LDL.LU.64 R24, [R1+0x6bc0] ;  /* 0x006bc00001187983 */ /* 0x000e9e0000300a00 */
[----:B------:R-:W-:-:S03]  /*9e3b0*/  NOP ;  /* 0x0000000000007918 */ /* 0x000fc60000000000 */
        /* <DEDUP_REMOVED lines=43> */
[----:B0-----:R-:W4:Y:S04]  /*9e670*/  LDL.LU R16, [R1+0x820] ;  /* 0x0008200001107983 */ /* 0x001f280000300800 */
[----:B------:R-:W4:Y:S04]  /*9e680*/  LDL.LU R17, [R1+0x824] ;  /* 0x0008240001117983 */ /* 0x000f280000300800 */
[----:B-1----:R-:W4:Y:S04]  /*9e690*/  LDL.LU R18, [R1+0x828] ;  /* 0x0008280001127983 */ /* 0x002f280000300800 */
[----:B------:R-:W4:Y:S01]  /*9e6a0*/  LDL.LU R19, [R1+0x82c] ;  /* 0x00082c0001137983 */ /* 0x000f220000300800 */
        /* <DEDUP_REMOVED lines=64> */
[----:B------:R-:W3:Y:S04]  /*9eab0*/  LDL.LU.64 R22, [R1+0x6a58] ;  /* 0x006a580001167983 */ /* 0x000ee80000300a00 */
[----:B------:R-:W3:-:S15]  /*9eac0*/  LDL.LU.64 R20, [R1+0x6a50] ;  /* 0x006a500001147983 */ /* 0x000ede0000300a00 */
[----:B------:R-:W-:-:S02]  /*9ead0*/  NOP ;  /* 0x0000000000007918 */ /* 0x000fc40000000000 */
[----:B------:R-:W-:Y:S04]  /*9eae0*/  STL.64 [R1+0x8c0], R24 ;  /* 0x0008c01801007387 */ /* 0x000fe80000100a00 */
[----:B------:R0:W-:Y:S04]  /*9eaf0*/  STL.64 [R1+0x8c8], R26 ;  /* 0x0008c81a01007387 */ /* 0x0001e80000100a00 */
[----:B0-----:R-:W2:Y:S04]  /*9eb00*/  LDL.LU.64 R26, [R1+0x6a48] ;  /* 0x006a4800011a7983 */ /* 0x001ea80000300a00 */
[----:B------:R-:W2:Y:S01]  /*9eb10*/  LDL.LU.64 R24, [R1+0x6a40] ;  /* 0x006a400001187983 */ /* 0x000ea20000300a00 */
[C---:B---3--:R-:W-:Y:S06]  /*9eb20*/  HMMA.16816.F32 R20, R4.reuse, R12, R20 ;  /* 0x0000000c0414723c */ /* 0x048fec0000001814 */
[----:B--2---:R-:W-:-:S15]  /*9eb30*/  HMMA.16816.F32 R24, R4, R28, R24 ;  /* 0x0000001c0418723c */ /* 0x004fde0000001818 */
[----:B------:R-:W-:-:S02]  /*9eb40*/  NOP ;  /* 0x0000000000007918 */ /* 0x000fc40000000000 */
[----:B------:R-:W-:Y:S04]  /*9eb50*/  STL.64 [R1+0x8a0], R20 ;  /* 0x0008a01401007387 */ /* 0x000fe80000100a00 */
[----:B------:R0:W-:Y:S04]  /*9eb60*/  STL.64 [R1+0x8a8], R22 ;  /* 0x0008a81601007387 */ /* 0x0001e80000100a00 */
[----:B0-----:R-:W2:Y:S04]  /*9eb70*/  LDL.LU.64 R22, [R1+0x6a38] ;  /* 0x006a380001167983 */ /* 0x001ea80000300a00 */
[----:B------:R-:W2:Y:S04]  /*9eb80*/  LDL.LU.64 R20, [R1+0x6a30] ;  /* 0x006a300001147983 */ /* 0x000ea80000300a00 */
[----:B------:R-:W-:Y:S04]  /*9eb90*/  STL.64 [R1+0x890], R24 ;  /* 0x0008901801007387 */ /* 0x000fe80000100a00 */
[----:B------:R0:W-:Y:S04]  /*9eba0*/  STL.64 [R1+0x898], R26 ;  /* 0x0008981a01007387 */ /* 0x0001e80000100a00 */
[----:B0-----:R-:W2:Y:S04]  /*9ebb0*/  LDL.LU.64 R26, [R1+0x6a28] ;  /* 0x006a2800011a7983 */ /* 0x001ea80000300a00 */
[----:B------:R-:W4:Y:S04]  /*9ebc0*/  LDL.LU.64 R24, [R1+0x6a20] ;  /* 0x006a200001187983 */ /* 0x000f280000300a00 */
[----:B------:R-:W-:Y:S01]  /*9ebd0*/  STL.64 [R1+0x68a0], R28 ;  /* 0x0068a01c01007387 */ /* 0x000fe20000100a00 */
[C---:B--2---:R-:W-:Y:S06]  /*9ebe0*/  HMMA.16816.F32 R20, R4.reuse, R26, R20 ;  /* 0x0000001a0414723c */ /* 0x044fec0000001814 */
[----:B----4-:R-:W-:-:S15]  /*9ebf0*/  HMMA.16816.F32 R8, R4, R24, R8 ;  /* 0x000000180408723c */ /* 0x010fde0000001808 */
[----:B------:R-:W-:-:S02]  /*9ec00*/  NOP ;  /* 0x0000000000007918 */ /* 0x000fc40000000000 */
[----:B------:R-:W-:Y:S04]  /*9ec10*/  STL.64 [R1+0x880], R20 ;  /* 0x0008801401007387 */ /* 0x000fe80000100a00 */
[----:B------:R0:W-:Y:S04]  /*9ec20*/  STL.64 [R1+0x888], R22 ;  /* 0x0008881601007387 */ /* 0x0001e80000100a00 */
[----:B0-----:R-:W2:Y:S04]  /*9ec30*/  LDL.LU.64 R22, [R1+0x6a18] ;  /* 0x006a180001167983 */ /* 0x001ea80000300a00 */
[----:B------:R-:W3:Y:S04]  /*9ec40*/  LDL.LU.64 R20, [R1+0x6a10] ;  /* 0x006a100001147983 */ /* 0x000ee80000300a00 */
[----:B------:R-:W-:Y:S04]  /*9ec50*/  STL.64 [R1+0x870], R8 ;  /* 0x0008700801007387 */ /* 0x000fe80000100a00 */
[----:B------:R0:W-:Y:S04]  /*9ec60*/  STL.64 [R1+0x878], R10 ;  /* 0x0008780a01007387 */ /* 0x0001e80000100a00 */
[----:B0-----:R-:W4:Y:S04]  /*9ec70*/  LDL.LU.64 R10, [R1+0x6a08] ;  /* 0x006a0800010a7983 */ /* 0x001f280000300a00 */
[----:B------:R-:W4:Y:S04]  /*9ec80*/  LDL.LU.64 R8, [R1+0x6a00] ;  /* 0x006a000001087983 */ /* 0x000f280000300a00 */
[----:B------:R-:W-:Y:S04]  /*9ec90*/  STL.64 [R1+0x6838], R26 ;  /* 0x0068381a01007387 */ /* 0x000fe80000100a00 */
[----:B------:R0:W-:Y:S04]  /*9eca0*/  STL.64 [R1+0x6830], R24 ;  /* 0x0068301801007387 */ /* 0x0001e80000100a00 */
[----:B0-----:R-:W4:Y:S04]  /*9ecb0*/  LDL.LU R24, [R1+0x860] ;  /* 0x0008600001187983 */ /* 0x001f280000300800 */
[----:B------:R-:W4:Y:S04]  /*9ecc0*/  LDL.LU R25, [R1+0x864] ;  /* 0x0008640001197983 */ /* 0x000f280000300800 */
[----:B------:R-:W4:Y:S04]  /*9ecd0*/  LDL.LU R26, [R1+0x868] ;  /* 0x00086800011a7983 */ /* 0x000f280000300800 */
[----:B------:R-:W4:Y:S04]  /*9ece0*/  LDL.LU R27, [R1+0x86c] ;  /* 0x00086c00011b7983 */ /* 0x000f280000300800 */
[----:B--2---:R-:W-:Y:S04]  /*9ecf0*/  STL.64 [R1+0x69d8], R22 ;  /* 0x0069d81601007387 */ /* 0x004fe80000100a00 */
[----:B---3--:R0:W-:Y:S01]  /*9ed00*/  STL.64 [R1+0x69d0], R20 ;  /* 0x0069d01401007387 */ /* 0x0081e20000100a00 */
[----:B----4-:R-:W-:-:S15]  /*9ed10*/  HMMA.16816.F32 R24, R4, R22, R24 ;  /* 0x000000160418723c */ /* 0x010fde0000001818 */
[----:B------:R-:W-:-:S08]  /*9ed20*/  NOP ;  /* 0x0000000000007918 */ /* 0x000fd00000000000 */
[----:B------:R1:W-:Y:S04]  /*9ed30*/  STL.64 [R1+0x860], R24 ;  /* 0x0008601801007387 */ /* 0x0003e80000100a00 */
[----:B------:R2:W-:Y:S04]  /*9ed40*/  STL.64 [R1+0x868], R26 ;  /* 0x0008681a01007387 */ /* 0x0005e80000100a00 */
[----:B0-----:R-:W3:Y:S04]  /*9ed50*/  LDL.LU R20, [R1+0x830] ;  /* 0x0008300001147983 */ /* 0x001ee80000300800 */
[----:B------:R-:W3:Y:S04]  /*9ed60*/  LDL.LU R21, [R1+0x834] ;  /* 0x0008340001157983 */ /* 0x000ee80000300800 */
[----:B------:R-:W3:Y:S04]  /*9ed70*/  LDL.LU R22, [R1+0x838] ;  /* 0x0008380001167983 */ /* 0x000ee80000300800 */
[----:B------:R-:W3:Y:S04]  /*9ed80*/  LDL.LU R23, [R1+0x83c] ;  /* 0x00083c0001177983 */ /* 0x000ee80000300800 */
[----:B-1----:R-:W4:Y:S04]  /*9ed90*/  LDL.LU R24, [R1+0x7a0] ;  /* 0x0007a00001187983 */ /* 0x002f280000300800 */
[----:B------:R-:W4:Y:S04]  /*9eda0*/  LDL.LU R25, [R1+0x7a4] ;  /* 0x0007a40001197983 */ /* 0x000f280000300800 */
[----:B--2---:R-:W2:Y:S04]  /*9edb0*/  LDL.LU R26, [R1+0x7a8] ;  /* 0x0007a800011a7983 */ /* 0x004ea80000300800 */
[----:B------:R-:W2:Y:S04]  /*9edc0*/  LDL.LU R27, [R1+0x7ac] ;  /* 0x0007ac00011b7983 */ /* 0x000ea80000300800 */
[----:B--2---:R-:W-:Y:S04]  /*9edd0*/  STL.64 [R1+0x69a0], R26 ;  /* 0x0069a01a01007387 */ /* 0x004fe80000100a00 */
[----:B----4-:R0:W-:Y:S04]  /*9ede0*/  STL.64 [R1+0x6998], R24 ;  /* 0x0069981801007387 */ /* 0x0101e80000100a00 */
[----:B0-----:R-:W2:Y:S04]  /*9edf0*/  LDL.LU R24, [R1+0x850] ;  /* 0x0008500001187983 */ /* 0x001ea80000300800 */
[----:B------:R-:W2:Y:S04]  /*9ee00*/  LDL.LU R25, [R1+0x854] ;  /* 0x0008540001197983 */ /* 0x000ea80000300800 */
[----:B------:R-:W2:Y:S04]  /*9ee10*/  LDL.LU R26, [R1+0x858] ;  /* 0x00085800011a7983 */ /* 0x000ea80000300800 */
[----:B------:R-:W2:Y:S04]  /*9ee20*/  LDL.LU R27, [R1+0x85c] ;  /* 0x00085c00011b7983 */ /* 0x000ea80000300800 */
[----:B------:R-:W4:Y:S01]  /*9ee30*/  LDL.64 R28, [R1+0x88] ;  /* 0x00008800011c7983 */ /* 0x000f220000100a00 */
[----:B--2---:R-:W-:Y:S03]  /*9ee40*/  HMMA.16816.F32 R24, R4, R2, R24 ;  /* 0x000000020418723c */ /* 0x004fe60000001818 */
[----:B----4-:R-:W-:-:S15]  /*9ee50*/  STL.64 [R1+0x69a8], R28 ;  /* 0x0069a81c01007387 */ /* 0x010fde0000100a00 */
[----:B------:R-:W-:-:S05]  /*9ee60*/  NOP ;  /* 0x0000000000007918 */ /* 0x000fca0000000000 */
[----:B------:R-:W-:Y:S04]  /*9ee70*/  STL.64 [R1+0x850], R24 ;  /* 0x0008501801007387 */ /* 0x000fe80000100a00 */
[----:B------:R3:W-:Y:S04]  /*9ee80*/  STL.64 [R1+0x858], R26 ;  /* 0x0008581a01007387 */ /* 0x0007e80000100a00 */
[----:B------:R-:W2:Y:S01]  /*9ee90*/  LDL.LU R12, [R1+0x1980] ;  /* 0x00198000010c7983 */ /* 0x000ea20000300800 */
[C---:B---3--:R-:W-:Y:S06]  /*9eea0*/  HMMA.16816.F32 R24, R4.reuse, R8, R20 ;  /* 0x000000080418723c */ /* 0x048fec0000001814 */
[----:B------:R-:W-:-:S15]  /*9eeb0*/  HMMA.16816.F32 R20, R4, R10, R16 ;  /* 0x0000000a0414723c */ /* 0x000fde0000001810 */
[----:B------:R-:W-:-:S02]  /*9eec0*/  NOP ;  /* 0x0000000000007918 */ /* 0x000fc40000000000 */
[----:B------:R-:W-:Y:S04]  /*9eed0*/  STL.64 [R1+0x830], R24 ;  /* 0x0008301801007387 */ /* 0x000fe80000100a00 */
[----:B------:R-:W-:Y:S04]  /*9eee0*/  STL.64 [R1+0x838], R26 ;  /* 0x0008381a01007387 */ /* 0x000fe80000100a00 */
[----:B------:R-:W2:Y:S04]  /*9eef0*/  LDL.LU R16, [R1+0x197c] ;  /* 0x00197c0001107983 */ /* 0x000ea80000300800 */
[----:B------:R0:W-:Y:S04]  /*9ef00*/  STL.64 [R1+0x820], R20 ;  /* 0x0008201401007387 */ /* 0x0001e80000100a00 */
[----:B------:R1:W-:Y:S04]  /*9ef10*/  STL.64 [R1+0x828], R22 ;  /* 0x0008281601007387 */ /* 0x0003e80000100a00 */
[----:B------:R-:W3:Y:S04]  /*9ef20*/  LDL.LU R13, [R1+0x1988] ;  /* 0x00198800010d7983 */ /* 0x000ee80000300800 */
[----:B------:R-:W3:Y:S04]  /*9ef30*/  LDL.LU R17, [R1+0x1984] ;  /* 0x0019840001117983 */ /* 0x000ee80000300800 */
[----:B------:R-:W4:Y:S04]  /*9ef40*/  LDL.LU R18, [R1+0x198c] ;  /* 0x00198c0001127983 */ /* 0x000f280000300800 */
[----:B------:R-:W4:Y:S04]  /*9ef50*/  LDL.LU R19, [R1+0x1998] ;  /* 0x0019980001137983 */ /* 0x000f280000300800 */
[----:B------:R-:W4:Y:S04]  /*9ef60*/  LDL.LU R0, [R1+0x1994] ;  /* 0x0019940001007983 */ /* 0x000f280000300800 */
[----:B0-----:R-:W2:Y:S04]  /*9ef70*/  LDL.LU R20, [R1+0xa80] ;  /* 0x000a800001147983 */ /* 0x001ea80000300800 */
[----:B------:R-:W2:Y:S04]  /*9ef80*/  LDL.LU R21, [R1+0xa84] ;  /* 0x000a840001157983 */ /* 0x000ea80000300800 */
[----:B-1----:R-:W3:Y:S04]  /*9ef90*/  LDL.LU R22, [R1+0xa88] ;  /* 0x000a880001167983 */ /* 0x002ee80000300800 */
[----:B------:R-:W3:Y:S04]  /*9efa0*/  LDL.LU R23, [R1+0xa8c] ;  /* 0x000a8c0001177983 */ /* 0x000ee80000300800 */
[----:B---3--:R-:W-:Y:S04]  /*9efb0*/  STL.64 [R1+0x69e8], R22 ;  /* 0x0069e81601007387 */ /* 0x008fe80000100a00 */
[----:B--2---:R0:W-:Y:S04]  /*9efc0*/  STL.64 [R1+0x69e0], R20 ;  /* 0x0069e01401007387 */ /* 0x0041e80000100a00 */
[----:B0-----:R-:W2:Y:S04]  /*9efd0*/  LDL.LU R20, [R1+0x810] ;  /* 0x0008100001147983 */ /* 0x001ea80000300800 */
[----:B------:R-:W2:Y:S04]  /*9efe0*/  LDL.LU R21, [R1+0x814] ;  /* 0x0008140001157983 */ /* 0x000ea80000300800 */
[----:B------:R-:W2:Y:S04]  /*9eff0*/  LDL.LU R22, [R1+0x818] ;  /* 0x0008180001167983 */ /* 0x000ea80000300800 */
[----:B------:R-:W2:Y:S04]  /*9f000*/  LDL.LU R23, [R1+0x81c] ;  /* 0x00081c0001177983 */ /* 0x000ea80000300800 */
[----:B------:R0:W-:Y:S02]  /*9f010*/  STL.64 [R1+0x67f8], R10 ;  /* 0x0067f80a01007387 */ /* 0x0001e40000100a00 */
[----:B0-----:R-:W-:-:S02]  /*9f020*/  IMAD.MOV.U32 R10, RZ, RZ, R14 ;  /* 0x000000ffff0a7224 */ /* 0x001fc400078e000e */
[----:B------:R-:W-:Y:S01]  /*9f030*/  IMAD.MOV.U32 R11, RZ, RZ, R15 ;  /* 0x000000ffff0b7224 */ /* 0x000fe200078e000f */
[----:B------:R-:W3:Y:S04]  /*9f040*/  LDL.LU R14, [R1+0x69fc] ;  /* 0x0069fc00010e7983 */ /* 0x000ee80000300800 */
[----:B------:R-:W3:Y:S04]  /*9f050*/  LDL.LU R15, [R1+0x69f8] ;  /* 0x0069f800010f7983 */ /* 0x000ee80000300800 */
[----:B------:R-:W4:Y:S04]  /*9f060*/  LDL.64 R28, [R1+0xa0] ;  /* 0x0000a000011c7983 */ /* 0x000f280000100a00 */
        /* <DEDUP_REMOVED lines=10> */
[----:B------:R-:W-:-:S02]  /*9f110*/  IMAD R16, R16, 0x100, R12 ;  /* 0x0000010010107824 */ /* 0x000fc400078e020c */
[----:B------:R-:W-:Y:S01]  /*9f120*/  IMAD R17, R17, 0x100, R13 ;  /* 0x0000010011117824 */ /* 0x000fe200078e020d */
[----:B---3--:R-:W-:Y:S04]  /*9f130*/  STL.64 [R1+0x69c8], R26 ;  /* 0x0069c81a01007387 */ /* 0x008fe80000100a00 */
[----:B--2---:R0:W-:Y:S04]  /*9f140*/  STL.64 [R1+0x69c0], R24 ;  /* 0x0069c01801007387 */ /* 0x0041e80000100a00 */
[----:B0-----:R-:W2:Y:S04]  /*9f150*/  LDL.LU R24, [R1+0xa60] ;  /* 0x000a600001187983 */ /* 0x001ea80000300800 */
[----:B------:R-:W2:Y:S04]  /*9f160*/  LDL.LU R25, [R1+0xa64] ;  /* 0x000a640001197983 */ /* 0x000ea80000300800 */
[----:B------:R-:W2:Y:S04]  /*9f170*/  LDL.LU R26, [R1+0xa68] ;  /* 0x000a6800011a7983 */ /* 0x000ea80000300800 */
[----:B------:R-:W2:Y:S04]  /*9f180*/  LDL.LU R27, [R1+0xa6c] ;  /* 0x000a6c00011b7983 */ /* 0x000ea80000300800 */
[----:B------:R0:W-:Y:S04]  /*9f190*/  STL.64 [R1+0x67f0], R8 ;  /* 0x0067f00801007387 */ /* 0x0001e80000100a00 */
[----:B0-----:R-:W3:Y:S04]  /*9f1a0*/  LDL.64 R8, [R1+0x98] ;  /* 0x0000980001087983 */ /* 0x001ee80000100a00 */
[----:B------:R-:W4:Y:S04]  /*9f1b0*/  LDL.LU R12, [R1+0x69f4] ;  /* 0x0069f400010c7983 */ /* 0x000f280000300800 */
[----:B------:R-:W4:Y:S02]  /*9f1c0*/  LDL.LU R13, [R1+0x69f0] ;  /* 0x0069f000010d7983 */ /* 0x000f240000300800 */
[----:B----4-:R-:W-:-:S15]  /*9f1d0*/  HMMA.16816.F32 R20, R4, R12, R20 ;  /* 0x0000000c0414723c */ /* 0x010fde0000001814 */
[----:B------:R-:W-:-:S08]  /*9f1e0*/  NOP ;  /* 0x0000000000007918 */ /* 0x000fd00000000000 */
[----:B------:R-:W-:Y:S04]  /*9f1f0*/  STL.64 [R1+0x800], R20 ;  /* 0x0008001401007387 */ /* 0x000fe80000100a00 */
[----:B------:R0:W-:Y:S04]  /*9f200*/  STL.64 [R1+0x808], R22 ;  /* 0x0008081601007387 */ /* 0x0001e80000100a00 */
[----:B0-----:R-:W4:Y:S04]  /*9f210*/  LDL.LU.64 R22, [R1+0x69e8] ;  /* 0x0069e80001167983 */ /* 0x001f280000300a00 */
[----:B------:R-:W4:Y:S04]  /*9f220*/  LDL.LU.64 R20, [R1+0x69e0] ;  /* 0x0069e00001147983 */ /* 0x000f280000300a00 */
[----:B------:R0:W-:Y:S04]  /*9f230*/  STL [R1+0x67cc], R12 ;  /* 0x0067cc0c01007387 */ /* 0x0001e80000100800 */
[----:B0-----:R-:W2:Y:S04]  /*9f240*/  LDL.LU R12, [R1+0x1990] ;  /* 0x00199000010c7983 */ /* 0x001ea80000300800 */
[----:B------:R-:W-:Y:S01]  /*9f250*/  STL [R1+0x67c8], R13 ;  /* 0x0067c80d01007387 */ /* 0x000fe20000100800 */
[----:B----4-:R-:W-:-:S15]  /*9f260*/  HMMA.16816.F32 R20, R4, R14, R20 ;  /* 0x0000000e0414723c */ /* 0x010fde0000001814 */
[----:B------:R-:W-:-:S08]  /*9f270*/  NOP ;  /* 0x0000000000007918 */ /* 0x000fd00000000000 */
[----:B------:R-:W-:Y:S04]  /*9f280*/  STL.64 [R1+0xa40], R20 ;  /* 0x000a401401007387 */ /* 0x000fe80000100a00 */
[----:B------:R0:W-:Y:S04]  /*9f290*/  STL.64 [R1+0xa48], R22 ;  /* 0x000a481601007387 */ /* 0x0001e80000100a00 */
[----:B0-----:R-:W4:Y:S04]  /*9f2a0*/  LDL.LU.64 R22, [R1+0x69d8] ;  /* 0x0069d80001167983 */ /* 0x001f280000300a00 */
[----:B------:R-:W3:Y:S04]  /*9f2b0*/  LDL.LU.64 R20, [R1+0x69d0] ;  /* 0x0069d00001147983 */ /* 0x000ee80000300a00 */
[----:B------:R0:W-:Y:S01]  /*9f2c0*/  STL [R1+0x67b0], R14 ;  /* 0x0067b00e01007387 */ /* 0x0001e20000100800 */
[----:B--2---:R-:W-:-:S03]  /*9f2d0*/  IMAD R18, R18, 0x100, R12 ;  /* 0x0000010012127824 */ /* 0x004fc600078e020c */
[----:B------:R1:W-:Y:S04]  /*9f2e0*/  STL [R1+0x67ac], R15 ;  /* 0x0067ac0f01007387 */ /* 0x0003e80000100800 */
        /* <DEDUP_REMOVED lines=10> */
[----:B----4-:R-:W-:Y:S04]  /*9f390*/  STL.64 [R1+0x6818], R22 ;  /* 0x0068181601007387 */ /* 0x010fe80000100a00 */
[----:B------:R0:W-:Y:S01]  /*9f3a0*/  STL.64 [R1+0x6810], R20 ;  /* 0x0068101401007387 */ /* 0x0001e20000100a00 */
[----:B------:R-:W-:-:S02]  /*9f3b0*/  IMAD R19, R0, 0x100, R19 ;  /* 0x0000010000137824 */ /* 0x000fc400078e0213 */
[----:B------:R-:W-:Y:S01]  /*9f3c0*/  IMAD.MOV.U32 R0, RZ, RZ, R29 ;  /* 0x000000ffff007224 */ /* 0x000fe200078e001d */
[----:B0-----:R-:W4:Y:S04]  /*9f3d0*/  LDL.LU R20, [R1+0x7c0] ;  /* 0x0007c00001147983 */ /* 0x001f280000300800 */
[----:B------:R-:W4:Y:S04]  /*9f3e0*/  LDL.LU R21, [R1+0x7c4] ;  /* 0x0007c40001157983 */ /* 0x000f280000300800 */
[----:B------:R-:W4:Y:S04]  /*9f3f0*/  LDL.LU R22, [R1+0x7c8] ;  /* 0x0007c80001167983 */ /* 0x000f280000300800 */
[----:B------:R-:W4:Y:S01]  /*9f400*/  LDL.LU R23, [R1+0x7cc] ;  /* 0x0007cc0001177983 */ /* 0x000f220000300800 */
[----:B---3--:R-:W-:Y:S03]  /*9f410*/  HMMA.16816.F32 R4, R4, R28, R24 ;  /* 0x0000001c0404723c */ /* 0x008fe60000001818 */
[----:B------:R-:W3:Y:S04]  /*9f420*/  LDL.LU.64 R26, [R1+0x69b8] ;  /* 0x0069b800011a7983 */ /* 0x000ee80000300a00 */
[----:B------:R-:W3:Y:S04]  /*9f430*/  LDL.LU.64 R24, [R1+0x69b0] ;  /* 0x0069b00001187983 */ /* 0x000ee80000300a00 */
[----:B------:R-:W2:-:S12]  /*9f440*/  LDL.LU.64 R28, [R1+0x69a8] ;  /* 0x0069a800011c7983 */ /* 0x000e980000300a00 */
[----:B------:R-:W-:Y:S04]  /*9f450*/  STL.64 [R1+0x7f0], R4 ;  /* 0x0007f00401007387 */ /* 0x000fe80000100a00 */
[----:B------:R0:W-:Y:S04]  /*9f460*/  STL.64 [R1+0x7f8], R6 ;  /* 0x0007f80601007387 */ /* 0x0001e80000100a00 */
[----:B0-----:R-:W3:Y:S04]  /*9f470*/  LDL R6, [R1+0xa8] ;  /* 0x0000a80001067983 */ /* 0x001ee80000100800 */
[----:B------:R-:W3:Y:S01]  /*9f480*/  LDL R7, [R1+0xac] ;  /* 0x0000ac0001077983 */ /* 0x000ee20000100800 */
[----:B------:R-:W-:-:S02]  /*9f490*/  F2FP.F16.E4M3.UNPACK_B R16, R16 ;  /* 0x00000010ff10723e */ /* 0x000fc400020006ff */
[----:B------:R-:W-:Y:S02]  /*9f4a0*/  F2FP.F16.E4M3.UNPACK_B R17, R17 ;  /* 0x00000011ff11723e */ /* 0x000fe400020006ff */
[----:B------:R-:W-:Y:S02]  /*9f4b0*/  F2FP.F16.E4M3.UNPACK_B R18, R18 ;  /* 0x00000012ff12723e */ /* 0x000fe400020006ff */
[----:B------:R-:W-:Y:S01]  /*9f4c0*/  F2FP.F16.E4M3.UNPACK_B R19, R19 ;  /* 0x00000013ff13723e */ /* 0x000fe200020006ff */
[----:B------:R0:W-:Y:S06]  /*9f4d0*/  STL [R1+0x6784], R0 ;  /* 0x0067840001007387 */ /* 0x0001ec0000100800 */
[----:B---3--:R-:W-:Y:S01]  /*9f4e0*/  HMMA.16816.F32 R4, R16, R6, R24 ;  /* 0x000000061004723c */ /* 0x008fe20000001818 */
[----:B------:R-:W3:Y:S04]  /*9f4f0*/  LDL.LU.64 R26, [R1+0x69a0] ;  /* 0x0069a000011a7983 */ /* 0x000ee80000300a00 */
[----:B------:R-:W3:Y:S01]  /*9f500*/  LDL.LU.64 R24, [R1+0x6998] ;  /* 0x0069980001187983 */ /* 0x000ee20000300a00 */
[----:B0-----:R-:W-:-:S15]  /*9f510*/  IMAD.MOV.U32 R0, RZ, RZ, R9 ;  /* 0x000000ffff007224 */ /* 0x001fde00078e0009 */
[----:B------:R-:W-:-:S02]  /*9f520*/  NOP ;  /* 0x0000000000007918 */ /* 0x000fc40000000000 */
[----:B------:R-:W-:Y:S04]  /*9f530*/  STL.64 [R1+0x7d0], R4 ;  /* 0x0007d00401007387 */ /* 0x000fe80000100a00 */
[----:B------:R4:W-:Y:S02]  /*9f540*/  STL.64 [R1+0x7d8], R6 ;  /* 0x0007d80601007387 */ /* 0x0009e40000100a00 */
[C---:B----4-:R-:W-:Y:S02]  /*9f550*/  HMMA.16816.F32 R4, R16.reuse, R8, R20 ;  /* 0x000000081004723c */ /* 0x050fe40000001814 */
[----:B------:R-:W-:Y:S04]  /*9f560*/  STL [R1+0x6788], R0 ;  /* 0x0067880001007387 */ /* 0x000fe80000100800 */
[----:B--2---:R-:W-:-:S15]  /*9f570*/  HMMA.16816.F32 R8, R16, R10, R12 ;  /* 0x0000000a1008723c */ /* 0x004fde000000180c */
[----:B------:R-:W-:-:S02]  /*9f580*/  NOP ;  /* 0x0000000000007918 */ /* 0x000fc40000000000 */
[----:B------:R-:W-:Y:S04]  /*9f590*/  STL.64 [R1+0x7c0], R4 ;  /* 0x0007c00401007387 */ /* 0x000fe80000100a00 */
[----:B------:R3:W-:Y:S04]  /*9f5a0*/  STL.64 [R1+0x7c8], R6 ;  /* 0x0007c80601007387 */ /* 0x0007e80000100a00 */
[----:B------:R-:W-:Y:S04]  /*9f5b0*/  STL.64 [R1+0x7b0], R8 ;  /* 0x0007b00801007387 */ /* 0x000fe80000100a00 */
[----:B------:R-:W-:Y:S01]  /*9f5c0*/  STL.64 [R1+0x7b8], R10 ;  /* 0x0007b80a01007387 */ /* 0x000fe20000100a00 */
[----:B---3--:R-:W-:Y:S03]  /*9f5d0*/  HMMA.16816.F32 R4, R16, R28, R24 ;  /* 0x0000001c1004723c */ /* 0x008fe60000001818 */
[----:B------:R-:W2:-:S15]  /*9f5e0*/  LDL R24, [R1+0x20] ;  /* 0x0000200001187983 */ /* 0x000e9e0000100800 */
[----:B------:R-:W-:-:S05]  /*9f5f0*/  NOP ;  /* 0x0000000000007918 */ /* 0x000fca0000000000 */
[----:B------:R0:W-:Y:S04]  /*9f600*/  STL.64 [R1+0x7a0], R4 ;  /* 0x0007a00401007387 */ /* 0x0001e80000100a00 */
[----:B------:R1:W-:Y:S04]  /*9f610*/  STL.64 [R1+0x7a8], R6 ;  /* 0x0007a80601007387 */ /* 0x0003e80000100a00 */
[----:B------:R-:W2:Y:S04]  /*9f620*/  LDL R25, [R1+0x24] ;  /* 0x0000240001197983 */ /* 0x000ea80000100800 */
[----:B0-----:R-:W3:Y:S04]  /*9f630*/  LDL.LU R4, [R1+0x670] ;  /* 0x0006700001047983 */ /* 0x001ee80000300800 */
[----:B------:R-:W3:Y:S04]  /*9f640*/  LDL.LU R5, [R1+0x674] ;  /* 0x0006740001057983 */ /* 0x000ee80000300800 */
[----:B-1----:R-:W4:Y:S04]  /*9f650*/  LDL.LU R6, [R1+0x678] ;  /* 0x0006780001067983 */ /* 0x002f280000300800 */
[----:B------:R-:W4:Y:S01]  /*9f660*/  LDL.LU R7, [R1+0x67c] ;  /* 0x00067c0001077983 */ /* 0x000f220000300800 */
[----:B------:R-:W-:-:S03]  /*9f670*/  IMAD.MOV.U32 R0, RZ, RZ, R29 ;  /* 0x000000ffff007224 */ /* 0x000fc600078e001d */
[----:B------:R-:W2:Y:S04]  /*9f680*/  LDL R20, [R1+0x30] ;  /* 0x0000300001147983 */ /* 0x000ea80000100800 */
[----:B------:R-:W2:Y:S04]  /*9f690*/  LDL R21, [R1+0x34] ;  /* 0x0000340001157983 */ /* 0x000ea80000100800 */
[----:B------:R-:W2:Y:S04]  /*9f6a0*/  LDL.64 R28, [R1+0x38] ;  /* 0x00003800011c7983 */ /* 0x000ea80000100a00 */
        /* <DEDUP_REMOVED lines=12> */
[----:B----4-:R0:W-:Y:S04]  /*9f770*/  STL.64 [R1+0x68c0], R6 ;  /* 0x0068c00601007387 */ /* 0x0101e80000100a00 */
[----:B0-----:R-:W4:Y:S04]  /*9f780*/  LDL R6, [R1+0x40] ;  /* 0x0000400001067983 */ /* 0x001f280000100800 */
[----:B------:R-:W4:Y:S04]  /*9f790*/  LDL R7, [R1+0x44] ;  /* 0x0000440001077983 */ /* 0x000f280000100800 */
[----:B---3--:R0:W-:Y:S04]  /*9f7a0*/  STL.64 [R1+0x68b8], R4 ;  /* 0x0068b80401007387 */ /* 0x0081e80000100a00 */
[----:B0-----:R-:W3:Y:S04]  /*9f7b0*/  LDL.64 R4, [R1+0x48] ;  /* 0x0000480001047983 */ /* 0x001ee80000100a00 */
[----:B----4-:R0:W-:Y:S04]  /*9f7c0*/  STL.64 [R1+0x68f0], R6 ;  /* 0x0068f00601007387 */ /* 0x0101e80000100a00 */
[----:B0-----:R-:W4:Y:S04]  /*9f7d0*/  LDL R6, [R1+0x50] ;  /* 0x0000500001067983 */ /* 0x001f280000100800 */
[----:B------:R-:W4:Y:S04]  /*9f7e0*/  LDL R7, [R1+0x54] ;  /* 0x0000540001077983 */ /* 0x000f280000100800 */
[----:B---3--:R-:W-:Y:S04]  /*9f7f0*/  STL.64 [R1+0x68e8], R4 ;  /* 0x0068e80401007387 */ /* 0x008fe80000100a00 */
[----:B------:R-:W3:Y:S04]  /*9f800*/  LDL.64 R22, [R1+0x28] ;  /* 0x0000280001167983 */ /* 0x000ee80000100a00 */
[----:B---3--:R-:W-:Y:S04]  /*9f810*/  STL.64 [R1+0x68d0], R22 ;  /* 0x0068d01601007387 */ /* 0x008fe80000100a00 */
[----:B--2---:R0:W-:Y:S04]  /*9f820*/  STL.64 [R1+0x68c8], R20 ;  /* 0x0068c81401007387 */ /* 0x0041e80000100a00 */
        /* <DEDUP_REMOVED lines=75> */
[----:B------:R-:W3:Y:S04]  /*9fce0*/  LDL.64 R26, [R1+0x18] ;  /* 0x00001800011a7983 */ /* 0x000ee80000100a00 */
[----:B------:R-:W-:Y:S01]  /*9fcf0*/  STL [R1+0x678c], R0 ;  /* 0x00678c0001007387 */ /* 0x000fe20000100800 */
[----:B----4-:R-:W-:Y:S03]  /*9fd00*/  HMMA.16816.F32 R4, R16, R6, R20 ;  /* 0x000000061004723c */ /* 0x010fe60000001814 */
[----:B------:R-:W4:Y:S04]  /*9fd10*/  LDL.LU.64 R22, [R1+0x6990] ;  /* 0x0069900001167983 */ /* 0x000f280000300a00 */
[----:B------:R-:W4:-:S15]  /*9fd20*/  LDL.LU.64 R20, [R1+0x6988] ;  /* 0x0069880001147983 */ /* 0x000f1e0000300a00 */
[----:B------:R-:W-:-:S01]  /*9fd30*/  NOP ;  /* 0x0000000000007918 */ /* 0x000fc20000000000 */
        /* <DEDUP_REMOVED lines=62> */
[----:B------:R-:W4:-:S15]  /*a0120*/  LDL.LU.64 R20, [R1+0x68c8] ;  /* 0x0068c80001147983 */ /* 0x000f1e0000300a00 */
[----:B------:R-:W-:-:S01]  /*a0130*/  NOP ;  /* 0x0000000000007918 */ /* 0x000fc20000000000 */
        /* <DEDUP_REMOVED lines=9> */
[----:B------:R-:W4:Y:S01]  /*a01d0*/  LDL.LU.64 R4, [R1+0x68a8] ;  /* 0x0068a80001047983 */ /* 0x000f220000300a00 */
[----:B------:R-:W-:-:S03]  /*a01e0*/  IMAD.MOV.U32 R0, RZ, RZ, R29 ;  /* 0x000000ffff007224 */ /* 0x000fc600078e001d */
[----:B------:R-:W3:Y:S04]  /*a01f0*/  LDL.LU.64 R28, [R1+0x68a0] ;  /* 0x0068a000011c7983 */ /* 0x000ee80000300a00 */
[----:B------:R-:W-:Y:S01]  /*a0200*/  STL [R1+0x67a0], R0 ;  /* 0x0067a00001007387 */ /* 0x000fe20000100800 */
[----:B----4-:R-:W-:-:S15]  /*a0210*/  HMMA.16816.F32 R4, R16, R20, R4 ;  /* 0x000000141004723c */ /* 0x010fde0000001804 */
[----:B------:R-:W-:-:S08]  /*a0220*/  NOP ;  /* 0x0000000000007918 */ /* 0x000fd00000000000 */
[----:B------:R-:W-:Y:S04]  /*a0230*/  STL.64 [R1+0x680], R4 ;  /* 0x0006800401007387 */ /* 0x000fe80000100a00 */
[----:B------:R0:W-:Y:S04]  /*a0240*/  STL.64 [R1+0x688], R6 ;  /* 0x0006880601007387 */ /* 0x0001e80000100a00 */
[----:B0-----:R-:W4:Y:S04]  /*a0250*/  LDL.LU.64 R6, [R1+0x6898] ;  /* 0x0068980001067983 */ /* 0x001f280000300a00 */
[----:B------:R-:W4:Y:S01]  /*a0260*/  LDL.LU.64 R4, [R1+0x6890] ;  /* 0x0068900001047983 */ /* 0x000f220000300a00 */
[----:B--2---:R-:W-:Y:S01]  /*a0270*/  IMAD.MOV.U32 R0, RZ, RZ, R23 ;  /* 0x000000ffff007224 */ /* 0x004fe200078e0017 */
[C---:B------:R-:W-:Y:S04]  /*a0280*/  HMMA.16816.F32 R8, R16.reuse, R26, R8 ;  /* 0x0000001a1008723c */ /* 0x040fe80000001808 */
[----:B------:R-:W-:Y:S02]  /*a0290*/  STL [R1+0x67a4], R0 ;  /* 0x0067a40001007387 */ /* 0x000fe40000100800 */
[C---:B----4-:R-:W-:Y:S06]  /*a02a0*/  HMMA.16816.F32 R4, R16.reuse, R22, R4 ;  /* 0x000000161004723c */ /* 0x050fec0000001804 */
[----:B------:R-:W-:-:S15]  /*a02b0*/  HMMA.16816.F32 R20, R16, R24, R12 ;  /* 0x000000181014723c */ /* 0x000fde000000180c */
[----:B------:R-:W-:-:S02]  /*a02c0*/  NOP ;  /* 0x0000000000007918 */ /* 0x000fc40000000000 */
[----:B------:R-:W-:Y:S04]  /*a02d0*/  STL.64 [R1+0x670], R4 ;  /* 0x0006700401007387 */ /* 0x000fe80000100a00 */
[----:B------:R0:W-:Y:S04]  /*a02e0*/  STL.64 [R1+0x678], R6 ;  /* 0x0006780601007387 */ /* 0x0001e80000100a00 */
[----:B------:R-:W2:Y:S04]  /*a02f0*/  LDL.LU R14, [R1+0x19b0] ;  /* 0x0019b000010e7983 */ /* 0x000ea80000300800 */
[----:B0-----:R-:W4:Y:S04]  /*a0300*/  LDL.LU R6, [R1+0x19ac] ;  /* 0x0019ac0001067983 */ /* 0x001f280000300800 */
[----:B------:R0:W-:Y:S04]  /*a0310*/  STL.64 [R1+0x660], R20 ;  /* 0x0006601401007387 */ /* 0x0001e80000100a00 */
[----:B------:R1:W-:Y:S04]  /*a0320*/  STL.64 [R1+0x668], R22 ;  /* 0x0006681601007387 */ /* 0x0003e80000100a00 */
[----:B------:R-:W2:Y:S04]  /*a0330*/  LDL.LU R15, [R1+0x19b8] ;  /* 0x0019b800010f7983 */ /* 0x000ea80000300800 */
[----:B------:R-:W4:Y:S04]  /*a0340*/  LDL.LU R7, [R1+0x19b4] ;  /* 0x0019b40001077983 */ /* 0x000f280000300800 */
[----:B0-----:R-:W3:Y:S04]  /*a0350*/  LDL.LU R20, [R1+0x5a0] ;  /* 0x0005a00001147983 */ /* 0x001ee80000300800 */
[----:B------:R-:W-:Y:S04]  /*a0360*/  STL.64 [R1+0x640], R8 ;  /* 0x0006400801007387 */ /* 0x000fe80000100a00 */
[----:B------:R-:W-:Y:S04]  /*a0370*/  STL.64 [R1+0x648], R10 ;  /* 0x0006480a01007387 */ /* 0x000fe80000100a00 */
[----:B------:R-:W3:Y:S04]  /*a0380*/  LDL.LU R21, [R1+0x5a4] ;  /* 0x0005a40001157983 */ /* 0x000ee80000300800 */
[----:B-1----:R-:W2:Y:S04]  /*a0390*/  LDL.LU R22, [R1+0x5a8] ;  /* 0x0005a80001167983 */ /* 0x002ea80000300800 */
[----:B------:R-:W2:Y:S04]  /*a03a0*/  LDL.LU R23, [R1+0x5ac] ;  /* 0x0005ac0001177983 */ /* 0x000ea80000300800 */
[----:B--2---:R-:W-:Y:S04]  /*a03b0*/  STL.64 [R1+0x6828], R22 ;  /* 0x0068281601007387 */ /* 0x004fe80000100a00 */
[----:B---3--:R0:W-:Y:S04]  /*a03c0*/  STL.64 [R1+0x6820], R20 ;  /* 0x0068201401007387 */ /* 0x0081e80000100a00 */
[----:B0-----:R-:W2:Y:S04]  /*a03d0*/  LDL.LU R20, [R1+0x5d0] ;  /* 0x0005d00001147983 */ /* 0x001ea80000300800 */
[----:B------:R-:W2:Y:S04]  /*a03e0*/  LDL.LU R21, [R1+0x5d4] ;  /* 0x0005d40001157983 */ /* 0x000ea80000300800 */
[----:B------:R-:W3:Y:S04]  /*a03f0*/  LDL.LU R22, [R1+0x5d8] ;  /* 0x0005d80001167983 */ /* 0x000ee80000300800 */
[----:B------:R-:W3:Y:S01]  /*a0400*/  LDL.LU R23, [R1+0x5dc] ;  /* 0x0005dc0001177983 */ /* 0x000ee20000300800 */
[----:B------:R-:W-:-:S03]  /*a0410*/  IMAD.MOV.U32 R0, RZ, RZ, R27 ;  /* 0x000000ffff007224 */ /* 0x000fc600078e001b */
[----:B---3--:R0:W-:Y:S04]  /*a0420*/  STL.64 [R1+0x6848], R22 ;  /* 0x0068481601007387 */ /* 0x0081e80000100a00 */
[----:B--2---:R1:W-:Y:S04]  /*a0430*/  STL.64 [R1+0x6840], R20 ;  /* 0x0068401401007387 */ /* 0x0043e80000100a00 */
[----:B------:R-:W2:Y:S04]  /*a0440*/  LDL.LU R24, [R1+0x5e0] ;  /* 0x0005e00001187983 */ /* 0x000ea80000300800 */
[----:B------:R-:W2:Y:S04]  /*a0450*/  LDL.LU R25, [R1+0x5e4] ;  /* 0x0005e40001197983 */ /* 0x000ea80000300800 */
[----:B------:R-:W3:Y:S04]  /*a0460*/  LDL.LU R26, [R1+0x5e8] ;  /* 0x0005e800011a7983 */ /* 0x000ee80000300800 */
[----:B------:R-:W3:Y:S04]  /*a0470*/  LDL.LU R27, [R1+0x5ec] ;  /* 0x0005ec00011b7983 */ /* 0x000ee80000300800 */
[----:B---3--:R-:W-:Y:S04]  /*a0480*/  STL.64 [R1+0x6858], R26 ;  /* 0x0068581a01007387 */ /* 0x008fe80000100a00 */
[----:B--2---:R2:W-:Y:S04]  /*a0490*/  STL.64 [R1+0x6850], R24 ;  /* 0x0068501801007387 */ /* 0x0045e80000100a00 */
[----:B0-----:R-:W3:Y:S04]  /*a04a0*/  LDL R22, [R1] ;  /* 0x0000000001167983 */ /* 0x001ee80000100800 */
[----:B------:R-:W3:Y:S04]  /*a04b0*/  LDL R23, [R1+0x4] ;  /* 0x0000040001177983 */ /* 0x000ee80000100800 */
[----:B-1----:R-:W4:Y:S04]  /*a04c0*/  LDL.64 R20, [R1+0x8] ;  /* 0x0000080001147983 */ /* 0x002f280000100a00 */
[----:B---3--:R0:W-:Y:S04]  /*a04d0*/  STL.64 [R1+0x6878], R22 ;  /* 0x0068781601007387 */ /* 0x0081e80000100a00 */
[----:B----4-:R-:W-:Y:S04]  /*a04e0*/  STL.64 [R1+0x6870], R20 ;  /* 0x0068701401007387 */ /* 0x010fe80000100a00 */
[----:B--2---:R-:W2:Y:S04]  /*a04f0*/  LDL.LU R24, [R1+0x600] ;  /* 0x0006000001187983 */ /* 0x004ea80000300800 */
[----:B------:R-:W2:Y:S04]  /*a0500*/  LDL.LU R25, [R1+0x604] ;  /* 0x0006040001197983 */ /* 0x000ea80000300800 */
[----:B------:R-:W3:Y:S04]  /*a0510*/  LDL.LU R26, [R1+0x608] ;  /* 0x00060800011a7983 */ /* 0x000ee80000300800 */
[----:B------:R-:W3:Y:S04]  /*a0520*/  LDL.LU R27, [R1+0x60c] ;  /* 0x00060c00011b7983 */ /* 0x000ee80000300800 */
[----:B0-----:R-:W4:Y:S04]  /*a0530*/  LDL R22, [R1+0x10] ;  /* 0x0000100001167983 */ /* 0x001f280000100800 */
        /* <DEDUP_REMOVED lines=24> */
[----:B------:R-:W2:Y:S04]  /*a06c0*/  LDL.LU R4, [R1+0x199c] ;  /* 0x00199c0001047983 */ /* 0x000ea80000300800 */
[----:B------:R-:W3:Y:S04]  /*a06d0*/  LDL.LU R13, [R1+0x19a8] ;  /* 0x0019a800010d7983 */ /* 0x000ee80000300800 */
[----:B------:R-:W-:Y:S01]  /*a06e0*/  STL.64 [R1+0x67d8], R14 ;  /* 0x0067d80e01007387 */ /* 0x000fe20000100a00 */
[C---:B----4-:R-:W-:Y:S03]  /*a06f0*/  HMMA.16816.F32 R20, R16.reuse, R22, R24 ;  /* 0x000000161014723c */ /* 0x050fe60000001818 */
        /* <DEDUP_REMOVED lines=38> */
[----:B0-----:R-:W3:Y:S04]  /*a0960*/  LDL.LU.64 R26, [R1+0x6838] ;  /* 0x00683800011a7983 */ /* 0x001ee80000300a00 */
[----:B------:R-:W2:Y:S01]  /*a0970*/  LDL.LU.64 R24, [R1+0x6830] ;  /* 0x0068300001187983 */ /* 0x000ea20000300a00 */
[----:B---3--:R-:W-:-:S15]  /*a0980*/  HMMA.16816.F32 R20, R16, R26, R20 ;  /* 0x0000001a1014723c */ /* 0x008fde0000001814 */
[----:B------:R-:W-:-:S08]  /*a0990*/  NOP ;  /* 0x0000000000007918 */ /* 0x000fd00000000000 */
[----:B------:R-:W-:Y:S04]  /*a09a0*/  STL.64 [R1+0x590], R20 ;  /* 0x0005901401007387 */ /* 0x000fe80000100a00 */
[----:B------:R0:W-:Y:S04]  /*a09b0*/  STL.64 [R1+0x598], R22 ;  /* 0x0005981601007387 */ /* 0x0001e80000100a00 */
[----:B0-----:R-:W2:Y:S04]  /*a09c0*/  LDL.LU.64 R22, [R1+0x6828] ;  /* 0x0068280001167983 */ /* 0x001ea80000300a00 */
[----:B------:R-:W2:Y:S02]  /*a09d0*/  LDL.LU.64 R20, [R1+0x6820] ;  /* 0x0068200001147983 */ /* 0x000ea40000300a00 */
[----:B--2---:R-:W-:-:S15]  /*a09e0*/  HMMA.16816.F32 R20, R16, R24, R20 ;  /* 0x000000181014723c */ /* 0x004fde0000001814 */
[----:B------:R-:W-:-:S08]  /*a09f0*/  NOP ;  /* 0x0000000000007918 */ /* 0x000fd00000000000 */
[----:B------:R-:W-:Y:S04]  /*a0a00*/  STL.64 [R1+0x580], R20 ;  /* 0x0005801401007387 */ /* 0x000fe80000100a00 */
[----:B------:R0:W-:Y:S04]  /*a0a10*/  STL.64 [R1+0x588], R22 ;  /* 0x0005881601007387 */ /* 0x0001e80000100a00 */
[----:B0-----:R-:W2:Y:S04]  /*a0a20*/  LDL.LU.64 R22, [R1+0x6818] ;  /* 0x0068180001167983 */ /* 0x001ea80000300a00 */
[----:B------:R-:W3:Y:S04]  /*a0a30*/  LDL.LU.64 R20, [R1+0x6810] ;  /* 0x0068100001147983 */ /* 0x000ee80000300a00 */
[----:B------:R-:W-:Y:S04]  /*a0a40*/  STL.64 [R1+0x65b8], R26 ;  /* 0x0065b81a01007387 */ /* 0x000fe80000100a00 */
[----:B------:R0:W-:Y:S04]  /*a0a50*/  STL.64 [R1+0x65b0], R24 ;  /* 0x0065b01801007387 */ /* 0x0001e80000100a00 */
[----:B0-----:R-:W4:Y:S04]  /*a0a60*/  LDL.LU R24, [R1+0x480] ;  /* 0x0004800001187983 */ /* 0x001f280000300800 */
[----:B------:R-:W4:Y:S04]  /*a0a70*/  LDL.LU R25, [R1+0x484] ;  /* 0x0004840001197983 */ /* 0x000f280000300800 */
[----:B------:R-:W3:Y:S04]  /*a0a80*/  LDL.LU R26, [R1+0x488] ;  /* 0x00048800011a7983 */ /* 0x000ee80000300800 */
[----:B------:R-:W3:Y:S01]  /*a0a90*/  LDL.LU R27, [R1+0x48c] ;  /* 0x00048c00011b7983 */ /* 0x000ee20000300800 */
[C---:B--2---:R-:W-:Y:S03]  /*a0aa0*/  HMMA.16816.F32 R8, R16.reuse, R22, R8 ;  /* 0x000000161008723c */ /* 0x044fe60000001808 */
[----:B---3--:R-:W-:Y:S04]  /*a0ab0*/  STL.64 [R1+0x67c0], R26 ;  /* 0x0067c01a01007387 */ /* 0x008fe80000100a00 */
[----:B----4-:R0:W-:Y:S04]  /*a0ac0*/  STL.64 [R1+0x67b8], R24 ;  /* 0x0067b81801007387 */ /* 0x0101e80000100a00 */
        /* <DEDUP_REMOVED lines=26> */
[----:B------:R-:W-:Y:S04]  /*a0c70*/  STL.64 [R1+0x6578], R10 ;  /* 0x0065780a01007387 */ /* 0x000fe80000100a00 */
[----:B------:R0:W-:Y:S04]  /*a0c80*/  STL.64 [R1+0x6570], R8 ;  /* 0x0065700801007387 */ /* 0x0001e80000100a00 */
[----:B0-----:R-:W2:Y:S04]  /*a0c90*/  LDL.LU R8, [R1+0x490] ;  /* 0x0004900001087983 */ /* 0x001ea80000300800 */
[----:B------:R-:W2:Y:S04]  /*a0ca0*/  LDL.LU R9, [R1+0x494] ;  /* 0x0004940001097983 */ /* 0x000ea80000300800 */
[----:B------:R-:W2:Y:S04]  /*a0cb0*/  LDL.LU R10, [R1+0x498] ;  /* 0x00049800010a7983 */ /* 0x000ea80000300800 */
[----:B------:R-:W2:Y:S01]  /*a0cc0*/  LDL.LU R11, [R1+0x49c] ;  /* 0x00049c00010b7983 */ /* 0x000ea20000300800 */
[----:B----4-:R-:W-:-:S02]  /*a0cd0*/  IMAD R4, R4, 0x100, R12 ;  /* 0x0000010004047824 */ /* 0x010fc400078e020c */
[----:B------:R-:W-:Y:S01]  /*a0ce0*/  IMAD R5, R5, 0x100, R13 ;  /* 0x0000010005057824 */ /* 0x000fe200078e020d */
[----:B------:R-:W2:Y:S04]  /*a0cf0*/  LDL.LU R12, [R1+0x67cc] ;  /* 0x0067cc00010c7983 */ /* 0x000ea80000300800 */
[----:B------:R-:W2:Y:S01]  /*a0d00*/  LDL.LU R13, [R1+0x67c8] ;  /* 0x0067c800010d7983 */ /* 0x000ea20000300800 */
[----:B---3--:R-:W-:Y:S02]  /*a0d10*/  IMAD R6, R6, 0x100, R14 ;  /* 0x0000010006067824 */ /* 0x008fe400078e020e */
[----:B------:R-:W-:Y:S01]  /*a0d20*/  IMAD R7, R7, 0x100, R15 ;  /* 0x0000010007077824 */ /* 0x000fe200078e020f */
[----:B--2---:R-:W-:-:S15]  /*a0d30*/  HMMA.16816.F32 R24, R16, R12, R24 ;  /* 0x0000000c1018723c */ /* 0x004fde0000001818 */
[----:B------:R-:W-:-:S08]  /*a0d40*/  NOP ;  /* 0x0000000000007918 */ /* 0x000fd00000000000 */
[----:B------:R-:W-:Y:S04]  /*a0d50*/  STL.64 [R1+0x520], R24 ;  /* 0x0005201801007387 */ /* 0x000fe80000100a00 */
[----:B------:R0:W-:Y:S04]  /*a0d60*/  STL.64 [R1+0x528], R26 ;  /* 0x0005281a01007387 */ /* 0x0001e80000100a00 */
[----:B0-----:R-:W2:Y:S04]  /*a0d70*/  LDL.LU.64 R26, [R1+0x67c0] ;  /* 0x0067c000011a7983 */ /* 0x001ea80000300a00 */
[----:B------:R-:W2:Y:S04]  /*a0d80*/  LDL.LU.64 R24, [R1+0x67b8] ;  /* 0x0067b80001187983 */ /* 0x000ea80000300a00 */
[----:B------:R-:W3:Y:S04]  /*a0d90*/  LDL.LU R14, [R1+0x67b0] ;  /* 0x0067b000010e7983 */ /* 0x000ee80000300800 */
[----:B------:R-:W3:Y:S01]  /*a0da0*/  LDL.LU R15, [R1+0x67ac] ;  /* 0x0067ac00010f7983 */ /* 0x000ee20000300800 */
[----:B------:R-:W-:-:S02]  /*a0db0*/  F2FP.F16.E4M3.UNPACK_B R6, R6 ;  /* 0x00000006ff06723e */ /* 0x000fc400020006ff */
[----:B------:R-:W-:Y:S02]  /*a0dc0*/  F2FP.F16.E4M3.UNPACK_B R7, R7 ;  /* 0x00000007ff07723e */ /* 0x000fe400020006ff */
[----:B------:R-:W-:Y:S02]  /*a0dd0*/  F2FP.F16.E4M3.UNPACK_B R4, R4 ;  /* 0x00000004ff04723e */ /* 0x000fe400020006ff */
[----:B------:R-:W-:Y:S01]  /*a0de0*/  F2FP.F16.E4M3.UNPACK_B R5, R5 ;  /* 0x00000005ff05723e */ /* 0x000fe200020006ff */
[----:B---3--:R-:W-:Y:S06]  /*a0df0*/  HMMA.16816.F32 R8, R16, R14, R8 ;  /* 0x0000000e1008723c */ /* 0x008fec0000001808 */
[----:B------:R0:W-:Y:S04]  /*a0e00*/  STL.64 [R1+0x6558], R14 ;  /* 0x0065580e01007387 */ /* 0x0001e80000100a00 */
[----:B0-----:R-:W3:-:S13]  /*a0e10*/  LDL.LU R14, [R1] ;  /* 0x00000000010e7983 */ /* 0x001eda0000300800 */
[----:B------:R-:W-:Y:S04]  /*a0e20*/  STL.64 [R1+0x5e0], R8 ;  /* 0x0005e00801007387 */ /* 0x000fe80000100a00 */
[----:B------:R-:W-:Y:S04]  /*a0e30*/  STL.64 [R1+0x5e8], R10 ;  /* 0x0005e80a01007387 */ /* 0x000fe80000100a00 */
[----:B------:R-:W3:Y:S04]  /*a0e40*/  LDL.LU R15, [R1+0x4] ;  /* 0x00000400010f7983 */ /* 0x000ee80000300800 */
[----:B------:R0:W-:Y:S04]  /*a0e50*/  STL.64 [R1+0x6550], R12 ;  /* 0x0065500c01007387 */ /* 0x0001e80000100a00 */
[----:B------:R-:W-:Y:S04]  /*a0e60*/  STL.64 [R1+0x6778], R6 ;  /* 0x0067780601007387 */ /* 0x000fe80000100a00 */
[----:B------:R2:W-:Y:S04]  /*a0e70*/  STL.64 [R1+0x6770], R4 ;  /* 0x0067700401007387 */ /* 0x0005e80000100a00 */
[----:B0-----:R-:W4:Y:S01]  /*a0e80*/  LDL.LU R12, [R1+0x8] ;  /* 0x00000800010c7983 */ /* 0x001f220000300800 */
[----:B--2---:R-:W-:Y:S01]  /*a0e90*/  HMMA.16816.F32 R4, R16, R20, R24 ;  /* 0x000000141004723c */ /* 0x004fe20000001818 */
[----:B------:R-:W-:-:S15]  /*a0ea0*/  IMAD.MOV.U32 R13, RZ, RZ, R0 ;  /* 0x000000ffff0d7224 */ /* 0x000fde00078e0000 */
[----:B------:R-:W-:-:S07]  /*a0eb0*/  NOP ;  /* 0x0000000000007918 */ /* 0x000fce0000000000 */
[----:B------:R-:W-:Y:S04]  /*a0ec0*/  STL.64 [R1+0x5d0], R4 ;  /* 0x0005d00401007387 */ /* 0x000fe80000100a00 */
[----:B------:R-:W-:Y:S04]  /*a0ed0*/  STL.64 [R1+0x5d8], R6 ;  /* 0x0005d80601007387 */ /* 0x000fe80000100a00 */
[----:B------:R-:W2:Y:S04]  /*a0ee0*/  LDL.LU R0, [R1+0x67a8] ;  /* 0x0067a80001007983 */ /* 0x000ea80000300800 */
[----:B---3--:R-:W-:Y:S04]  /*a0ef0*/  STL.64 [R1+0x65c8], R14 ;  /* 0x0065c80e01007387 */ /* 0x008fe80000100a00 */
[----:B----4-:R0:W-:Y:S04]  /*a0f00*/  STL.64 [R1+0x65c0], R12 ;  /* 0x0065c00c01007387 */ /* 0x0101e80000100a00 */
[----:B------:R-:W3:Y:S04]  /*a0f10*/  LDL.LU R26, [R1+0x10] ;  /* 0x00001000011a7983 */ /* 0x000ee80000300800 */
[----:B------:R-:W3:Y:S04]  /*a0f20*/  LDL.LU R27, [R1+0x14] ;  /* 0x00001400011b7983 */ /* 0x000ee80000300800 */
[----:B---3--:R-:W-:Y:S04]  /*a0f30*/  STL.64 [R1+0x65d0], R26 ;  /* 0x0065d01a01007387 */ /* 0x008fe80000100a00 */
[----:B0-----:R-:W3:Y:S04]  /*a0f40*/  LDL.LU R12, [R1+0x250] ;  /* 0x00025000010c7983 */ /* 0x001ee80000300800 */
[----:B------:R-:W3:Y:S04]  /*a0f50*/  LDL.LU R13, [R1+0x254] ;  /* 0x00025400010d7983 */ /* 0x000ee80000300800 */
[----:B------:R-:W4:Y:S04]  /*a0f60*/  LDL.LU R14, [R1+0x258] ;  /* 0x00025800010e7983 */ /* 0x000f280000300800 */
[----:B------:R-:W4:Y:S01]  /*a0f70*/  LDL.LU R15, [R1+0x25c] ;  /* 0x00025c00010f7983 */ /* 0x000f220000300800 */
[----:B--2---:R-:W-:-:S03]  /*a0f80*/  IMAD.MOV.U32 R25, RZ, RZ, R0 ;  /* 0x000000ffff197224 */ /* 0x004fc600078e0000 */
[----:B----4-:R-:W-:Y:S04]  /*a0f90*/  STL.64 [R1+0x65e0], R14 ;  /* 0x0065e00e01007387 */ /* 0x010fe80000100a00 */
[----:B---3--:R0:W-:Y:S04]  /*a0fa0*/  STL.64 [R1+0x65d8], R12 ;  /* 0x0065d80c01007387 */ /* 0x0081e80000100a00 */
[----:B------:R-:W2:Y:S04]  /*a0fb0*/  LDL.LU R24, [R1+0x18] ;  /* 0x0000180001187983 */ /* 0x000ea80000300800 */
[----:B------:R-:W3:Y:S04]  /*a0fc0*/  LDL.LU R0, [R1+0x67a4] ;  /* 0x0067a40001007983 */ /* 0x000ee80000300800 */
[----:B--2---:R-:W-:Y:S04]  /*a0fd0*/  STL.64 [R1+0x65e8], R24 ;  /* 0x0065e81801007387 */ /* 0x004fe80000100a00 */
[----:B0-----:R-:W2:Y:S04]  /*a0fe0*/  LDL.LU R12, [R1+0x270] ;  /* 0x00027000010c7983 */ /* 0x001ea80000300800 */
[----:B------:R-:W2:Y:S04]  /*a0ff0*/  LDL.LU R13, [R1+0x274] ;  /* 0x00027400010d7983 */ /* 0x000ea80000300800 */
[----:B------:R-:W4:Y:S04]  /*a1000*/  LDL.LU R14, [R1+0x278] ;  /* 0x00027800010e7983 */ /* 0x000f280000300800 */
[----:B------:R-:W4:Y:S04]  /*a1010*/  LDL.LU R15, [R1+0x27c] ;  /* 0x00027c00010f7983 */ /* 0x000f280000300800 */
[----:B----4-:R-:W-:Y:S04]  /*a1020*/  STL.64 [R1+0x65f8], R14 ;  /* 0x0065f80e01007387 */ /* 0x010fe80000100a00 */
[----:B--2---:R0:W-:Y:S04]  /*a1030*/  STL.64 [R1+0x65f0], R12 ;  /* 0x0065f00c01007387 */ /* 0x0041e80000100a00 */
[----:B------:R-:W2:Y:S04]  /*a1040*/  LDL.LU R26, [R1+0x20] ;  /* 0x00002000011a7983 */ /* 0x000ea80000300800 */
[----:B------:R-:W2:Y:S04]  /*a1050*/  LDL.LU R27, [R1+0x24] ;  /* 0x00002400011b7983 */ /* 0x000ea80000300800 */
        /* <DEDUP_REMOVED lines=8> */
[----:B------:R-:W2:Y:S04]  /*a10e0*/  LDL.LU R24, [R1+0x28] ;  /* 0x0000280001187983 */ /* 0x000ea80000300800 */
[----:B------:R-:W3:Y:S04]  /*a10f0*/  LDL.LU R0, [R1+0x67a0] ;  /* 0x0067a00001007983 */ /* 0x000ee80000300800 */
[----:B-1----:R-:W4:Y:S04]  /*a1100*/  LDL.LU R26, [R1+0x30] ;  /* 0x00003000011a7983 */ /* 0x002f280000300800 */
[----:B------:R-:W4:Y:S04]  /*a1110*/  LDL.LU R27, [R1+0x34] ;  /* 0x00003400011b7983 */ /* 0x000f280000300800 */
[----:B--2---:R1:W-:Y:S04]  /*a1120*/  STL.64 [R1+0x6618], R24 ;  /* 0x0066181801007387 */ /* 0x0043e80000100a00 */
[----:B----4-:R-:W-:Y:S04]  /*a1130*/  STL.64 [R1+0x6630], R26 ;  /* 0x0066301a01007387 */ /* 0x010fe80000100a00 */
[----:B0-----:R-:W2:Y:S04]  /*a1140*/  LDL.LU R12, [R1+0x2a0] ;  /* 0x0002a000010c7983 */ /* 0x001ea80000300800 */
[----:B------:R-:W2:Y:S04]  /*a1150*/  LDL.LU R13, [R1+0x2a4] ;  /* 0x0002a400010d7983 */ /* 0x000ea80000300800 */
[----:B------:R-:W4:Y:S04]  /*a1160*/  LDL.LU R14, [R1+0x2a8] ;  /* 0x0002a800010e7983 */ /* 0x000f280000300800 */
[----:B------:R-:W4:Y:S04]  /*a1170*/  LDL.LU R15, [R1+0x2ac] ;  /* 0x0002ac00010f7983 */ /* 0x000f280000300800 */
[----:B-1----:R-:W2:Y:S01]  /*a1180*/  LDL.LU R24, [R1+0x38] ;  /* 0x0000380001187983 */ /* 0x002ea20000300800 */
        /* <DEDUP_REMOVED lines=9> */
[----:B------:R-:W3:Y:S04]  /*a1220*/  LDL.LU R26, [R1+0x40] ;  /* 0x00004000011a7983 */ /* 0x000ee80000300800 */
[----:B------:R-:W3:Y:S04]  /*a1230*/  LDL.LU R27, [R1+0x44] ;  /* 0x00004400011b7983 */ /* 0x000ee80000300800 */
[----:B---3--:R-:W-:Y:S04]  /*a1240*/  STL.64 [R1+0x6660], R26 ;  /* 0x0066601a01007387 */ /* 0x008fe80000100a00 */
[----:B----4-:R-:W-:Y:S04]  /*a1250*/  STL.64 [R1+0x6640], R14 ;  /* 0x0066400e01007387 */ /* 0x010fe80000100a00 */
        /* <DEDUP_REMOVED lines=27> */
[----:B----4-:R0:W-:Y:S04]  /*a1410*/  STL.64 [R1+0x66a8], R24 ;  /* 0x0066a81801007387 */ /* 0x0101e80000100a00 */
[----:B------:R-:W4:Y:S04]  /*a1420*/  LDL.LU R10, [R1+0x60] ;  /* 0x00006000010a7983 */ /* 0x000f280000300800 */
[----:B------:R-:W4:Y:S04]  /*a1430*/  LDL.LU R11, [R1+0x64] ;  /* 0x00006400010b7983 */ /* 0x000f280000300800 */
[----:B----4-:R1:W-:Y:S04]  /*a1440*/  STL.64 [R1+0x66b0], R10 ;  /* 0x0066b00a01007387 */ /* 0x0103e80000100a00 */
[----:B0-----:R-:W4:Y:S04]  /*a1450*/  LDL.LU R24, [R1+0x360] ;  /* 0x0003600001187983 */ /* 0x001f280000300800 */
[----:B------:R-:W4:Y:S04]  /*a1460*/  LDL.LU R25, [R1+0x364] ;  /* 0x0003640001197983 */ /* 0x000f280000300800 */
[----:B------:R-:W3:Y:S04]  /*a1470*/  LDL.LU R26, [R1+0x368] ;  /* 0x00036800011a7983 */ /* 0x000ee80000300800 */
[----:B------:R-:W3:Y:S01]  /*a1480*/  LDL.LU R27, [R1+0x36c] ;  /* 0x00036c00011b7983 */ /* 0x000ee20000300800 */
[----:B--2---:R-:W-:-:S03]  /*a1490*/  IMAD.MOV.U32 R9, RZ, RZ, R0 ;  /* 0x000000ffff097224 */ /* 0x004fc600078e0000 */
[----:B---3--:R-:W-:Y:S04]  /*a14a0*/  STL.64 [R1+0x66c0], R26 ;  /* 0x0066c01a01007387 */ /* 0x008fe80000100a00 */
[----:B----4-:R0:W-:Y:S04]  /*a14b0*/  STL.64 [R1+0x66b8], R24 ;  /* 0x0066b81801007387 */ /* 0x0101e80000100a00 */
        /* <DEDUP_REMOVED lines=51> */
[----:B------:R-:W2:Y:S04]  /*a17f0*/  LDL.LU R10, [R1+0xa8] ;  /* 0x0000a800010a7983 */ /* 0x000ea80000300800 */
        /* <DEDUP_REMOVED lines=10> */
[----:B------:R-:W4:Y:S04]  /*a18a0*/  LDL.LU R0, [R1+0x6780] ;  /* 0x0067800001007983 */ /* 0x000f280000300800 */
        /* <DEDUP_REMOVED lines=20> */
[----:B------:R-:W2:Y:S04]  /*a19f0*/  LDL.LU R14, [R1+0x328] ;  /* 0x00032800010e7983 */ /* 0x000ea80000300800 */
[----:B------:R-:W2:Y:S01]  /*a1a00*/  LDL.LU R15, [R1+0x32c] ;  /* 0x00032c00010f7983 */ /* 0x000ea20000300800 */
[----:B----4-:R-:W-:Y:S03]  /*a1a10*/  HMMA.16816.F32 R16, R16, R8, R4 ;  /* 0x000000081010723c */ /* 0x010fe60000001804 */
        /* <DEDUP_REMOVED lines=12> */
[----:B------:R-:W4:Y:S04]  /*a1ae0*/  LDL.LU.64 R6, [R1+0x6778] ;  /* 0x0067780001067983 */ /* 0x000f280000300a00 */
[----:B------:R-:W4:Y:S04]  /*a1af0*/  LDL.LU.64 R4, [R1+0x6770] ;  /* 0x0067700001047983 */ /* 0x000f280000300a00 */
[----:B------:R0:W-:Y:S04]  /*a1b00*/  STL.64 [R1+0x510], R16 ;  /* 0x0005101001007387 */ /* 0x0001e80000100a00 */
[----:B------:R1:W-:Y:S04]  /*a1b10*/  STL.64 [R1+0x518], R18 ;  /* 0x0005181201007387 */ /* 0x0003e80000100a00 */
[----:B0-----:R-:W3:Y:S04]  /*a1b20*/  LDL.LU R16, [R1+0x230] ;  /* 0x0002300001107983 */ /* 0x001ee80000300800 */
[----:B------:R-:W3:Y:S04]  /*a1b30*/  LDL.LU R17, [R1+0x234] ;  /* 0x0002340001117983 */ /* 0x000ee80000300800 */
[----:B-1----:R-:W3:Y:S04]  /*a1b40*/  LDL.LU R18, [R1+0x238] ;  /* 0x0002380001127983 */ /* 0x002ee80000300800 */
[----:B------:R-:W3:Y:S01]  /*a1b50*/  LDL.LU R19, [R1+0x23c] ;  /* 0x00023c0001137983 */ /* 0x000ee20000300800 */
[----:B----4-:R-:W-:Y:S03]  /*a1b60*/  HMMA.16816.F32 R8, R4, R10, R24 ;  /* 0x0000000a0408723c */ /* 0x010fe60000001818 */
[----:B------:R-:W4:Y:S04]  /*a1b70*/  LDL.LU.64 R26, [R1+0x6768] ;  /* 0x00676800011a7983 */ /* 0x000f280000300a00 */
[----:B------:R-:W4:-:S15]  /*a1b80*/  LDL.LU.64 R24, [R1+0x6760] ;  /* 0x0067600001187983 */ /* 0x000f1e0000300a00 */
[----:B------:R-:W-:-:S01]  /*a1b90*/  NOP ;  /* 0x0000000000007918 */ /* 0x000fc20000000000 */
        /* <DEDUP_REMOVED lines=130> */
[----:B0-----:R-:W4:Y:S04]  /*a23c0*/  LDL.LU.64 R26, [R1+0x65b8] ;  /* 0x0065b800011a7983 */ /* 0x001f280000300a00 */
[----:B------:R-:W4:Y:S01]  /*a23d0*/  LDL.LU.64 R24, [R1+0x65b0] ;  /* 0x0065b00001187983 */ /* 0x000f220000300a00 */
[C---:B---3--:R-:W-:Y:S06]  /*a23e0*/  HMMA.16816.F32 R16, R4.reuse, R12, R16 ;  /* 0x0000000c0410723c */ /* 0x048fec0000001810 */
[----:B--2---:R-:W-:Y:S01]  /*a23f0*/  HMMA.16816.F32 R12, R4, R14, R20 ;  /* 0x0000000e040c723c */ /* 0x004fe20000001814 */
[----:B------:R-:W2:-:S15]  /*a2400*/  LDL.LU R20, [R1+0x1a0] ;  /* 0x0001a00001147983 */ /* 0x000e9e0000300800 */
[----:B------:R-:W-:-:S01]  /*a2410*/  NOP ;  /* 0x0000000000007918 */ /* 0x000fc20000000000 */
[----:B------:R-:W-:Y:S04]  /*a2420*/  STL.64 [R1+0x2a0], R16 ;  /* 0x0002a01001007387 */ /* 0x000fe80000100a00 */
[----:B------:R-:W-:Y:S04]  /*a2430*/  STL.64 [R1+0x2a8], R18 ;  /* 0x0002a81201007387 */ /* 0x000fe80000100a00 */
[----:B------:R-:W-:Y:S04]  /*a2440*/  STL.64 [R1+0x270], R12 ;  /* 0x0002700c01007387 */ /* 0x000fe80000100a00 */
[----:B------:R4:W-:Y:S04]  /*a2450*/  STL.64 [R1+0x278], R14 ;  /* 0x0002780e01007387 */ /* 0x0009e80000100a00 */
[----:B------:R-:W2:Y:S04]  /*a2460*/  LDL.LU R21, [R1+0x1a4] ;  /* 0x0001a40001157983 */ /* 0x000ea80000300800 */
[----:B------:R-:W3:Y:S04]  /*a2470*/  LDL.LU R22, [R1+0x1a8] ;  /* 0x0001a80001167983 */ /* 0x000ee80000300800 */
[----:B------:R-:W3:Y:S01]  /*a2480*/  LDL.LU R23, [R1+0x1ac] ;  /* 0x0001ac0001177983 */ /* 0x000ee20000300800 */
[----:B----4-:R-:W-:Y:S03]  /*a2490*/  HMMA.16816.F32 R12, R4, R28, R8 ;  /* 0x0000001c040c723c */ /* 0x010fe60000001808 */
[----:B---3--:R-:W-:Y:S04]  /*a24a0*/  STL.64 [R1+0x65a8], R22 ;  /* 0x0065a81601007387 */ /* 0x008fe80000100a00 */
[----:B--2---:R0:W-:Y:S04]  /*a24b0*/  STL.64 [R1+0x65a0], R20 ;  /* 0x0065a01401007387 */ /* 0x0041e80000100a00 */
[----:B0-----:R-:W2:Y:S04]  /*a24c0*/  LDL.LU R20, [R1+0x1e0] ;  /* 0x0001e00001147983 */ /* 0x001ea80000300800 */
[----:B------:R-:W2:Y:S04]  /*a24d0*/  LDL.LU R21, [R1+0x1e4] ;  /* 0x0001e40001157983 */ /* 0x000ea80000300800 */
[----:B------:R-:W2:Y:S04]  /*a24e0*/  LDL.LU R22, [R1+0x1e8] ;  /* 0x0001e80001167983 */ /* 0x000ea80000300800 */
[----:B------:R-:W3:Y:S04]  /*a24f0*/  LDL.LU R16, [R1+0x19c0] ;  /* 0x0019c00001107983 */ /* 0x000ee80000300800 */
[----:B------:R-:W3:Y:S04]  /*a2500*/  LDL.LU R17, [R1+0x19c8] ;  /* 0x0019c80001117983 */ /* 0x000ee80000300800 */
[----:B------:R-:W4:Y:S04]  /*a2510*/  LDL.LU R18, [R1+0x19d0] ;  /* 0x0019d00001127983 */ /* 0x000f280000300800 */
[----:B------:R-:W4:Y:S01]  /*a2520*/  LDL.LU R19, [R1+0x19dc] ;  /* 0x0019dc0001137983 */ /* 0x000f220000300800 */
[----:B------:R-:W-:-:S03]  /*a2530*/  IMAD.MOV.U32 R23, RZ, RZ, R0 ;  /* 0x000000ffff177224 */ /* 0x000fc600078e0000 */
[----:B----4-:R0:W-:Y:S04]  /*a2540*/  STL.64 [R1+0x6538], R18 ;  /* 0x0065381201007387 */ /* 0x0101e80000100a00 */
[----:B0-----:R-:W4:Y:S04]  /*a2550*/  LDL R19, [R1+0xf14] ;  /* 0x000f140001137983 */ /* 0x001f280000100800 */
[----:B---3--:R-:W-:Y:S04]  /*a2560*/  STL.64 [R1+0x6530], R16 ;  /* 0x0065301001007387 */ /* 0x008fe80000100a00 */
[----:B------:R-:W3:Y:S04]  /*a2570*/  LDL.LU R0, [R1+0x19d8] ;  /* 0x0019d80001007983 */ /* 0x000ee80000300800 */
[----:B------:R-:W4:Y:S04]  /*a2580*/  LDL.LU R8, [R1+0x160] ;  /* 0x0001600001087983 */ /* 0x000f280000300800 */
[----:B------:R-:W-:Y:S04]  /*a2590*/  STL.64 [R1+0x250], R12 ;  /* 0x0002500c01007387 */ /* 0x000fe80000100a00 */
[----:B------:R-:W-:Y:S04]  /*a25a0*/  STL.64 [R1+0x258], R14 ;  /* 0x0002580e01007387 */ /* 0x000fe80000100a00 */
        /* <DEDUP_REMOVED lines=22> */
[----:B------:R-:W-:Y:S04]  /*a2710*/  STL.64 [R1+0x220], R20 ;  /* 0x0002201401007387 */ /* 0x000fe80000100a00 */
[----:B------:R0:W-:Y:S04]  /*a2720*/  STL.64 [R1+0x228], R22 ;  /* 0x0002281601007387 */ /* 0x0001e80000100a00 */
[----:B0-----:R-:W2:Y:S04]  /*a2730*/  LDL.LU.64 R22, [R1+0x65a8] ;  /* 0x0065a80001167983 */ /* 0x001ea80000300a00 */
[----:B------:R-:W2:Y:S02]  /*a2740*/  LDL.LU.64 R20, [R1+0x65a0] ;  /* 0x0065a00001147983 */ /* 0x000ea40000300a00 */
[----:B--2---:R-:W-:Y:S02]  /*a2750*/  HMMA.16816.F32 R20, R4, R24, R20 ;  /* 0x000000180414723c */ /* 0x004fe40000001814 */
[----:B------:R-:W2:-:S15]  /*a2760*/  LDL.LU R24, [R1+0xd0] ;  /* 0x0000d00001187983 */ /* 0x000e9e0000300800 */
[----:B------:R-:W-:-:S06]  /*a2770*/  NOP ;  /* 0x0000000000007918 */ /* 0x000fcc0000000000 */
[----:B------:R-:W-:Y:S04]  /*a2780*/  STL.64 [R1+0x200], R20 ;  /* 0x0002001401007387 */ /* 0x000fe80000100a00 */
[----:B------:R-:W-:Y:S04]  /*a2790*/  STL.64 [R1+0x208], R22 ;  /* 0x0002081601007387 */ /* 0x000fe80000100a00 */
[----:B------:R-:W2:Y:S04]  /*a27a0*/  LDL.LU R25, [R1+0xd4] ;  /* 0x0000d40001197983 */ /* 0x000ea80000300800 */
[----:B------:R-:W3:Y:S04]  /*a27b0*/  LDL.LU R26, [R1+0xd8] ;  /* 0x0000d800011a7983 */ /* 0x000ee80000300800 */
[----:B------:R-:W3:Y:S04]  /*a27c0*/  LDL.LU R27, [R1+0xdc] ;  /* 0x0000dc00011b7983 */ /* 0x000ee80000300800 */
[----:B------:R-:W0:Y:S04]  /*a27d0*/  LDSM.16.M88.4 R20, [R19+UR4] ;  /* 0x000000041314783b */ /* 0x000e280008000200 */
[----:B---3--:R-:W-:Y:S04]  /*a27e0*/  STL.64 [R1+0x6528], R26 ;  /* 0x0065281a01007387 */ /* 0x008fe80000100a00 */
[----:B--2---:R1:W-:Y:S04]  /*a27f0*/  STL.64 [R1+0x6520], R24 ;  /* 0x0065201801007387 */ /* 0x0043e80000100a00 */
[----:B-1----:R-:W2:Y:S04]  /*a2800*/  LDL.LU R24, [R1+0xe0] ;  /* 0x0000e00001187983 */ /* 0x002ea80000300800 */
[----:B------:R-:W2:Y:S04]  /*a2810*/  LDL.LU R25, [R1+0xe4] ;  /* 0x0000e40001197983 */ /* 0x000ea80000300800 */
[----:B------:R-:W3:Y:S04]  /*a2820*/  LDL.LU R26, [R1+0xe8] ;  /* 0x0000e800011a7983 */ /* 0x000ee80000300800 */
[----:B------:R-:W3:Y:S04]  /*a2830*/  LDL.LU R27, [R1+0xec] ;  /* 0x0000ec00011b7983 */ /* 0x000ee80000300800 */
[----:B---3--:R-:W-:Y:S04]  /*a2840*/  STL.64 [R1+0x6548], R26 ;  /* 0x0065481a01007387 */ /* 0x008fe80000100a00 */
[----:B--2---:R1:W-:Y:S04]  /*a2850*/  STL.64 [R1+0x6540], R24 ;  /* 0x0065401801007387 */ /* 0x0043e80000100a00 */
[----:B-1----:R-:W2:Y:S04]  /*a2860*/  LDL.LU R24, [R1+0x110] ;  /* 0x0001100001187983 */ /* 0x002ea80000300800 */
[----:B------:R-:W2:Y:S04]  /*a2870*/  LDL.LU R25, [R1+0x114] ;  /* 0x0001140001197983 */ /* 0x000ea80000300800 */
[----:B------:R-:W2:Y:S04]  /*a2880*/  LDL.LU R26, [R1+0x118] ;  /* 0x00011800011a7983 */ /* 0x000ea80000300800 */
[----:B------:R-:W2:Y:S04]  /*a2890*/  LDL.LU R27, [R1+0x11c] ;  /* 0x00011c00011b7983 */ /* 0x000ea80000300800 */
[----:B0-----:R-:W-:Y:S04]  /*a28a0*/  STL.64 [R1+0xee0], R20 ;  /* 0x000ee01401007387 */ /* 0x001fe80000100a00 */
[----:B------:R0:W-:Y:S04]  /*a28b0*/  STL.64 [R1+0xee8], R22 ;  /* 0x000ee81601007387 */ /* 0x0001e80000100a00 */
[----:B0-----:R-:W3:Y:S04]  /*a28c0*/  LDL.LU.64 R22, [R1+0x6598] ;  /* 0x0065980001167983 */ /* 0x001ee80000300a00 */
[----:B------:R-:W4:Y:S01]  /*a28d0*/  LDL.LU.64 R20, [R1+0x6590] ;  /* 0x0065900001147983 */ /* 0x000f220000300a00 */
[----:B---3--:R-:W-:-:S15]  /*a28e0*/  HMMA.16816.F32 R8, R4, R22, R8 ;  /* 0x000000160408723c */ /* 0x008fde0000001808 */
[----:B------:R-:W-:-:S08]  /*a28f0*/  NOP ;  /* 0x0000000000007918 */ /* 0x000fd00000000000 */
[----:B------:R-:W-:Y:S04]  /*a2900*/  STL.64 [R1+0x1d0], R8 ;  /* 0x0001d00801007387 */ /* 0x000fe80000100a00 */
[----:B------:R-:W-:Y:S04]  /*a2910*/  STL.64 [R1+0x1d8], R10 ;  /* 0x0001d80a01007387 */ /* 0x000fe80000100a00 */
[----:B------:R-:W0:Y:S04]  /*a2920*/  LDSM.16.M88.4 R8, [R19+UR4+0x800] ;  /* 0x000800041308783b */ /* 0x000e280008000200 */
[----:B0-----:R-:W-:Y:S04]  /*a2930*/  STL.64 [R1+0xf00], R8 ;  /* 0x000f000801007387 */ /* 0x001fe80000100a00 */
        /* <DEDUP_REMOVED lines=11> */
[----:B------:R-:W2:Y:S02]  /*a29f0*/  LDL.LU.64 R8, [R1+0x6570] ;  /* 0x0065700001087983 */ /* 0x000ea40000300a00 */
[----:B--2---:R-:W-:Y:S02]  /*a2a00*/  HMMA.16816.F32 R12, R4, R8, R12 ;  /* 0x00000008040c723c */ /* 0x004fe4000000180c */
[----:B------:R-:W2:-:S15]  /*a2a10*/  LDL.LU R9, [R1+0x19d4] ;  /* 0x0019d40001097983 */ /* 0x000e9e0000300800 */
[----:B------:R-:W-:-:S06]  /*a2a20*/  NOP ;  /* 0x0000000000007918 */ /* 0x000fcc0000000000 */
[----:B------:R-:W-:Y:S04]  /*a2a30*/  STL.64 [R1+0x180], R12 ;  /* 0x0001800c01007387 */ /* 0x000fe80000100a00 */
[----:B------:R-:W-:Y:S04]  /*a2a40*/  STL.64 [R1+0x188], R14 ;  /* 0x0001880e01007387 */ /* 0x000fe80000100a00 */
[----:B------:R-:W0:Y:S04]  /*a2a50*/  LDSM.16.M88.4 R12, [R19+UR4+0x1800] ;  /* 0x00180004130c783b */ /* 0x000e280008000200 */
[----:B0-----:R-:W-:Y:S04]  /*a2a60*/  STL.64 [R1+0xed0], R12 ;  /* 0x000ed00c01007387 */ /* 0x001fe80000100a00 */
[----:B------:R0:W-:Y:S01]  /*a2a70*/  STL.64 [R1+0xed8], R14 ;  /* 0x000ed80e01007387 */ /* 0x0001e20000100a00 */
[----:B------:R-:W-:-:S02]  /*a2a80*/  IMAD.MOV.U32 R23, RZ, RZ, R12 ;  /* 0x000000ffff177224 */ /* 0x000fc400078e000c */
[----:B------:R-:W-:Y:S01]  /*a2a90*/  IMAD.MOV.U32 R22, RZ, RZ, R13 ;  /* 0x000000ffff167224 */ /* 0x000fe200078e000d */
[----:B0-----:R-:W3:Y:S04]  /*a2aa0*/  LDL.LU.64 R14, [R1+0x6568] ;  /* 0x00656800010e7983 */ /* 0x001ee80000300a00 */
[----:B------:R-:W3:Y:S02]  /*a2ab0*/  LDL.LU.64 R12, [R1+0x6560] ;  /* 0x00656000010c7983 */ /* 0x000ee40000300a00 */
[----:B---3--:R-:W-:-:S15]  /*a2ac0*/  HMMA.16816.F32 R12, R4, R10, R12 ;  /* 0x0000000a040c723c */ /* 0x008fde000000180c */
[----:B------:R-:W-:-:S08]  /*a2ad0*/  NOP ;  /* 0x0000000000007918 */ /* 0x000fd00000000000 */
[----:B------:R-:W-:Y:S04]  /*a2ae0*/  STL.64 [R1+0x160], R12 ;  /* 0x0001600c01007387 */ /* 0x000fe80000100a00 */
[----:B------:R-:W-:Y:S04]  /*a2af0*/  STL.64 [R1+0x168], R14 ;  /* 0x0001680e01007387 */ /* 0x000fe80000100a00 */
[----:B------:R-:W0:Y:S04]  /*a2b00*/  LDSM.16.M88.4 R12, [R19+UR4+0x2000] ;  /* 0x00200004130c783b */ /* 0x000e280008000200 */
[----:B------:R-:W1:Y:S04]  /*a2b10*/  LDSM.16.M88.4 R16, [R19+UR4+0x2800] ;  /* 0x002800041310783b */ /* 0x000e680008000200 */
[----:B0-----:R-:W-:Y:S04]  /*a2b20*/  STL.64 [R1+0xec0], R12 ;  /* 0x000ec00c01007387 */ /* 0x001fe80000100a00 */
        /* <DEDUP_REMOVED lines=8> */
[----:B------:R-:W3:Y:S04]  /*a2bb0*/  LDL.LU.64 R24, [R1+0x6540] ;  /* 0x0065400001187983 */ /* 0x000ee80000300a00 */
[----:B-1----:R-:W-:Y:S04]  /*a2bc0*/  STL.64 [R1+0xeb0], R16 ;  /* 0x000eb01001007387 */ /* 0x002fe80000100a00 */
[----:B------:R0:W-:Y:S01]  /*a2bd0*/  STL.64 [R1+0xeb8], R18 ;  /* 0x000eb81201007387 */ /* 0x0001e20000100a00 */
[----:B------:R-:W-:-:S02]  /*a2be0*/  IMAD.MOV.U32 R2, RZ, RZ, R16 ;  /* 0x000000ffff027224 */ /* 0x000fc400078e0010 */
[----:B------:R-:W-:Y:S01]  /*a2bf0*/  IMAD.MOV.U32 R3, RZ, RZ, R17 ;  /* 0x000000ffff037224 */ /* 0x000fe200078e0011 */
[----:B0-----:R-:W2:Y:S04]  /*a2c00*/  LDL.LU.64 R18, [R1+0x6538] ;  /* 0x0065380001127983 */ /* 0x001ea80000300a00 */
[----:B------:R-:W4:Y:S01]  /*a2c10*/  LDL.LU.64 R16, [R1+0x6530] ;  /* 0x0065300001107983 */ /* 0x000f220000300a00 */
[----:B---3--:R-:W-:Y:S03]  /*a2c20*/  HMMA.16816.F32 R24, R4, R14, R24 ;  /* 0x0000000e0418723c */ /* 0x008fe60000001818 */
[----:B------:R-:W3:-:S15]  /*a2c30*/  LDL R15, [R1+0xf14] ;  /* 0x000f1400010f7983 */ /* 0x000ede0000100800 */
[----:B------:R-:W-:-:S05]  /*a2c40*/  NOP ;  /* 0x0000000000007918 */ /* 0x000fca0000000000 */
[----:B------:R-:W-:Y:S04]  /*a2c50*/  STL.64 [R1+0xe0], R24 ;  /* 0x0000e01801007387 */ /* 0x000fe80000100a00 */
[----:B------:R-:W-:Y:S01]  /*a2c60*/  STL.64 [R1+0xe8], R26 ;  /* 0x0000e81a01007387 */ /* 0x000fe20000100a00 */
[----:B----4-:R-:W-:Y:S02]  /*a2c70*/  IMAD R16, R16, 0x100, R28 ;  /* 0x0000010010107824 */ /* 0x010fe400078e021c */
[----:B------:R-:W-:Y:S01]  /*a2c80*/  IMAD R17, R17, 0x100, R29 ;  /* 0x0000010011117824 */ /* 0x000fe200078e021d */
[----:B---3--:R-:W0:Y:S04]  /*a2c90*/  LDSM.16.M88.4 R24, [R15+UR4+0x3000] ;  /* 0x003000040f18783b */ /* 0x008e280008000200 */
[----:B0-----:R-:W-:Y:S04]  /*a2ca0*/  STL.64 [R1+0xea0], R24 ;  /* 0x000ea01801007387 */ /* 0x001fe80000100a00 */
[----:B------:R0:W-:Y:S01]  /*a2cb0*/  STL.64 [R1+0xea8], R26 ;  /* 0x000ea81a01007387 */ /* 0x0001e20000100a00 */
[----:B------:R-:W-:-:S02]  /*a2cc0*/  IMAD.MOV.U32 R29, RZ, RZ, R24 ;  /* 0x000000ffff1d7224 */ /* 0x000fc400078e0018 */
[----:B------:R-:W-:Y:S01]  /*a2cd0*/  IMAD.MOV.U32 R28, RZ, RZ, R25 ;  /* 0x000000ffff1c7224 */ /* 0x000fe200078e0019 */
[----:B0-----:R-:W3:Y:S04]  /*a2ce0*/  LDL.LU.64 R26, [R1+0x6528] ;  /* 0x00652800011a7983 */ /* 0x001ee80000300a00 */
[----:B------:R-:W3:Y:S01]  /*a2cf0*/  LDL.LU.64 R24, [R1+0x6520] ;  /* 0x0065200001187983 */ /* 0x000ee20000300a00 */
[----:B--2---:R-:W-:Y:S02]  /*a2d00*/  IMAD R18, R18, 0x100, R9 ;  /* 0x0000010012127824 */ /* 0x004fe400078e0209 */
[----:B------:R-:W-:Y:S01]  /*a2d10*/  IMAD R19, R0, 0x100, R19 ;  /* 0x0000010000137824 */ /* 0x000fe200078e0213 */
[----:B---3--:R-:W-:-:S15]  /*a2d20*/  HMMA.16816.F32 R8, R4, R20, R24 ;  /* 0x000000140408723c */ /* 0x008fde0000001818 */
[----:B------:R-:W-:-:S08]  /*a2d30*/  NOP ;  /* 0x0000000000007918 */ /* 0x000fd00000000000 */
[----:B------:R-:W-:Y:S04]  /*a2d40*/  STL.64 [R1+0xd0], R8 ;  /* 0x0000d00801007387 */ /* 0x000fe80000100a00 */
[----:B------:R0:W-:Y:S04]  /*a2d50*/  STL [R1+0xd8], R10 ;  /* 0x0000d80a01007387 */ /* 0x0001e80000100800 */
[----:B------:R-:W-:Y:S01]  /*a2d60*/  STL.64 [R1+0x6518], R6 ;  /* 0x0065180601007387 */ /* 0x000fe20000100a00 */
[----:B------:R-:W-:-:S03]  /*a2d70*/  IMAD.MOV.U32 R0, RZ, RZ, R11 ;  /* 0x000000ffff007224 */ /* 0x000fc600078e000b */
[----:B------:R-:W-:Y:S04]  /*a2d80*/  STL.64 [R1+0x6510], R4 ;  /* 0x0065100401007387 */ /* 0x000fe80000100a00 */
[----:B------:R-:W2:Y:S04]  /*a2d90*/  LDL R11, [R1+0xee0] ;  /* 0x000ee000010b7983 */ /* 0x000ea80000100800 */
[----:B------:R-:W1:Y:S04]  /*a2da0*/  LDSM.16.M88.4 R4, [R15+UR4+0x3800] ;  /* 0x003800040f04783b */ /* 0x000e680008000200 */
[----:B0-----:R-:W3:Y:S04]  /*a2db0*/  LDL R10, [R1+0xee4] ;  /* 0x000ee400010a7983 */ /* 0x001ee80000100800 */
[----:B------:R0:W-:Y:S04]  /*a2dc0*/  STL.64 [R1+0x64e8], R22 ;  /* 0x0064e81601007387 */ /* 0x0001e80000100a00 */
[----:B------:R-:W4:Y:S04]  /*a2dd0*/  LDL.LU R20, [R1+0x130] ;  /* 0x0001300001147983 */ /* 0x000f280000300800 */
[----:B------:R-:W4:Y:S04]  /*a2de0*/  LDL.LU R21, [R1+0x134] ;  /* 0x0001340001157983 */ /* 0x000f280000300800 */
[----:B0-----:R-:W2:Y:S04]  /*a2df0*/  LDL.LU R22, [R1+0x138] ;  /* 0x0001380001167983 */ /* 0x001ea80000300800 */
[----:B------:R-:W2:Y:S01]  /*a2e00*/  LDL.LU R23, [R1+0x13c] ;  /* 0x00013c0001177983 */ /* 0x000ea20000300800 */
[----:B-1----:R-:W-:-:S02]  /*a2e10*/  IMAD.MOV.U32 R13, RZ, RZ, R4 ;  /* 0x000000ffff0d7224 */ /* 0x002fc400078e0004 */
[----:B------:R-:W-:Y:S01]  /*a2e20*/  IMAD.MOV.U32 R12, RZ, RZ, R5 ;  /* 0x000000ffff0c7224 */ /* 0x000fe200078e0005 */
[----:B--2---:R0:W-:Y:S04]  /*a2e30*/  STL.64 [R1+0x64f8], R22 ;  /* 0x0064f81601007387 */ /* 0x0041e80000100a00 */
[----:B0-----:R-:W2:Y:S04]  /*a2e40*/  LDL.LU R22, [R1+0xa0] ;  /* 0x0000a00001167983 */ /* 0x001ea80000300800 */
[----:B------:R-:W2:Y:S04]  /*a2e50*/  LDL.LU R23, [R1+0xa4] ;  /* 0x0000a40001177983 */ /* 0x000ea80000300800 */
[----:B----4-:R-:W-:Y:S04]  /*a2e60*/  STL.64 [R1+0x64f0], R20 ;  /* 0x0064f01401007387 */ /* 0x010fe80000100a00 */
[----:B------:R-:W4:Y:S04]  /*a2e70*/  LDL R14, [R1+0xef4] ;  /* 0x000ef400010e7983 */ /* 0x000f280000100800 */
[----:B------:R-:W-:Y:S04]  /*a2e80*/  STL [R1+0x5cd8], R0 ;  /* 0x005cd80001007387 */ /* 0x000fe80000100800 */
[----:B------:R-:W-:Y:S04]  /*a2e90*/  STL.64 [R1+0xe80], R4 ;  /* 0x000e800401007387 */ /* 0x000fe80000100a00 */
[----:B------:R-:W-:Y:S04]  /*a2ea0*/  STL.64 [R1+0xe88], R6 ;  /* 0x000e880601007387 */ /* 0x000fe80000100a00 */
[----:B------:R-:W3:Y:S04]  /*a2eb0*/  LDL.LU R24, [R1+0x140] ;  /* 0x0001400001187983 */ /* 0x000ee80000300800 */
[----:B------:R-:W3:Y:S04]  /*a2ec0*/  LDL.LU R25, [R1+0x144] ;  /* 0x0001440001197983 */ /* 0x000ee80000300800 */
[----:B------:R-:W2:Y:S04]  /*a2ed0*/  LDL.LU R26, [R1+0x148] ;  /* 0x00014800011a7983 */ /* 0x000ea80000300800 */
[----:B------:R-:W2:Y:S04]  /*a2ee0*/  LDL.LU R27, [R1+0x14c] ;  /* 0x00014c00011b7983 */ /* 0x000ea80000300800 */
[----:B------:R-:W0:Y:S02]  /*a2ef0*/  LDSM.16.M88.4 R4, [R15+UR4+0x4000] ;  /* 0x004000040f04783b */ /* 0x000e240008000200 */
[----:B0-----:R-:W-:-:S02]  /*a2f00*/  IMAD.MOV.U32 R9, RZ, RZ, R4 ;  /* 0x000000ffff097224 */ /* 0x001fc400078e0004 */
[----:B------:R-:W-:Y:S01]  /*a2f10*/  IMAD.MOV.U32 R8, RZ, RZ, R5 ;  /* 0x000000ffff087224 */ /* 0x000fe200078e0005 */
        /* <DEDUP_REMOVED lines=8> */
[----:B0-----:R-:W2:Y:S04]  /*a2fa0*/  LDL.LU.64 R6, [R1+0x6518] ;  /* 0x0065180001067983 */ /* 0x001ea80000300a00 */
[----:B------:R-:W2:Y:S01]  /*a2fb0*/  LDL.LU.64 R4, [R1+0x6510] ;  /* 0x0065100001047983 */ /* 0x000ea20000300a00 */
[----:B------:R-:W-:-:S02]  /*a2fc0*/  F2FP.F16.E4M3.UNPACK_B R11, R11 ;  /* 0x0000000bff0b723e */ /* 0x000fc400020006ff */
[----:B------:R-:W-:Y:S01]  /*a2fd0*/  F2FP.F16.E4M3.UNPACK_B R10, R10 ;  /* 0x0000000aff0a723e */ /* 0x000fe200020006ff */
[----:B--2---:R-:W-:Y:S01]  /*a2fe0*/  HMMA.16816.F32 R4, R4, R22, R24 ;  /* 0x000000160404723c */ /* 0x004fe20000001818 */
[----:B------:R-:W0:Y:S04]  /*a2ff0*/  LDSM.16.M88.4 R20, [R15+UR4+0x4800] ;  /* 0x004800040f14783b */ /* 0x000e280008000200 */
[----:B------:R-:W2:Y:S04]  /*a3000*/  LDL.LU.64 R26, [R1+0x6508] ;  /* 0x00650800011a7983 */ /* 0x000ea80000300a00 */
[----:B------:R-:W2:-:S14]  /*a3010*/  LDL.LU.64 R24, [R1+0x6500] ;  /* 0x0065000001187983 */ /* 0x000e9c0000300a00 */
[----:B------:R1:W-:Y:S04]  /*a3020*/  STL.64 [R1+0xc0], R4 ;  /* 0x0000c00401007387 */ /* 0x0003e80000100a00 */
[----:B------:R3:W-:Y:S01]  /*a3030*/  STL [R1+0xcc], R7 ;  /* 0x0000cc0701007387 */ /* 0x0007e20000100800 */
[----:B------:R-:W-:-:S03]  /*a3040*/  IMAD.MOV.U32 R0, RZ, RZ, R6 ;  /* 0x000000ffff007224 */ /* 0x000fc600078e0006 */
[----:B------:R0:W-:Y:S01]  /*a3050*/  STL [R1+0xa8], R11 ;  /* 0x0000a80b01007387 */ /* 0x0001e20000100800 */
[----:B------:R-:W-:-:S03]  /*a3060*/  IMAD.MOV.U32 R6, RZ, RZ, R11 ;  /* 0x000000ffff067224 */ /* 0x000fc600078e000b */
[----:B-1----:R-:W4:Y:S04]  /*a3070*/  LDL R4, [R1+0xf00] ;  /* 0x000f000001047983 */ /* 0x002f280000100800 */
[----:B------:R1:W-:Y:S04]  /*a3080*/  STL [R1+0xac], R10 ;  /* 0x0000ac0a01007387 */ /* 0x0003e80000100800 */
[----:B------:R-:W2:Y:S01]  /*a3090*/  LDL R5, [R1+0xf04] ;  /* 0x000f040001057983 */ /* 0x000ea20000100800 */
[----:B---3--:R-:W-:-:S03]  /*a30a0*/  IMAD.MOV.U32 R7, RZ, RZ, R10 ;  /* 0x000000ffff077224 */ /* 0x008fc600078e000a */
[----:B------:R3:W-:Y:S01]  /*a30b0*/  STL [R1+0x5cdc], R0 ;  /* 0x005cdc0001007387 */ /* 0x0007e20000100800 */
[----:B0-----:R-:W-:Y:S02]  /*a30c0*/  IMAD.MOV.U32 R11, RZ, RZ, R20 ;  /* 0x000000ffff0b7224 */ /* 0x001fe400078e0014 */
[----:B-1----:R-:W-:Y:S01]  /*a30d0*/  IMAD.MOV.U32 R10, RZ, RZ, R21 ;  /* 0x000000ffff0a7224 */ /* 0x002fe200078e0015 */
[----:B---3--:R-:W3:Y:S04]  /*a30e0*/  LDL R0, [R1+0xef0] ;  /* 0x000ef00001007983 */ /* 0x008ee80000100800 */
[----:B------:R-:W-:Y:S04]  /*a30f0*/  STL.64 [R1+0xe50], R20 ;  /* 0x000e501401007387 */ /* 0x000fe80000100a00 */
[----:B------:R0:W-:Y:S04]  /*a3100*/  STL.64 [R1+0xe58], R22 ;  /* 0x000e581601007387 */ /* 0x0001e80000100a00 */
[----:B0-----:R-:W3:Y:S04]  /*a3110*/  LDL.LU.64 R22, [R1+0x64f8] ;  /* 0x0064f80001167983 */ /* 0x001ee80000300a00 */
[----:B------:R-:W3:Y:S04]  /*a3120*/  LDL.LU.64 R20, [R1+0x64f0] ;  /* 0x0064f00001147983 */ /* 0x000ee80000300a00 */
[----:B------:R-:W-:Y:S04]  /*a3130*/  STL.64 [R1+0x64b0], R10 ;  /* 0x0064b00a01007387 */ /* 0x000fe80000100a00 */
[----:B------:R0:W-:Y:S04]  /*a3140*/  STL.64 [R1+0x64a8], R8 ;  /* 0x0064a80801007387 */ /* 0x0001e80000100a00 */
[----:B0-----:R-:W3:Y:S04]  /*a3150*/  LDL.LU R8, [R1+0xf0] ;  /* 0x0000f00001087983 */ /* 0x001ee80000300800 */
[----:B------:R-:W3:Y:S04]  /*a3160*/  LDL.LU R9, [R1+0xf4] ;  /* 0x0000f40001097983 */ /* 0x000ee80000300800 */
[----:B------:R-:W3:Y:S04]  /*a3170*/  LDL.LU R10, [R1+0xf8] ;  /* 0x0000f800010a7983 */ /* 0x000ee80000300800 */
[----:B------:R-:W3:Y:S01]  /*a3180*/  LDL.LU R11, [R1+0xfc] ;  /* 0x0000fc00010b7983 */ /* 0x000ee20000300800 */
[----:B------:R-:W-:-:S02]  /*a3190*/  F2FP.F16.E4M3.UNPACK_B R16, R16 ;  /* 0x00000010ff10723e */ /* 0x000fc400020006ff */
[----:B------:R-:W-:Y:S02]  /*a31a0*/  F2FP.F16.E4M3.UNPACK_B R17, R17 ;  /* 0x00000011ff11723e */ /* 0x000fe400020006ff */
[----:B------:R-:W-:Y:S02]  /*a31b0*/  F2FP.F16.E4M3.UNPACK_B R18, R18 ;  /* 0x00000012ff12723e */ /* 0x000fe400020006ff */
[----:B------:R-:W-:Y:S02]  /*a31c0*/  F2FP.F16.E4M3.UNPACK_B R19, R19 ;  /* 0x00000013ff13723e */ /* 0x000fe400020006ff */
[----:B----4-:R-:W-:Y:S02]  /*a31d0*/  F2FP.F16.E4M3.UNPACK_B R4, R4 ;  /* 0x00000004ff04723e */ /* 0x010fe400020006ff */
[----:B--2---:R-:W-:-:S03]  /*a31e0*/  F2FP.F16.E4M3.UNPACK_B R5, R5 ;  /* 0x00000005ff05723e */ /* 0x004fc600020006ff */
[C---:B---3--:R-:W-:Y:S06]  /*a31f0*/  HMMA.16816.F32 R8, R16.reuse, R6, R8 ;  /* 0x000000061008723c */ /* 0x048fec0000001808 */
[----:B------:R-:W-:-:S15]  /*a3200*/  HMMA.16816.F32 R20, R16, R4, R20 ;  /* 0x000000041014723c */ /* 0x000fde0000001814 */
[----:B------:R-:W-:-:S02]  /*a3210*/  NOP ;  /* 0x0000000000007918 */ /* 0x000fc40000000000 */
[----:B------:R-:W-:Y:S04]  /*a3220*/  STL.64 [R1+0xf0], R8 ;  /* 0x0000f00801007387 */ /* 0x000fe80000100a00 */
[----:B------:R-:W-:Y:S04]  /*a3230*/  STL.64 [R1+0xf8], R10 ;  /* 0x0000f80a01007387 */ /* 0x000fe80000100a00 */
[----:B------:R-:W0:Y:S04]  /*a3240*/  LDSM.16.M88.4 R8, [R15+UR4+0x5000] ;  /* 0x005000040f08783b */ /* 0x000e280008000200 */
[----:B0-----:R-:W-:Y:S04]  /*a3250*/  STL.64 [R1+0xe40], R8 ;  /* 0x000e400801007387 */ /* 0x001fe80000100a00 */
[----:B------:R-:W-:Y:S04]  /*a3260*/  STL.64 [R1+0xe48], R10 ;  /* 0x000e480a01007387 */ /* 0x000fe80000100a00 */
[----:B------:R-:W-:Y:S04]  /*a3270*/  STL.64 [R1+0x98], R4 ;  /* 0x0000980401007387 */ /* 0x000fe80000100a00 */
[----:B------:R-:W-:Y:S04]  /*a3280*/  STL.64 [R1+0x110], R20 ;  /* 0x0001101401007387 */ /* 0x000fe80000100a00 */
[----:B------:R-:W-:Y:S04]  /*a3290*/  STL.64 [R1+0x118], R22 ;  /* 0x0001181601007387 */ /* 0x000fe80000100a00 */
[----:B------:R-:W0:Y:S04]  /*a32a0*/  LDSM.16.M88.4 R20, [R15+UR4+0x5800] ;  /* 0x005800040f14783b */ /* 0x000e280008000200 */
[----:B0-----:R-:W-:Y:S04]  /*a32b0*/  STL.64 [R1+0xe30], R20 ;  /* 0x000e301401007387 */ /* 0x001fe80000100a00 */
[----:B------:R0:W-:Y:S04]  /*a32c0*/  STL.64 [R1+0xe38], R22 ;  /* 0x000e381601007387 */ /* 0x0001e80000100a00 */
[----:B0-----:R-:W2:Y:S01]  /*a32d0*/  LDL.LU.64 R22, [R1+0x64e8] ;  /* 0x0064e80001167983 */ /* 0x001ea20000300a00 */
[----:B------:R-:W-:-:S02]  /*a32e0*/  IMAD.MOV.U32 R6, RZ, RZ, R8 ;  /* 0x000000ffff067224 */ /* 0x000fc400078e0008 */
[----:B------:R-:W-:Y:S01]  /*a32f0*/  IMAD.MOV.U32 R7, RZ, RZ, R9 ;  /* 0x000000ffff077224 */ /* 0x000fe200078e0009 */
[----:B------:R-:W-:Y:S02]  /*a3300*/  F2FP.F16.E4M3.UNPACK_B R8, R0 ;  /* 0x00000000ff08723e */ /* 0x000fe400020006ff */
[----:B------:R-:W-:-:S03]  /*a3310*/  F2FP.F16.E4M3.UNPACK_B R9, R14 ;  /* 0x0000000eff09723e */ /* 0x000fc600020006ff */
[----:B------:R-:W-:Y:S04]  /*a3320*/  STL [R1+0x90], R8 ;  /* 0x0000900801007387 */ /* 0x000fe80000100800 */
[----:B------:R0:W-:Y:S02]  /*a3330*/  STL [R1+0x94], R9 ;  /* 0x0000940901007387 */ /* 0x0001e40000100800 */
[----:B0-----:R-:W-:-:S15]  /*a3340*/  HMMA.16816.F32 R8, R16, R8, R24 ;  /* 0x000000081008723c */ /* 0x001fde0000001818 */
[----:B------:R-:W-:-:S08]  /*a3350*/  NOP ;  /* 0x0000000000007918 */ /* 0x000fd00000000000 */
[----:B------:R0:W-:Y:S04]  /*a3360*/  STL [R1+0x130], R8 ;  /* 0x0001300801007387 */ /* 0x0001e80000100800 */
[----:B------:R1:W-:Y:S01]  /*a3370*/  STL.64 [R1+0x138], R10 ;  /* 0x0001380a01007387 */ /* 0x0003e20000100a00 */
[----:B------:R-:W-:Y:S01]  /*a3380*/  IMAD.MOV.U32 R0, RZ, RZ, R9 ;  /* 0x000000ffff007224 */ /* 0x000fe200078e0009 */
[----:B--2---:R-:W-:Y:S02]  /*a3390*/  F2FP.F16.E4M3.UNPACK_B R5, R23 ;  /* 0x00000017ff05723e */ /* 0x004fe400020006ff */
[----:B------:R-:W-:-:S03]  /*a33a0*/  F2FP.F16.E4M3.UNPACK_B R4, R22 ;  /* 0x00000016ff04723e */ /* 0x000fc600020006ff */
[----:B------:R-:W-:Y:S04]  /*a33b0*/  STL [R1+0x88], R5 ;  /* 0x0000880501007387 */ /* 0x000fe80000100800 */
[----:B0-----:R-:W2:Y:S04]  /*a33c0*/  LDL.LU R8, [R1+0x1f0] ;  /* 0x0001f00001087983 */ /* 0x001ea80000300800 */
[----:B------:R-:W-:Y:S04]  /*a33d0*/  STL [R1+0x8c], R4 ;  /* 0x00008c0401007387 */ /* 0x000fe80000100800 */
[----:B------:R-:W2:Y:S04]  /*a33e0*/  LDL.LU R9, [R1+0x1f4] ;  /* 0x0001f40001097983 */ /* 0x000ea80000300800 */
[----:B-1----:R-:W3:Y:S04]  /*a33f0*/  LDL.LU R10, [R1+0x1f8] ;  /* 0x0001f800010a7983 */ /* 0x002ee80000300800 */
[----:B------:R-:W3:Y:S04]  /*a3400*/  LDL.LU R11, [R1+0x1fc] ;  /* 0x0001fc00010b7983 */ /* 0x000ee80000300800 */
        /* <DEDUP_REMOVED lines=9> */
[----:B--2---:R-:W-:Y:S04]  /*a34a0*/  STL.64 [R1+0x64c8], R8 ;  /* 0x0064c80801007387 */ /* 0x004fe80000100a00 */
[----:B------:R0:W-:Y:S04]  /*a34b0*/  STL [R1+0x5f18], R0 ;  /* 0x005f180001007387 */ /* 0x0001e80000100800 */
[----:B0-----:R-:W2:Y:S01]  /*a34c0*/  LDL R0, [R1+0xf14] ;  /* 0x000f140001007983 */ /* 0x001ea20000100800 */
[----:B------:R-:W-:-:S02]  /*a34d0*/  IMAD.MOV.U32 R11, RZ, RZ, R4 ;  /* 0x000000ffff0b7224 */ /* 0x000fc400078e0004 */
[----:B------:R-:W-:Y:S01]  /*a34e0*/  IMAD.MOV.U32 R10, RZ, RZ, R5 ;  /* 0x000000ffff0a7224 */ /* 0x000fe200078e0005 */
[----:B--2---:R-:W0:Y:S04]  /*a34f0*/  LDSM.16.M88.4 R20, [R0+UR4+0x6000] ;  /* 0x006000040014783b */ /* 0x004e280008000200 */
[----:B0-----:R0:W-:Y:S01]  /*a3500*/  STL.64 [R1+0xe20], R20 ;  /* 0x000e201401007387 */ /* 0x0011e20000100a00 */
[----:B------:R-:W-:-:S03]  /*a3510*/  IMAD.MOV.U32 R4, RZ, RZ, R20 ;  /* 0x000000ffff047224 */ /* 0x000fc600078e0014 */
[----:B------:R1:W-:Y:S01]  /*a3520*/  STL.64 [R1+0xe28], R22 ;  /* 0x000e281601007387 */ /* 0x0003e20000100a00 */
[----:B------:R-:W-:-:S03]  /*a3530*/  IMAD.MOV.U32 R5, RZ, RZ, R21 ;  /* 0x000000ffff057224 */ /* 0x000fc600078e0015 */
        /* <DEDUP_REMOVED lines=22> */
[----:B------:R-:W2:-:S15]  /*a36a0*/  LDL.LU.64 R20, [R1+0x64d8] ;  /* 0x0064d80001147983 */ /* 0x000e9e0000300a00 */
[----:B------:R-:W-:-:S01]  /*a36b0*/  NOP ;  /* 0x0000000000007918 */ /* 0x000fc20000000000 */
[----:B------:R-:W-:Y:S04]  /*a36c0*/  STL.64 [R1+0x150], R8 ;  /* 0x0001500801007387 */ /* 0x000fe80000100a00 */
[----:B------:R-:W-:Y:S04]  /*a36d0*/  STL.64 [R1+0x158], R10 ;  /* 0x0001580a01007387 */ /* 0x000fe80000100a00 */
[----:B------:R-:W0:Y:S04]  /*a36e0*/  LDSM.16.M88.4 R8, [R0+UR4+0x6800] ;  /* 0x006800040008783b */ /* 0x000e280008000200 */
[----:B0-----:R-:W-:Y:S04]  /*a36f0*/  STL.64 [R1+0xe10], R8 ;  /* 0x000e100801007387 */ /* 0x001fe80000100a00 */
[----:B------:R0:W-:Y:S04]  /*a3700*/  STL.64 [R1+0xe18], R10 ;  /* 0x000e180a01007387 */ /* 0x0001e80000100a00 */
[----:B0-----:R-:W2:Y:S04]  /*a3710*/  LDL.LU.64 R10, [R1+0x64d0] ;  /* 0x0064d000010a7983 */ /* 0x001ea80000300a00 */
[----:B------:R-:W2:Y:S01]  /*a3720*/  LDL.LU.64 R8, [R1+0x64c8] ;  /* 0x0064c80001087983 */ /* 0x000ea20000300a00 */
[----:B----4-:R-:W-:-:S02]  /*a3730*/  F2FP.F16.E4M3.UNPACK_B R14, R14 ;  /* 0x0000000eff0e723e */ /* 0x010fc400020006ff */
[----:B------:R-:W-:-:S07]  /*a3740*/  F2FP.F16.E4M3.UNPACK_B R15, R15 ;  /* 0x0000000fff0f723e */ /* 0x000fce00020006ff */
[----:B---3--:R-:W-:Y:S06]  /*a3750*/  HMMA.16816.F32 R4, R16, R14, R4 ;  /* 0x0000000e1004723c */ /* 0x008fec0000001804 */
[----:B------:R-:W-:Y:S04]  /*a3760*/  STL [R1+0x80], R14 ;  /* 0x0000800e01007387 */ /* 0x000fe80000100800 */
[----:B------:R-:W-:Y:S01]  /*a3770*/  STL [R1+0x84], R15 ;  /* 0x0000840f01007387 */ /* 0x000fe20000100800 */
[----:B------:R-:W-:-:S02]  /*a3780*/  F2FP.F16.E4M3.UNPACK_B R2, R2 ;  /* 0x00000002ff02723e */ /* 0x000fc400020006ff */
[----:B------:R-:W-:-:S10]  /*a3790*/  F2FP.F16.E4M3.UNPACK_B R3, R3 ;  /* 0x00000003ff03723e */ /* 0x000fd400020006ff */
[----:B------:R-:W-:Y:S04]  /*a37a0*/  STL.64 [R1+0x170], R4 ;  /* 0x0001700401007387 */ /* 0x000fe80000100a00 */
[----:B------:R-:W-:Y:S04]  /*a37b0*/  STL.64 [R1+0x178], R6 ;  /* 0x0001780601007387 */ /* 0x000fe80000100a00 */
[----:B------:R-:W0:Y:S04]  /*a37c0*/  LDSM.16.M88.4 R4, [R0+UR4+0x7000] ;  /* 0x007000040004783b */ /* 0x000e280008000200 */
[----:B0-----:R-:W-:Y:S04]  /*a37d0*/  STL.64 [R1+0xe00], R4 ;  /* 0x000e000401007387 */ /* 0x001fe80000100a00 */
[----:B------:R-:W-:Y:S04]  /*a37e0*/  STL.64 [R1+0xe08], R6 ;  /* 0x000e080601007387 */ /* 0x000fe80000100a00 */
[----:B------:R-:W-:Y:S01]  /*a37f0*/  STL.64 [R1+0x78], R2 ;  /* 0x0000780201007387 */ /* 0x000fe20000100a00 */
[----:B--2---:R-:W-:-:S15]  /*a3800*/  HMMA.16816.F32 R8, R16, R2, R8 ;  /* 0x000000021008723c */ /* 0x004fde0000001808 */
[----:B------:R-:W-:-:S08]  /*a3810*/  NOP ;  /* 0x0000000000007918 */ /* 0x000fd00000000000 */
[----:B------:R-:W-:Y:S04]  /*a3820*/  STL.64 [R1+0x190], R8 ;  /* 0x0001900801007387 */ /* 0x000fe80000100a00 */
[----:B------:R-:W-:Y:S04]  /*a3830*/  STL.64 [R1+0x198], R10 ;  /* 0x0001980a01007387 */ /* 0x000fe80000100a00 */
[----:B------:R-:W0:Y:S04]  /*a3840*/  LDSM.16.M88.4 R8, [R0+UR4+0x7800] ;  /* 0x007800040008783b */ /* 0x000e280008000200 */
[----:B0-----:R-:W-:Y:S04]  /*a3850*/  STL.64 [R1+0xdf0], R8 ;  /* 0x000df00801007387 */ /* 0x001fe80000100a00 */
[----:B------:R0:W-:Y:S01]  /*a3860*/  STL.64 [R1+0xdf8], R10 ;  /* 0x000df80a01007387 */ /* 0x0001e20000100a00 */
[----:B------:R-:W-:-:S02]  /*a3870*/  IMAD.MOV.U32 R2, RZ, RZ, R8 ;  /* 0x000000ffff027224 */ /* 0x000fc400078e0008 */
[----:B------:R-:W-:Y:S01]  /*a3880*/  IMAD.MOV.U32 R3, RZ, RZ, R9 ;  /* 0x000000ffff037224 */ /* 0x000fe200078e0009 */
[----:B0-----:R-:W2:Y:S04]  /*a3890*/  LDL.LU.64 R10, [R1+0x64c0] ;  /* 0x0064c000010a7983 */ /* 0x001ea80000300a00 */
[----:B------:R-:W2:Y:S01]  /*a38a0*/  LDL.LU.64 R8, [R1+0x64b8] ;  /* 0x0064b80001087983 */ /* 0x000ea20000300a00 */
[----:B------:R-:W-:Y:S02]  /*a38b0*/  IMAD.MOV.U32 R15, RZ, RZ, R4 ;  /* 0x000000ffff0f7224 */ /* 0x000fe400078e0004 */
[----:B------:R-:W-:Y:S01]  /*a38c0*/  IMAD.MOV.U32 R14, RZ, RZ, R5 ;  /* 0x000000ffff0e7224 */ /* 0x000fe200078e0005 */
[----:B------:R-:W-:Y:S02]  /*a38d0*/  F2FP.F16.E4M3.UNPACK_B R4, R29 ;  /* 0x0000001dff04723e */ /* 0x000fe400020006ff */
[----:B------:R-:W-:-:S05]  /*a38e0*/  F2FP.F16.E4M3.UNPACK_B R5, R28 ;  /* 0x0000001cff05723e */ /* 0x000fca00020006ff */
[----:B------:R-:W-:Y:S02]  /*a38f0*/  STL.64 [R1+0x70], R4 ;  /* 0x0000700401007387 */ /* 0x000fe40000100a00 */
        /* <DEDUP_REMOVED lines=10> */
[----:B------:R-:W3:Y:S01]  /*a39a0*/  LDL.LU.64 R8, [R1+0x64a8] ;  /* 0x0064a80001087983 */ /* 0x000ee20000300a00 */
[----:B------:R-:W-:Y:S02]  /*a39b0*/  F2FP.F16.E4M3.UNPACK_B R6, R13 ;  /* 0x0000000dff06723e */ /* 0x000fe400020006ff */
[----:B------:R-:W-:-:S07]  /*a39c0*/  F2FP.F16.E4M3.UNPACK_B R7, R12 ;  /* 0x0000000cff07723e */ /* 0x000fce00020006ff */
[----:B------:R-:W-:Y:S06]  /*a39d0*/  HMMA.16816.F32 R20, R16, R6, R20 ;  /* 0x000000061014723c */ /* 0x000fec0000001814 */
[----:B------:R-:W-:-:S15]  /*a39e0*/  STL.64 [R1+0x68], R6 ;  /* 0x0000680601007387 */ /* 0x000fde0000100a00 */
[----:B------:R-:W-:-:S02]  /*a39f0*/  NOP ;  /* 0x0000000000007918 */ /* 0x000fc40000000000 */
[----:B------:R-:W-:Y:S04]  /*a3a00*/  STL.64 [R1+0x1c0], R20 ;  /* 0x0001c01401007387 */ /* 0x000fe80000100a00 */
[----:B------:R-:W-:Y:S04]  /*a3a10*/  STL.64 [R1+0x1c8], R22 ;  /* 0x0001c81601007387 */ /* 0x000fe80000100a00 */
[----:B------:R-:W0:Y:S04]  /*a3a20*/  LDSM.16.M88.4 R20, [R0+UR4+0x8800] ;  /* 0x008800040014783b */ /* 0x000e280008000200 */
[----:B0-----:R-:W-:Y:S04]  /*a3a30*/  STL.64 [R1+0xdd0], R20 ;  /* 0x000dd01401007387 */ /* 0x001fe80000100a00 */
[----:B------:R-:W-:Y:S01]  /*a3a40*/  STL.64 [R1+0xdd8], R22 ;  /* 0x000dd81601007387 */ /* 0x000fe20000100a00 */
[----:B---3--:R-:W-:-:S02]  /*a3a50*/  F2FP.F16.E4M3.UNPACK_B R4, R9 ;  /* 0x00000009ff04723e */ /* 0x008fc400020006ff */
[----:B------:R-:W-:-:S05]  /*a3a60*/  F2FP.F16.E4M3.UNPACK_B R5, R8 ;  /* 0x00000008ff05723e */ /* 0x000fca00020006ff */
[----:B------:R0:W-:Y:S02]  /*a3a70*/  STL.64 [R1+0x60], R4 ;  /* 0x0000600401007387 */ /* 0x0001e40000100a00 */
[----:B0-----:R-:W-:Y:S01]  /*a3a80*/  HMMA.16816.F32 R4, R16, R4, R24 ;  /* 0x000000041004723c */ /* 0x001fe20000001818 */
[----:B--2---:R-:W-:Y:S02]  /*a3a90*/  F2FP.F16.E4M3.UNPACK_B R12, R11 ;  /* 0x0000000bff0c723e */ /* 0x004fe400020006ff */
[----:B------:R-:W-:Y:S01]  /*a3aa0*/  F2FP.F16.E4M3.UNPACK_B R13, R10 ;  /* 0x0000000aff0d723e */ /* 0x000fe200020006ff */
[----:B------:R-:W2:-:S15]  /*a3ab0*/  LDL.LU R24, [R1+0x2b0] ;  /* 0x0002b00001187983 */ /* 0x000e9e0000300800 */
[----:B------:R-:W-:-:S04]  /*a3ac0*/  NOP ;  /* 0x0000000000007918 */ /* 0x000fc80000000000 */
[----:B------:R-:W-:Y:S04]  /*a3ad0*/  STL.64 [R1+0x1e0], R4 ;  /* 0x0001e00401007387 */ /* 0x000fe80000100a00 */
[----:B------:R-:W-:Y:S04]  /*a3ae0*/  STL.64 [R1+0x1e8], R6 ;  /* 0x0001e80601007387 */ /* 0x000fe80000100a00 */
[----:B------:R-:W-:Y:S04]  /*a3af0*/  STL [R1+0x58], R12 ;  /* 0x0000580c01007387 */ /* 0x000fe80000100800 */
[----:B------:R-:W2:Y:S04]  /*a3b00*/  LDL.LU R25, [R1+0x2b4] ;  /* 0x0002b40001197983 */ /* 0x000ea80000300800 */
[----:B------:R-:W-:Y:S04]  /*a3b10*/  STL [R1+0x5c], R13 ;  /* 0x00005c0d01007387 */ /* 0x000fe80000100800 */
[----:B------:R-:W3:Y:S04]  /*a3b20*/  LDL.LU R26, [R1+0x2b8] ;  /* 0x0002b800011a7983 */ /* 0x000ee80000300800 */
[----:B------:R-:W3:Y:S01]  /*a3b30*/  LDL.LU R27, [R1+0x2bc] ;  /* 0x0002bc00011b7983 */ /* 0x000ee20000300800 */
[----:B------:R-:W-:-:S02]  /*a3b40*/  IMAD.MOV.U32 R9, RZ, RZ, R20 ;  /* 0x000000ffff097224 */ /* 0x000fc400078e0014 */
[----:B------:R-:W-:Y:S01]  /*a3b50*/  IMAD.MOV.U32 R8, RZ, RZ, R21 ;  /* 0x000000ffff087224 */ /* 0x000fe200078e0015 */
[----:B------:R-:W0:Y:S04]  /*a3b60*/  LDSM.16.M88.4 R4, [R0+UR4+0x9000] ;  /* 0x009000040004783b */ /* 0x000e280008000200 */
[----:B---3--:R-:W-:Y:S04]  /*a3b70*/  STL.64 [R1+0x6490], R26 ;  /* 0x0064901a01007387 */ /* 0x008fe80000100a00 */
[----:B--2---:R1:W-:Y:S04]  /*a3b80*/  STL.64 [R1+0x6488], R24 ;  /* 0x0064881801007387 */ /* 0x0043e80000100a00 */
[----:B-1----:R-:W2:Y:S04]  /*a3b90*/  LDL.LU R24, [R1+0x260] ;  /* 0x0002600001187983 */ /* 0x002ea80000300800 */
[----:B------:R-:W2:Y:S04]  /*a3ba0*/  LDL.LU R25, [R1+0x264] ;  /* 0x0002640001197983 */ /* 0x000ea80000300800 */
[----:B------:R-:W2:Y:S04]  /*a3bb0*/  LDL.LU R26, [R1+0x268] ;  /* 0x00026800011a7983 */ /* 0x000ea80000300800 */
[----:B------:R-:W2:Y:S04]  /*a3bc0*/  LDL.LU R27, [R1+0x26c] ;  /* 0x00026c00011b7983 */ /* 0x000ea80000300800 */
[----:B------:R-:W3:Y:S04]  /*a3bd0*/  LDL.LU R20, [R1+0x2e0] ;  /* 0x0002e00001147983 */ /* 0x000ee80000300800 */
[----:B------:R-:W3:Y:S04]  /*a3be0*/  LDL.LU R21, [R1+0x2e4] ;  /* 0x0002e40001157983 */ /* 0x000ee80000300800 */
[----:B------:R-:W4:Y:S04]  /*a3bf0*/  LDL.LU R22, [R1+0x2e8] ;  /* 0x0002e80001167983 */ /* 0x000f280000300800 */
[----:B------:R-:W4:Y:S01]  /*a3c00*/  LDL.LU R23, [R1+0x2ec] ;  /* 0x0002ec0001177983 */ /* 0x000f220000300800 */
[----:B0-----:R-:W-:-:S02]  /*a3c10*/  IMAD.MOV.U32 R11, RZ, RZ, R4 ;  /* 0x000000ffff0b7224 */ /* 0x001fc400078e0004 */
[----:B------:R-:W-:Y:S01]  /*a3c20*/  IMAD.MOV.U32 R10, RZ, RZ, R5 ;  /* 0x000000ffff0a7224 */ /* 0x000fe200078e0005 */
[----:B----4-:R-:W-:Y:S04]  /*a3c30*/  STL.64 [R1+0x6480], R22 ;  /* 0x0064801601007387 */ /* 0x010fe80000100a00 */
[----:B---3--:R0:W-:Y:S04]  /*a3c40*/  STL.64 [R1+0x6478], R20 ;  /* 0x0064781401007387 */ /* 0x0081e80000100a00 */
[----:B0-----:R-:W3:Y:S04]  /*a3c50*/  LDL.LU R20, [R1+0x290] ;  /* 0x0002900001147983 */ /* 0x001ee80000300800 */
[----:B------:R-:W3:Y:S04]  /*a3c60*/  LDL.LU R21, [R1+0x294] ;  /* 0x0002940001157983 */ /* 0x000ee80000300800 */
[----:B------:R-:W3:Y:S04]  /*a3c70*/  LDL.LU R22, [R1+0x298] ;  /* 0x0002980001167983 */ /* 0x000ee80000300800 */
[----:B------:R-:W3:Y:S04]  /*a3c80*/  LDL.LU R23, [R1+0x29c] ;  /* 0x00029c0001177983 */ /* 0x000ee80000300800 */
[----:B------:R-:W-:Y:S04]  /*a3c90*/  STL.64 [R1+0xdc0], R4 ;  /* 0x000dc00401007387 */ /* 0x000fe80000100a00 */
[----:B------:R0:W-:Y:S04]  /*a3ca0*/  STL.64 [R1+0xdc8], R6 ;  /* 0x000dc80601007387 */ /* 0x0001e80000100a00 */
[----:B0-----:R-:W4:Y:S04]  /*a3cb0*/  LDL.LU.64 R6, [R1+0x64a0] ;  /* 0x0064a00001067983 */ /* 0x001f280000300a00 */
[----:B------:R-:W3:Y:S04]  /*a3cc0*/  LDL.LU.64 R4, [R1+0x6498] ;  /* 0x0064980001047983 */ /* 0x000ee80000300a00 */
[----:B------:R0:W-:Y:S01]  /*a3cd0*/  STL.64 [R1+0x6468], R10 ;  /* 0x0064680a01007387 */ /* 0x0001e20000100a00 */
[----:B--2---:R-:W-:Y:S03]  /*a3ce0*/  HMMA.16816.F32 R24, R16, R12, R24 ;  /* 0x0000000c1018723c */ /* 0x004fe60000001818 */
[----:B0-----:R-:W2:Y:S04]  /*a3cf0*/  LDL R10, [R1+0xe10] ;  /* 0x000e1000010a7983 */ /* 0x001ea80000100800 */
[----:B------:R-:W2:Y:S04]  /*a3d00*/  LDL R11, [R1+0xe14] ;  /* 0x000e1400010b7983 */ /* 0x000ea80000100800 */
[----:B------:R0:W-:Y:S04]  /*a3d10*/  STL.64 [R1+0x6460], R8 ;  /* 0x0064600801007387 */ /* 0x0001e80000100a00 */
[----:B0-----:R-:W2:Y:S04]  /*a3d20*/  LDL R8, [R1+0xe30] ;  /* 0x000e300001087983 */ /* 0x001ea80000100800 */
[----:B------:R-:W2:Y:S04]  /*a3d30*/  LDL R9, [R1+0xe34] ;  /* 0x000e340001097983 */ /* 0x000ea80000100800 */
        /* <DEDUP_REMOVED lines=9> */
[----:B----4-:R-:W-:Y:S02]  /*a3dd0*/  F2FP.F16.E4M3.UNPACK_B R6, R6 ;  /* 0x00000006ff06723e */ /* 0x010fe400020006ff */
[----:B------:R-:W-:-:S07]  /*a3de0*/  F2FP.F16.E4M3.UNPACK_B R7, R7 ;  /* 0x00000007ff07723e */ /* 0x000fce00020006ff */
[----:B---3--:R-:W-:Y:S06]  /*a3df0*/  HMMA.16816.F32 R20, R16, R6, R20 ;  /* 0x000000061014723c */ /* 0x008fec0000001814 */
[----:B------:R-:W-:Y:S04]  /*a3e00*/  STL.64 [R1+0x50], R6 ;  /* 0x0000500601007387 */ /* 0x000fe80000100a00 */
[----:B------:R-:W-:Y:S01]  /*a3e10*/  STL.64 [R1+0x6448], R12 ;  /* 0x0064480c01007387 */ /* 0x000fe20000100a00 */
[----:B--2---:R-:W-:-:S05]  /*a3e20*/  F2FP.F16.E4M3.UNPACK_B R8, R8 ;  /* 0x00000008ff08723e */ /* 0x004fca00020006ff */
[----:B------:R-:W-:Y:S07]  /*a3e30*/  STL [R1+0x48], R8 ;  /* 0x0000480801007387 */ /* 0x000fee0000100800 */
[----:B------:R-:W-:Y:S04]  /*a3e40*/  STL.64 [R1+0x210], R20 ;  /* 0x0002101401007387 */ /* 0x000fe80000100a00 */
[----:B------:R-:W-:Y:S04]  /*a3e50*/  STL.64 [R1+0x218], R22 ;  /* 0x0002181601007387 */ /* 0x000fe80000100a00 */
[----:B------:R-:W0:Y:S01]  /*a3e60*/  LDSM.16.M88.4 R20, [R0+UR4+0xa000] ;  /* 0x00a000040014783b */ /* 0x000e220008000200 */
[----:B------:R-:W-:-:S05]  /*a3e70*/  F2FP.F16.E4M3.UNPACK_B R9, R9 ;  /* 0x00000009ff09723e */ /* 0x000fca00020006ff */
[----:B------:R-:W-:Y:S04]  /*a3e80*/  STL [R1+0x4c], R9 ;  /* 0x00004c0901007387 */ /* 0x000fe80000100800 */
[----:B0-----:R-:W-:Y:S01]  /*a3e90*/  STL.64 [R1+0xda0], R20 ;  /* 0x000da01401007387 */ /* 0x001fe20000100a00 */
[----:B------:R-:W-:-:S03]  /*a3ea0*/  IMAD.MOV.U32 R6, RZ, RZ, R20 ;  /* 0x000000ffff067224 */ /* 0x000fc600078e0014 */
[----:B------:R-:W-:Y:S01]  /*a3eb0*/  STL.64 [R1+0xda8], R22 ;  /* 0x000da81601007387 */ /* 0x000fe20000100a00 */
[----:B------:R-:W-:-:S03]  /*a3ec0*/  IMAD.MOV.U32 R7, RZ, RZ, R21 ;  /* 0x000000ffff077224 */ /* 0x000fc600078e0015 */
[----:B------:R-:W0:Y:S01]  /*a3ed0*/  LDSM.16.M88.4 R20, [R0+UR4+0xa800] ;  /* 0x00a800040014783b */ /* 0x000e220008000200 */
[----:B------:R-:W-:Y:S01]  /*a3ee0*/  HMMA.16816.F32 R24, R16, R8, R24 ;  /* 0x000000081018723c */ /* 0x000fe20000001818 */
[----:B------:R-:W-:Y:S02]  /*a3ef0*/  F2FP.F16.E4M3.UNPACK_B R4, R4 ;  /* 0x00000004ff04723e */ /* 0x000fe400020006ff */
[----:B------:R-:W-:-:S05]  /*a3f00*/  F2FP.F16.E4M3.UNPACK_B R5, R5 ;  /* 0x00000005ff05723e */ /* 0x000fca00020006ff */
[----:B------:R-:W-:-:S15]  /*a3f10*/  STL.64 [R1+0x40], R4 ;  /* 0x0000400401007387 */ /* 0x000fde0000100a00 */
[----:B------:R-:W-:Y:S04]  /*a3f20*/  STL.64 [R1+0x230], R24 ;  /* 0x0002301801007387 */ /* 0x000fe80000100a00 */
[----:B------:R1:W-:Y:S04]  /*a3f30*/  STL.64 [R1+0x238], R26 ;  /* 0x0002381a01007387 */ /* 0x0003e80000100a00 */
[----:B0-----:R-:W-:Y:S04]  /*a3f40*/  STL.64 [R1+0xd90], R20 ;  /* 0x000d901401007387 */ /* 0x001fe80000100a00 */
[----:B------:R0:W-:Y:S01]  /*a3f50*/  STL.64 [R1+0xd98], R22 ;  /* 0x000d981601007387 */ /* 0x0001e20000100a00 */
[----:B-1----:R-:W-:-:S02]  /*a3f60*/  IMAD.MOV.U32 R27, RZ, RZ, R20 ;  /* 0x000000ffff1b7224 */ /* 0x002fc400078e0014 */
[----:B------:R-:W-:Y:S01]  /*a3f70*/  IMAD.MOV.U32 R26, RZ, RZ, R21 ;  /* 0x000000ffff1a7224 */ /* 0x000fe200078e0015 */
[----:B0-----:R-:W2:Y:S04]  /*a3f80*/  LDL.LU.64 R22, [R1+0x6480] ;  /* 0x0064800001167983 */ /* 0x001ea80000300a00 */
[----:B------:R-:W2:Y:S04]  /*a3f90*/  LDL.LU.64 R20, [R1+0x6478] ;  /* 0x0064780001147983 */ /* 0x000ea80000300a00 */
[----:B------:R0:W-:Y:S04]  /*a3fa0*/  STL.64 [R1+0x6470], R26 ;  /* 0x0064701a01007387 */ /* 0x0001e80000100a00 */
[----:B------:R-:W3:Y:S04]  /*a3fb0*/  LDL.LU R24, [R1+0x300] ;  /* 0x0003000001187983 */ /* 0x000ee80000300800 */
[----:B------:R-:W3:Y:S04]  /*a3fc0*/  LDL.LU R25, [R1+0x304] ;  /* 0x0003040001197983 */ /* 0x000ee80000300800 */
[----:B0-----:R-:W3:Y:S04]  /*a3fd0*/  LDL.LU R26, [R1+0x308] ;  /* 0x00030800011a7983 */ /* 0x001ee80000300800 */
[----:B------:R-:W3:Y:S01]  /*a3fe0*/  LDL.LU R27, [R1+0x30c] ;  /* 0x00030c00011b7983 */ /* 0x000ee20000300800 */
[----:B------:R-:W-:-:S02]  /*a3ff0*/  F2FP.F16.E4M3.UNPACK_B R12, R10 ;  /* 0x0000000aff0c723e */ /* 0x000fc400020006ff */
[----:B------:R-:W-:Y:S02]  /*a4000*/  F2FP.F16.E4M3.UNPACK_B R13, R11 ;  /* 0x0000000bff0d723e */ /* 0x000fe400020006ff */
[----:B------:R-:W0:Y:S01]  /*a4010*/  LDSM.16.M88.4 R8, [R0+UR4+0xb000] ;  /* 0x00b000040008783b */ /* 0x000e220008000200 */
[----:B--2---:R-:W-:Y:S07]  /*a4020*/  HMMA.16816.F32 R20, R16, R4, R20 ;  /* 0x000000041014723c */ /* 0x004fee0000001814 */
[----:B0-----:R-:W-:-:S02]  /*a4030*/  IMAD.MOV.U32 R5, RZ, RZ, R8 ;  /* 0x000000ffff057224 */ /* 0x001fc400078e0008 */
[----:B------:R-:W-:-:S14]  /*a4040*/  IMAD.MOV.U32 R4, RZ, RZ, R9 ;  /* 0x000000ffff047224 */ /* 0x000fdc00078e0009 */
[----:B------:R0:W-:Y:S04]  /*a4050*/  STL.64 [R1+0x240], R20 ;  /* 0x0002401401007387 */ /* 0x0001e80000100a00 */
[----:B------:R-:W-:Y:S04]  /*a4060*/  STL.64 [R1+0x248], R22 ;  /* 0x0002481601007387 */ /* 0x000fe80000100a00 */
[----:B------:R-:W-:Y:S04]  /*a4070*/  STL.64 [R1+0xd80], R8 ;  /* 0x000d800801007387 */ /* 0x000fe80000100a00 */
[----:B------:R-:W-:Y:S04]  /*a4080*/  STL.64 [R1+0xd88], R10 ;  /* 0x000d880a01007387 */ /* 0x000fe80000100a00 */
[----:B------:R3:W-:Y:S01]  /*a4090*/  STL.64 [R1+0x38], R12 ;  /* 0x0000380c01007387 */ /* 0x0007e20000100a00 */
[----:B0-----:R-:W-:-:S02]  /*a40a0*/  F2FP.F16.E4M3.UNPACK_B R20, R15 ;  /* 0x0000000fff14723e */ /* 0x001fc400020006ff */
[----:B------:R-:W-:Y:S02]  /*a40b0*/  F2FP.F16.E4M3.UNPACK_B R21, R14 ;  /* 0x0000000eff15723e */ /* 0x000fe400020006ff */
[----:B---3--:R-:W-:Y:S01]  /*a40c0*/  HMMA.16816.F32 R12, R16, R12, R24 ;  /* 0x0000000c100c723c */ /* 0x008fe20000001818 */
        /* <DEDUP_REMOVED lines=8> */
[----:B------:R-:W-:Y:S04]  /*a4150*/  STL [R1+0x30], R20 ;  /* 0x0000301401007387 */ /* 0x000fe80000100800 */
[----:B------:R-:W3:Y:S04]  /*a4160*/  LDL.LU R10, [R1+0x358] ;  /* 0x00035800010a7983 */ /* 0x000ee80000300800 */
[----:B------:R-:W-:Y:S04]  /*a4170*/  STL [R1+0x34], R21 ;  /* 0x0000341501007387 */ /* 0x000fe80000100800 */
[----:B------:R-:W3:Y:S04]  /*a4180*/  LDL.LU R11, [R1+0x35c] ;  /* 0x00035c00010b7983 */ /* 0x000ee80000300800 */
[----:B------:R-:W4:Y:S04]  /*a4190*/  LDL.LU.64 R26, [R1+0x6470] ;  /* 0x00647000011a7983 */ /* 0x000f280000300a00 */
[----:B------:R-:W-:Y:S04]  /*a41a0*/  STL.64 [R1+0x260], R12 ;  /* 0x0002600c01007387 */ /* 0x000fe80000100a00 */
[----:B------:R-:W-:Y:S04]  /*a41b0*/  STL.64 [R1+0x268], R14 ;  /* 0x0002680e01007387 */ /* 0x000fe80000100a00 */
[----:B------:R-:W0:Y:S04]  /*a41c0*/  LDSM.16.M88.4 R12, [R0+UR4+0xb800] ;  /* 0x00b80004000c783b */ /* 0x000e280008000200 */
[----:B0-----:R0:W-:Y:S01]  /*a41d0*/  STL.64 [R1+0xd70], R12 ;  /* 0x000d700c01007387 */ /* 0x0011e20000100a00 */
[----:B------:R-:W-:-:S03]  /*a41e0*/  IMAD.MOV.U32 R24, RZ, RZ, R12 ;  /* 0x000000ffff187224 */ /* 0x000fc600078e000c */
[----:B------:R1:W-:Y:S01]  /*a41f0*/  STL.64 [R1+0xd78], R14 ;  /* 0x000d780e01007387 */ /* 0x0003e20000100a00 */
[----:B------:R-:W-:-:S03]  /*a4200*/  IMAD.MOV.U32 R25, RZ, RZ, R13 ;  /* 0x000000ffff197224 */ /* 0x000fc600078e000d */
[----:B0-----:R-:W2:Y:S04]  /*a4210*/  LDL.LU R12, [R1+0x3b0] ;  /* 0x0003b000010c7983 */ /* 0x001ea80000300800 */
[----:B------:R-:W2:Y:S04]  /*a4220*/  LDL.LU R13, [R1+0x3b4] ;  /* 0x0003b400010d7983 */ /* 0x000ea80000300800 */
[----:B-1----:R-:W4:Y:S04]  /*a4230*/  LDL.LU R14, [R1+0x3b8] ;  /* 0x0003b800010e7983 */ /* 0x002f280000300800 */
[----:B------:R-:W4:Y:S01]  /*a4240*/  LDL.LU R15, [R1+0x3bc] ;  /* 0x0003bc00010f7983 */ /* 0x000f220000300800 */
[----:B------:R-:W-:-:S02]  /*a4250*/  F2FP.F16.E4M3.UNPACK_B R2, R2 ;  /* 0x00000002ff02723e */ /* 0x000fc400020006ff */
[----:B------:R-:W-:-:S07]  /*a4260*/  F2FP.F16.E4M3.UNPACK_B R3, R3 ;  /* 0x00000003ff03723e */ /* 0x000fce00020006ff */
[C---:B---3--:R-:W-:Y:S01]  /*a4270*/  HMMA.16816.F32 R8, R16.reuse, R2, R8 ;  /* 0x000000021008723c */ /* 0x048fe20000001808 */
[----:B----4-:R-:W-:Y:S04]  /*a4280*/  STL.64 [R1+0x6458], R14 ;  /* 0x0064580e01007387 */ /* 0x010fe80000100a00 */
[----:B--2---:R0:W-:Y:S04]  /*a4290*/  STL.64 [R1+0x6450], R12 ;  /* 0x0064500c01007387 */ /* 0x0041e80000100a00 */
[----:B0-----:R-:W2:Y:S04]  /*a42a0*/  LDL.LU R12, [R1+0x380] ;  /* 0x00038000010c7983 */ /* 0x001ea80000300800 */
[----:B------:R-:W2:Y:S04]  /*a42b0*/  LDL.LU R13, [R1+0x384] ;  /* 0x00038400010d7983 */ /* 0x000ea80000300800 */
[----:B------:R-:W2:Y:S04]  /*a42c0*/  LDL.LU R14, [R1+0x388] ;  /* 0x00038800010e7983 */ /* 0x000ea80000300800 */
[----:B------:R-:W2:Y:S04]  /*a42d0*/  LDL.LU R15, [R1+0x38c] ;  /* 0x00038c00010f7983 */ /* 0x000ea80000300800 */
[----:B------:R-:W-:Y:S04]  /*a42e0*/  STL.64 [R1+0x6428], R26 ;  /* 0x0064281a01007387 */ /* 0x000fe80000100a00 */
[----:B------:R0:W-:Y:S02]  /*a42f0*/  STL.64 [R1+0x6420], R24 ;  /* 0x0064201801007387 */ /* 0x0001e40000100a00 */
[----:B0-----:R-:W-:Y:S02]  /*a4300*/  HMMA.16816.F32 R24, R16, R20, R4 ;  /* 0x000000141018723c */ /* 0x001fe40000001804 */
[----:B------:R-:W0:-:S15]  /*a4310*/  LDSM.16.M88.4 R4, [R0+UR4+0xc000] ;  /* 0x00c000040004783b */ /* 0x000e1e0008000200 */
[----:B------:R-:W-:-:S06]  /*a4320*/  NOP ;  /* 0x0000000000007918 */ /* 0x000fcc0000000000 */
[----:B------:R-:W-:Y:S04]  /*a4330*/  STL.64 [R1+0x280], R24 ;  /* 0x0002801801007387 */ /* 0x000fe80000100a00 */
[----:B------:R-:W-:Y:S01]  /*a4340*/  STL.64 [R1+0x288], R26 ;  /* 0x0002881a01007387 */ /* 0x000fe20000100a00 */
[----:B0-----:R-:W-:Y:S02]  /*a4350*/  IMAD.MOV.U32 R22, RZ, RZ, R4 ;  /* 0x000000ffff167224 */ /* 0x001fe400078e0004 */
[----:B------:R-:W-:Y:S01]  /*a4360*/  IMAD.MOV.U32 R23, RZ, RZ, R5 ;  /* 0x000000ffff177224 */ /* 0x000fe200078e0005 */
[----:B------:R-:W-:Y:S04]  /*a4370*/  STL.64 [R1+0xd60], R4 ;  /* 0x000d600401007387 */ /* 0x000fe80000100a00 */
[----:B------:R-:W-:Y:S04]  /*a4380*/  STL.64 [R1+0xd68], R6 ;  /* 0x000d680601007387 */ /* 0x000fe80000100a00 */
[----:B------:R-:W-:Y:S04]  /*a4390*/  STL.64 [R1+0x28], R2 ;  /* 0x0000280201007387 */ /* 0x000fe80000100a00 */
[----:B------:R0:W-:Y:S04]  /*a43a0*/  STL.64 [R1+0x6440], R22 ;  /* 0x0064401601007387 */ /* 0x0001e80000100a00 */
[----:B------:R-:W3:Y:S04]  /*a43b0*/  LDL.LU R20, [R1+0x3d0] ;  /* 0x0003d00001147983 */ /* 0x000ee80000300800 */
[----:B------:R-:W3:Y:S04]  /*a43c0*/  LDL.LU R21, [R1+0x3d4] ;  /* 0x0003d40001157983 */ /* 0x000ee80000300800 */
[----:B0-----:R-:W3:Y:S04]  /*a43d0*/  LDL.LU R22, [R1+0x3d8] ;  /* 0x0003d80001167983 */ /* 0x001ee80000300800 */
[----:B------:R-:W3:Y:S04]  /*a43e0*/  LDL.LU R23, [R1+0x3dc] ;  /* 0x0003dc0001177983 */ /* 0x000ee80000300800 */
[----:B------:R-:W4:Y:S04]  /*a43f0*/  LDL.LU R24, [R1+0x3f0] ;  /* 0x0003f00001187983 */ /* 0x000f280000300800 */
[----:B------:R-:W-:Y:S04]  /*a4400*/  STL.64 [R1+0x290], R8 ;  /* 0x0002900801007387 */ /* 0x000fe80000100a00 */
[----:B------:R-:W-:Y:S04]  /*a4410*/  STL.64 [R1+0x298], R10 ;  /* 0x0002980a01007387 */ /* 0x000fe80000100a00 */
[----:B------:R-:W0:Y:S01]  /*a4420*/  LDSM.16.M88.4 R8, [R0+UR4+0xc800] ;  /* 0x00c800040008783b */ /* 0x000e220008000200 */
[----:B------:R-:W-:-:S02]  /*a4430*/  F2FP.F16.E4M3.UNPACK_B R4, R29 ;  /* 0x0000001dff04723e */ /* 0x000fc400020006ff */
[----:B------:R-:W-:-:S03]  /*a4440*/  F2FP.F16.E4M3.UNPACK_B R5, R28 ;  /* 0x0000001cff05723e */ /* 0x000fc600020006ff */
[----:B------:R-:W-:Y:S04]  /*a4450*/  STL [R1+0x20], R4 ;  /* 0x0000200401007387 */ /* 0x000fe80000100800 */
[----:B------:R-:W4:Y:S04]  /*a4460*/  LDL.LU R25, [R1+0x3f4] ;  /* 0x0003f40001197983 */ /* 0x000f280000300800 */
[----:B------:R-:W-:Y:S04]  /*a4470*/  STL [R1+0x24], R5 ;  /* 0x0000240501007387 */ /* 0x000fe80000100800 */
[----:B------:R-:W4:Y:S04]  /*a4480*/  LDL.LU R26, [R1+0x3f8] ;  /* 0x0003f800011a7983 */ /* 0x000f280000300800 */
[----:B------:R-:W4:Y:S04]  /*a4490*/  LDL.LU R27, [R1+0x3fc] ;  /* 0x0003fc00011b7983 */ /* 0x000f280000300800 */
[----:B0-----:R-:W-:Y:S04]  /*a44a0*/  STL.64 [R1+0xd50], R8 ;  /* 0x000d500801007387 */ /* 0x001fe80000100a00 */
[----:B------:R0:W-:Y:S01]  /*a44b0*/  STL.64 [R1+0xd58], R10 ;  /* 0x000d580a01007387 */ /* 0x0001e20000100a00 */
[----:B------:R-:W-:-:S02]  /*a44c0*/  IMAD.MOV.U32 R2, RZ, RZ, R8 ;  /* 0x000000ffff027224 */ /* 0x000fc400078e0008 */
[----:B------:R-:W-:Y:S01]  /*a44d0*/  IMAD.MOV.U32 R3, RZ, RZ, R9 ;  /* 0x000000ffff037224 */ /* 0x000fe200078e0009 */
[----:B0-----:R-:W3:Y:S04]  /*a44e0*/  LDL.LU.64 R10, [R1+0x6468] ;  /* 0x00646800010a7983 */ /* 0x001ee80000300a00 */
[----:B------:R-:W4:Y:S01]  /*a44f0*/  LDL.LU.64 R8, [R1+0x6460] ;  /* 0x0064600001087983 */ /* 0x000f220000300a00 */
[----:B--2---:R-:W-:-:S15]  /*a4500*/  HMMA.16816.F32 R12, R16, R4, R12 ;  /* 0x00000004100c723c */ /* 0x004fde000000180c */
[----:B------:R-:W-:-:S08]  /*a4510*/  NOP ;  /* 0x0000000000007918 */ /* 0x000fd00000000000 */
[----:B------:R-:W-:Y:S04]  /*a4520*/  STL.64 [R1+0x2b0], R12 ;  /* 0x0002b00c01007387 */ /* 0x000fe80000100a00 */
[----:B------:R-:W-:Y:S04]  /*a4530*/  STL.64 [R1+0x2b8], R14 ;  /* 0x0002b80e01007387 */ /* 0x000fe80000100a00 */
[----:B------:R-:W0:Y:S04]  /*a4540*/  LDSM.16.M88.4 R12, [R0+UR4+0xd000] ;  /* 0x00d00004000c783b */ /* 0x000e280008000200 */
[----:B0-----:R-:W-:Y:S04]  /*a4550*/  STL.64 [R1+0xd40], R12 ;  /* 0x000d400c01007387 */ /* 0x001fe80000100a00 */
[----:B------:R0:W-:Y:S04]  /*a4560*/  STL.64 [R1+0xd48], R14 ;  /* 0x000d480e01007387 */ /* 0x0001e80000100a00 */
[----:B0-----:R-:W2:Y:S01]  /*a4570*/  LDL.LU.64 R14, [R1+0x6458] ;  /* 0x00645800010e7983 */ /* 0x001ea20000300a00 */
[----:B----4-:R-:W-:-:S02]  /*a4580*/  F2FP.F16.E4M3.UNPACK_B R6, R9 ;  /* 0x00000009ff06723e */ /* 0x010fc400020006ff */
[----:B------:R-:W-:Y:S01]  /*a4590*/  F2FP.F16.E4M3.UNPACK_B R7, R8 ;  /* 0x00000008ff07723e */ /* 0x000fe200020006ff */
[----:B------:R-:W-:Y:S02]  /*a45a0*/  IMAD.MOV.U32 R8, RZ, RZ, R12 ;  /* 0x000000ffff087224 */ /* 0x000fe400078e000c */
[----:B------:R-:W-:Y:S02]  /*a45b0*/  IMAD.MOV.U32 R9, RZ, RZ, R13 ;  /* 0x000000ffff097224 */ /* 0x000fe400078e000d */
[----:B------:R-:W2:Y:S04]  /*a45c0*/  LDL.LU.64 R12, [R1+0x6450] ;  /* 0x00645000010c7983 */ /* 0x000ea80000300a00 */
[----:B------:R-:W-:Y:S01]  /*a45d0*/  STL.64 [R1+0x18], R6 ;  /* 0x0000180601007387 */ /* 0x000fe20000100a00 */
[----:B---3--:R-:W-:-:S02]  /*a45e0*/  F2FP.F16.E4M3.UNPACK_B R4, R11 ;  /* 0x0000000bff04723e */ /* 0x008fc400020006ff */
[----:B------:R-:W-:Y:S01]  /*a45f0*/  F2FP.F16.E4M3.UNPACK_B R5, R10 ;  /* 0x0000000aff05723e */ /* 0x000fe200020006ff */
[----:B--2---:R-:W-:-:S15]  /*a4600*/  HMMA.16816.F32 R12, R16, R6, R12 ;  /* 0x00000006100c723c */ /* 0x004fde000000180c */
[----:B------:R-:W-:-:S08]  /*a4610*/  NOP ;  /* 0x0000000000007918 */ /* 0x000fd00000000000 */
[----:B------:R-:W-:Y:S04]  /*a4620*/  STL.64 [R1+0x2d0], R12 ;  /* 0x0002d00c01007387 */ /* 0x000fe80000100a00 */
[----:B------:R-:W-:Y:S04]  /*a4630*/  STL.64 [R1+0x2d8], R14 ;  /* 0x0002d80e01007387 */ /* 0x000fe80000100a00 */
[----:B------:R-:W0:Y:S04]  /*a4640*/  LDSM.16.M88.4 R12, [R0+UR4+0xd800] ;  /* 0x00d80004000c783b */ /* 0x000e280008000200 */
[----:B0-----:R0:W-:Y:S01]  /*a4650*/  STL.64 [R1+0xd30], R12 ;  /* 0x000d300c01007387 */ /* 0x0011e20000100a00 */
[----:B------:R-:W-:-:S03]  /*a4660*/  IMAD.MOV.U32 R10, RZ, RZ, R12 ;  /* 0x000000ffff0a7224 */ /* 0x000fc600078e000c */
[----:B------:R-:W-:Y:S01]  /*a4670*/  STL.64 [R1+0xd38], R14 ;  /* 0x000d380e01007387 */ /* 0x000fe20000100a00 */
[----:B------:R-:W-:-:S03]  /*a4680*/  IMAD.MOV.U32 R11, RZ, RZ, R13 ;  /* 0x000000ffff0b7224 */ /* 0x000fc600078e000d */
[----:B0-----:R-:W2:Y:S04]  /*a4690*/  LDL.LU.64 R12, [R1+0x6448] ;  /* 0x00644800010c7983 */ /* 0x001ea80000300a00 */
[----:B------:R0:W-:Y:S02]  /*a46a0*/  STL.64 [R1+0x10], R4 ;  /* 0x0000100401007387 */ /* 0x0001e40000100a00 */
[----:B0-----:R-:W-:Y:S02]  /*a46b0*/  HMMA.16816.F32 R4, R16, R4, R20 ;  /* 0x000000041004723c */ /* 0x001fe40000001814 */
[----:B------:R-:W-:Y:S04]  /*a46c0*/  STL.64 [R1+0x63d8], R10 ;  /* 0x0063d80a01007387 */ /* 0x000fe80000100a00 */
[----:B------:R0:W-:Y:S04]  /*a46d0*/  STL.64 [R1+0x63d0], R8 ;  /* 0x0063d00801007387 */ /* 0x0001e80000100a00 */
[----:B0-----:R-:W3:Y:S04]  /*a46e0*/  LDL.LU R8, [R1+0x410] ;  /* 0x0004100001087983 */ /* 0x001ee80000300800 */
[----:B------:R-:W3:Y:S04]  /*a46f0*/  LDL.LU R9, [R1+0x414] ;  /* 0x0004140001097983 */ /* 0x000ee80000300800 */
[----:B------:R-:W3:Y:S04]  /*a4700*/  LDL.LU R10, [R1+0x418] ;  /* 0x00041800010a7983 */ /* 0x000ee80000300800 */
[----:B------:R-:W3:Y:S04]  /*a4710*/  LDL.LU R11, [R1+0x41c] ;  /* 0x00041c00010b7983 */ /* 0x000ee80000300800 */
[----:B------:R-:W4:Y:S04]  /*a4720*/  LDL.LU.64 R22, [R1+0x6440] ;  /* 0x0064400001167983 */ /* 0x000f280000300a00 */
[----:B------:R-:W-:Y:S04]  /*a4730*/  STL.64 [R1+0x2e0], R4 ;  /* 0x0002e00401007387 */ /* 0x000fe80000100a00 */
[----:B------:R-:W-:Y:S04]  /*a4740*/  STL.64 [R1+0x2e8], R6 ;  /* 0x0002e80601007387 */ /* 0x000fe80000100a00 */
[----:B------:R-:W0:Y:S04]  /*a4750*/  LDSM.16.M88.4 R4, [R0+UR4+0xe000] ;  /* 0x00e000040004783b */ /* 0x000e280008000200 */
[----:B0-----:R-:W-:Y:S04]  /*a4760*/  STL.64 [R1+0xd20], R4 ;  /* 0x000d200401007387 */ /* 0x001fe80000100a00 */
[----:B------:R0:W-:Y:S04]  /*a4770*/  STL.64 [R1+0xd28], R6 ;  /* 0x000d280601007387 */ /* 0x0001e80000100a00 */
[----:B0-----:R-:W3:Y:S01]  /*a4780*/  LDL.LU.64 R6, [R1+0x6438] ;  /* 0x0064380001067983 */ /* 0x001ee20000300a00 */
[----:B--2---:R-:W-:-:S02]  /*a4790*/  F2FP.F16.E4M3.UNPACK_B R14, R13 ;  /* 0x0000000dff0e723e */ /* 0x004fc400020006ff */
[----:B------:R-:W-:-:S07]  /*a47a0*/  F2FP.F16.E4M3.UNPACK_B R15, R12 ;  /* 0x0000000cff0f723e */ /* 0x000fce00020006ff */
[----:B------:R-:W-:Y:S01]  /*a47b0*/  HMMA.16816.F32 R24, R16, R14, R24 ;  /* 0x0000000e1018723c */ /* 0x000fe20000001818 */
[----:B------:R-:W-:Y:S02]  /*a47c0*/  IMAD.MOV.U32 R12, RZ, RZ, R4 ;  /* 0x000000ffff0c7224 */ /* 0x000fe400078e0004 */
[----:B------:R-:W-:Y:S02]  /*a47d0*/  IMAD.MOV.U32 R13, RZ, RZ, R5 ;  /* 0x000000ffff0d7224 */ /* 0x000fe400078e0005 */
[----:B------:R-:W2:Y:S04]  /*a47e0*/  LDL.LU.64 R4, [R1+0x6430] ;  /* 0x0064300001047983 */ /* 0x000ea80000300a00 */
[----:B------:R-:W-:-:S14]  /*a47f0*/  STL.64 [R1+0x8], R14 ;  /* 0x0000080e01007387 */ /* 0x000fdc0000100a00 */
[----:B------:R-:W-:Y:S04]  /*a4800*/  STL.64 [R1+0x300], R24 ;  /* 0x0003001801007387 */ /* 0x000fe80000100a00 */
[----:B------:R-:W-:Y:S04]  /*a4810*/  STL.64 [R1+0x308], R26 ;  /* 0x0003081a01007387 */ /* 0x000fe80000100a00 */
[----:B------:R-:W0:Y:S02]  /*a4820*/  LDSM.16.M88.4 R24, [R0+UR4+0xe800] ;  /* 0x00e800040018783b */ /* 0x000e240008000200 */
[----:B0-----:R-:W-:-:S02]  /*a4830*/  IMAD.MOV.U32 R14, RZ, RZ, R24 ;  /* 0x000000ffff0e7224 */ /* 0x001fc400078e0018 */
[----:B------:R-:W-:Y:S01]  /*a4840*/  STL.64 [R1+0xd10], R24 ;  /* 0x000d101801007387 */ /* 0x000fe20000100a00 */
[----:B------:R-:W-:-:S03]  /*a4850*/  IMAD.MOV.U32 R15, RZ, RZ, R25 ;  /* 0x000000ffff0f7224 */ /* 0x000fc600078e0019 */
[----:B------:R0:W-:Y:S04]  /*a4860*/  STL.64 [R1+0xd18], R26 ;  /* 0x000d181a01007387 */ /* 0x0001e80000100a00 */
[----:B0-----:R-:W2:Y:S04]  /*a4870*/  LDL.LU.64 R26, [R1+0x6428] ;  /* 0x00642800011a7983 */ /* 0x001ea80000300a00 */
[----:B------:R-:W2:Y:S01]  /*a4880*/  LDL.LU.64 R24, [R1+0x6420] ;  /* 0x0064200001187983 */ /* 0x000ea20000300a00 */
[----:B---3--:R-:W-:Y:S02]  /*a4890*/  F2FP.F16.E4M3.UNPACK_B R6, R6 ;  /* 0x00000006ff06723e */ /* 0x008fe400020006ff */
[----:B------:R-:W-:-:S05]  /*a48a0*/  F2FP.F16.E4M3.UNPACK_B R7, R7 ;  /* 0x00000007ff07723e */ /* 0x000fca00020006ff */
[----:B------:R-:W-:Y:S04]  /*a48b0*/  STL.64 [R1], R6 ;  /* 0x0000000601007387 */ /* 0x000fe80000100a00 */
[----:B------:R-:W-:Y:S04]  /*a48c0*/  STL.64 [R1+0x63b8], R14 ;  /* 0x0063b80e01007387 */ /* 0x000fe80000100a00 */
[----:B------:R-:W-:Y:S04]  /*a48d0*/  STL.64 [R1+0x63b0], R12 ;  /* 0x0063b00c01007387 */ /* 0x000fe80000100a00 */
[----:B------:R-:W0:Y:S01]  /*a48e0*/  LDSM.16.M88.4 R12, [R0+UR4+0xf000] ;  /* 0x00f00004000c783b */ /* 0x000e220008000200 */
[----:B------:R-:W-:Y:S01]  /*a48f0*/  HMMA.16816.F32 R8, R16, R6, R8 ;  /* 0x000000061008723c */ /* 0x000fe20000001808 */
[----:B0-----:R-:W-:-:S02]  /*a4900*/  IMAD.MOV.U32 R20, RZ, RZ, R12 ;  /* 0x000000ffff147224 */ /* 0x001fc400078e000c */
[----:B------:R-:W-:Y:S01]  /*a4910*/  IMAD.MOV.U32 R21, RZ, RZ, R13 ;  /* 0x000000ffff157224 */ /* 0x000fe200078e000d */
[----:B------:R-:W-:Y:S04]  /*a4920*/  STL.64 [R1+0xe70], R12 ;  /* 0x000e700c01007387 */ /* 0x000fe80000100a00 */
[----:B------:R-:W-:Y:S04]  /*a4930*/  STL.64 [R1+0xe78], R14 ;  /* 0x000e780e01007387 */ /* 0x000fe80000100a00 */
[----:B----4-:R-:W-:Y:S04]  /*a4940*/  STL.64 [R1+0x63f8], R22 ;  /* 0x0063f81601007387 */ /* 0x010fe80000100a00 */
[----:B------:R0:W-:Y:S04]  /*a4950*/  STL.64 [R1+0x63f0], R20 ;  /* 0x0063f01401007387 */ /* 0x0001e80000100a00 */
[----:B------:R-:W-:Y:S04]  /*a4960*/  STL.64 [R1+0x6418], R18 ;  /* 0x0064181201007387 */ /* 0x000fe80000100a00 */
[----:B------:R-:W-:Y:S04]  /*a4970*/  STL.64 [R1+0x6410], R16 ;  /* 0x0064101001007387 */ /* 0x000fe80000100a00 */
[----:B------:R-:W-:Y:S04]  /*a4980*/  STL.64 [R1+0x320], R8 ;  /* 0x0003200801007387 */ /* 0x000fe80000100a00 */
[----:B------:R-:W-:Y:S04]  /*a4990*/  STL.64 [R1+0x328], R10 ;  /* 0x0003280a01007387 */ /* 0x000fe80000100a00 */
[----:B------:R-:W1:Y:S04]  /*a49a0*/  LDSM.16.M88.4 R16, [R0+UR4+0xf800] ;  /* 0x00f800040010783b */ /* 0x000e680008000200 */
        /* <DEDUP_REMOVED lines=19> */
[----:B------:R-:W2:Y:S04]  /*a4ae0*/  LDL.LU R11, [R1+0x47c] ;  /* 0x00047c00010b7983 */ /* 0x000ea80000300800 */
[----:B------:R-:W4:Y:S04]  /*a4af0*/  LDL.LU R12, [R1+0x500] ;  /* 0x00050000010c7983 */ /* 0x000f280000300800 */
[----:B------:R-:W4:Y:S04]  /*a4b00*/  LDL.LU R13, [R1+0x504] ;  /* 0x00050400010d7983 */ /* 0x000f280000300800 */
[----:B------:R-:W3:Y:S04]  /*a4b10*/  LDL.LU R14, [R1+0x508] ;  /* 0x00050800010e7983 */ /* 0x000ee80000300800 */
[----:B------:R-:W3:Y:S01]  /*a4b20*/  LDL.LU R15, [R1+0x50c] ;  /* 0x00050c00010f7983 */ /* 0x000ee20000300800 */
[----:B------:R-:W-:-:S02]  /*a4b30*/  F2FP.F16.E4M3.UNPACK_B R28, R27 ;  /* 0x0000001bff1c723e */ /* 0x000fc400020006ff */
[----:B------:R-:W-:Y:S02]  /*a4b40*/  F2FP.F16.E4M3.UNPACK_B R29, R26 ;  /* 0x0000001aff1d723e */ /* 0x000fe400020006ff */
[----:B------:R-:W-:Y:S02]  /*a4b50*/  F2FP.F16.E4M3.UNPACK_B R27, R4 ;  /* 0x00000004ff1b723e */ /* 0x000fe400020006ff */
[----:B------:R-:W-:Y:S01]  /*a4b60*/  F2FP.F16.E4M3.UNPACK_B R26, R5 ;  /* 0x00000005ff1a723e */ /* 0x000fe200020006ff */
[----:B-1----:R-:W-:Y:S01]  /*a4b70*/  IMAD.MOV.U32 R0, RZ, RZ, R17 ;  /* 0x000000ffff007224 */ /* 0x002fe200078e0011 */
[----:B---3--:R-:W-:Y:S04]  /*a4b80*/  STL.64 [R1+0x63c8], R14 ;  /* 0x0063c80e01007387 */ /* 0x008fe80000100a00 */
[----:B----4-:R0:W-:Y:S04]  /*a4b90*/  STL.64 [R1+0x63c0], R12 ;  /* 0x0063c00c01007387 */ /* 0x0101e80000100a00 */
        /* <DEDUP_REMOVED lines=20> */
[C---:B------:R-:W-:Y:S06]  /*a4ce0*/  HMMA.16816.F32 R8, R16.reuse, R24, R8 ;  /* 0x000000181008723c */ /* 0x040fec0000001808 */
[----:B--2---:R-:W-:-:S15]  /*a4cf0*/  HMMA.16816.F32 R20, R16, R26, R20 ;  /* 0x0000001a1014723c */ /* 0x004fde0000001814 */
[----:B------:R-:W-:-:S08]  /*a4d00*/  NOP ;  /* 0x0000000000007918 */ /* 0x000fd00000000000 */
[----:B------:R-:W-:Y:S04]  /*a4d10*/  STL.64 [R1+0x350], R20 ;  /* 0x0003501401007387 */ /* 0x000fe80000100a00 */
[----:B------:R0:W-:Y:S04]  /*a4d20*/  STL.64 [R1+0x358], R22 ;  /* 0x0003581601007387 */ /* 0x0001e80000100a00 */
[----:B0-----:R-:W2:Y:S04]  /*a4d30*/  LDL.LU.64 R22, [R1+0x63f8] ;  /* 0x0063f80001167983 */ /* 0x001ea80000300a00 */
[----:B------:R-:W4:Y:S04]  /*a4d40*/  LDL.LU.64 R20, [R1+0x63f0] ;  /* 0x0063f00001147983 */ /* 0x000f280000300a00 */
[----:B------:R-:W-:Y:S04]  /*a4d50*/  STL.64 [R1+0x370], R8 ;  /* 0x0003700801007387 */ /* 0x000fe80000100a00 */
[----:B------:R0:W-:Y:S04]  /*a4d60*/  STL.64 [R1+0x378], R10 ;  /* 0x0003780a01007387 */ /* 0x0001e80000100a00 */
[----:B0-----:R-:W4:Y:S04]  /*a4d70*/  LDL.LU.64 R10, [R1+0x63e8] ;  /* 0x0063e800010a7983 */ /* 0x001f280000300a00 */
[----:B------:R-:W4:Y:S01]  /*a4d80*/  LDL.LU.64 R8, [R1+0x63e0] ;  /* 0x0063e00001087983 */ /* 0x000f220000300a00 */
[----:B------:R-:W-:-:S02]  /*a4d90*/  F2FP.F16.E4M3.UNPACK_B R2, R2 ;  /* 0x00000002ff02723e */ /* 0x000fc400020006ff */
[----:B------:R-:W-:-:S07]  /*a4da0*/  F2FP.F16.E4M3.UNPACK_B R3, R3 ;  /* 0x00000003ff03723e */ /* 0x000fce00020006ff */
[----:B---3--:R-:W-:Y:S01]  /*a4db0*/  HMMA.16816.F32 R12, R16, R2, R12 ;  /* 0x00000002100c723c */ /* 0x008fe2000000180c */
[----:B------:R0:W-:Y:S04]  /*a4dc0*/  STL.64 [R1+0x61d8], R26 ;  /* 0x0061d81a01007387 */ /* 0x0001e80000100a00 */
[----:B0-----:R-:W3:Y:S04]  /*a4dd0*/  LDL.LU R26, [R1+0x19f4] ;  /* 0x0019f400011a7983 */ /* 0x001ee80000300800 */
[----:B------:R-:W3:Y:S04]  /*a4de0*/  LDL.LU R27, [R1+0x19fc] ;  /* 0x0019fc00011b7983 */ /* 0x000ee80000300800 */
[----:B------:R0:W-:Y:S04]  /*a4df0*/  STL.64 [R1+0x61d0], R24 ;  /* 0x0061d01801007387 */ /* 0x0001e80000100a00 */
[----:B0-----:R-:W3:Y:S04]  /*a4e00*/  LDL.LU R24, [R1+0x19e4] ;  /* 0x0019e40001187983 */ /* 0x001ee80000300800 */
[----:B------:R-:W3:Y:S01]  /*a4e10*/  LDL.LU R25, [R1+0x19ec] ;  /* 0x0019ec0001197983 */ /* 0x000ee20000300800 */
[----:B--2---:R-:W-:-:S02]  /*a4e20*/  F2FP.F16.E4M3.UNPACK_B R22, R22 ;  /* 0x00000016ff16723e */ /* 0x004fc400020006ff */
[----:B------:R-:W-:-:S07]  /*a4e30*/  F2FP.F16.E4M3.UNPACK_B R23, R23 ;  /* 0x00000017ff17723e */ /* 0x000fce00020006ff */
        /* <DEDUP_REMOVED lines=14> */
[----:B0-----:R-:W3:Y:S04]  /*a4f20*/  LDL.LU.64 R14, [R1+0x63c8] ;  /* 0x0063c800010e7983 */ /* 0x001ee80000300a00 */
[----:B------:R-:W3:Y:S01]  /*a4f30*/  LDL.LU.64 R12, [R1+0x63c0] ;  /* 0x0063c000010c7983 */ /* 0x000ee20000300a00 */
[----:B----4-:R-:W-:-:S02]  /*a4f40*/  F2FP.F16.E4M3.UNPACK_B R8, R8 ;  /* 0x00000008ff08723e */ /* 0x010fc400020006ff */
[----:B------:R-:W-:Y:S02]  /*a4f50*/  F2FP.F16.E4M3.UNPACK_B R9, R9 ;  /* 0x00000009ff09723e */ /* 0x000fe400020006ff */
[----:B--2---:R-:W-:Y:S02]  /*a4f60*/  F2FP.F16.E4M3.UNPACK_B R10, R10 ;  /* 0x0000000aff0a723e */ /* 0x004fe400020006ff */
[----:B------:R-:W-:-:S07]  /*a4f70*/  F2FP.F16.E4M3.UNPACK_B R11, R11 ;  /* 0x0000000bff0b723e */ /* 0x000fce00020006ff */
[C---:B---3--:R-:W-:Y:S06]  /*a4f80*/  HMMA.16816.F32 R20, R16.reuse, R10, R20 ;  /* 0x0000000a1014723c */ /* 0x048fec0000001814 */
[----:B------:R-:W-:-:S15]  /*a4f90*/  HMMA.16816.F32 R12, R16, R8, R12 ;  /* 0x00000008100c723c */ /* 0x000fde000000180c */
[----:B------:R-:W-:-:S08]  /*a4fa0*/  NOP ;  /* 0x0000000000007918 */ /* 0x000fd00000000000 */
[----:B------:R-:W-:Y:S04]  /*a4fb0*/  STL.64 [R1+0x3d0], R12 ;  /* 0x0003d00c01007387 */ /* 0x000fe80000100a00 */
[----:B------:R0:W-:Y:S04]  /*a4fc0*/  STL.64 [R1+0x3d8], R14 ;  /* 0x0003d80e01007387 */ /* 0x0001e80000100a00 */
[----:B0-----:R-:W2:Y:S04]  /*a4fd0*/  LDL.LU.64 R14, [R1+0x63b8] ;  /* 0x0063b800010e7983 */ /* 0x001ea80000300a00 */
[----:B------:R-:W3:Y:S04]  /*a4fe0*/  LDL.LU.64 R12, [R1+0x63b0] ;  /* 0x0063b000010c7983 */ /* 0x000ee80000300a00 */
[----:B------:R-:W-:Y:S04]  /*a4ff0*/  STL.64 [R1+0x6198], R10 ;  /* 0x0061980a01007387 */ /* 0x000fe80000100a00 */
[----:B------:R0:W-:Y:S04]  /*a5000*/  STL.64 [R1+0x6190], R8 ;  /* 0x0061900801007387 */ /* 0x0001e80000100a00 */
[----:B------:R-:W-:Y:S04]  /*a5010*/  STL.64 [R1+0x3f0], R20 ;  /* 0x0003f01401007387 */ /* 0x000fe80000100a00 */
[----:B------:R-:W-:Y:S04]  /*a5020*/  STL.64 [R1+0x3f8], R22 ;  /* 0x0003f81601007387 */ /* 0x000fe80000100a00 */
[----:B0-----:R-:W4:Y:S04]  /*a5030*/  LDL.LU R8, [R1+0x9f0] ;  /* 0x0009f00001087983 */ /* 0x001f280000300800 */
[----:B------:R-:W4:Y:S04]  /*a5040*/  LDL.LU R9, [R1+0x9f4] ;  /* 0x0009f40001097983 */ /* 0x000f280000300800 */
[----:B------:R-:W2:Y:S04]  /*a5050*/  LDL.LU R10, [R1+0x9f8] ;  /* 0x0009f800010a7983 */ /* 0x000ea80000300800 */
[----:B------:R-:W2:Y:S01]  /*a5060*/  LDL.LU R11, [R1+0x9fc] ;  /* 0x0009fc00010b7983 */ /* 0x000ea20000300800 */
[----:B------:R-:W-:-:S02]  /*a5070*/  IMAD R4, R4, 0x100, R24 ;  /* 0x0000010004047824 */ /* 0x000fc400078e0218 */
[----:B------:R-:W-:Y:S01]  /*a5080*/  IMAD R5, R5, 0x100, R25 ;  /* 0x0000010005057824 */ /* 0x000fe200078e0219 */
[----:B--2---:R-:W-:Y:S04]  /*a5090*/  STL.64 [R1+0x6328], R10 ;  /* 0x0063280a01007387 */ /* 0x004fe80000100a00 */
[----:B----4-:R0:W-:Y:S04]  /*a50a0*/  STL.64 [R1+0x6320], R8 ;  /* 0x0063200801007387 */ /* 0x0101e80000100a00 */
[----:B------:R-:W2:Y:S04]  /*a50b0*/  LDL R24, [R1+0x80] ;  /* 0x0000800001187983 */ /* 0x000ea80000100800 */
[----:B------:R-:W2:Y:S04]  /*a50c0*/  LDL R25, [R1+0x84] ;  /* 0x0000840001197983 */ /* 0x000ea80000100800 */
[----:B0-----:R-:W4:Y:S04]  /*a50d0*/  LDL.LU R8, [R1+0xa30] ;  /* 0x000a300001087983 */ /* 0x001f280000300800 */
[----:B------:R-:W4:Y:S04]  /*a50e0*/  LDL.LU R9, [R1+0xa34] ;  /* 0x000a340001097983 */ /* 0x000f280000300800 */
[----:B------:R-:W3:Y:S04]  /*a50f0*/  LDL.LU R10, [R1+0xa38] ;  /* 0x000a3800010a7983 */ /* 0x000ee80000300800 */
[----:B------:R-:W3:Y:S04]  /*a5100*/  LDL.LU R11, [R1+0xa3c] ;  /* 0x000a3c00010b7983 */ /* 0x000ee80000300800 */
[----:B---3--:R0:W-:Y:S04]  /*a5110*/  STL.64 [R1+0x6338], R10 ;  /* 0x0063380a01007387 */ /* 0x0081e80000100a00 */
[----:B0-----:R-:W3:Y:S04]  /*a5120*/  LDL R10, [R1+0x90] ;  /* 0x00009000010a7983 */ /* 0x001ee80000100800 */
[----:B------:R-:W3:Y:S04]  /*a5130*/  LDL R11, [R1+0x94] ;  /* 0x00009400010b7983 */ /* 0x000ee80000100800 */
[----:B----4-:R0:W-:Y:S04]  /*a5140*/  STL.64 [R1+0x6330], R8 ;  /* 0x0063300801007387 */ /* 0x0101e80000100a00 */
[----:B0-----:R-:W4:Y:S01]  /*a5150*/  LDL.64 R8, [R1+0x98] ;  /* 0x0000980001087983 */ /* 0x001f220000100a00 */
[----:B------:R-:W-:-:S02]  /*a5160*/  IMAD R6, R6, 0x100, R26 ;  /* 0x0000010006067824 */ /* 0x000fc400078e021a */
[----:B------:R-:W-:Y:S01]  /*a5170*/  IMAD R7, R7, 0x100, R27 ;  /* 0x0000010007077824 */ /* 0x000fe200078e021b */
[----:B---3--:R-:W-:Y:S04]  /*a5180*/  STL.64 [R1+0x6368], R10 ;  /* 0x0063680a01007387 */ /* 0x008fe80000100a00 */
[----:B----4-:R-:W-:Y:S04]  /*a5190*/  STL.64 [R1+0x6360], R8 ;  /* 0x0063600801007387 */ /* 0x010fe80000100a00 */
[----:B------:R-:W3:Y:S04]  /*a51a0*/  LDL.64 R26, [R1+0x78] ;  /* 0x00007800011a7983 */ /* 0x000ee80000100a00 */
        /* <DEDUP_REMOVED lines=10> */
[----:B------:R-:W4:Y:S04]  /*a5250*/  LDL R10, [R1+0xa8] ;  /* 0x0000a800010a7983 */ /* 0x000f280000100800 */
        /* <DEDUP_REMOVED lines=20> */
[----:B------:R-:W-:-:S02]  /*a53a0*/  F2FP.F16.E4M3.UNPACK_B R12, R12 ;  /* 0x0000000cff0c723e */ /* 0x000fc400020006ff */
[----:B------:R-:W-:Y:S01]  /*a53b0*/  F2FP.F16.E4M3.UNPACK_B R13, R13 ;  /* 0x0000000dff0d723e */ /* 0x000fe200020006ff */
[----:B---3--:R-:W-:Y:S04]  /*a53c0*/  STL.64 [R1+0x6398], R26 ;  /* 0x0063981a01007387 */ /* 0x008fe80000100a00 */
[----:B--2---:R0:W-:Y:S04]  /*a53d0*/  STL.64 [R1+0x6390], R24 ;  /* 0x0063901801007387 */ /* 0x0041e80000100a00 */
[----:B0-----:R-:W2:Y:S04]  /*a53e0*/  LDL.LU R24, [R1+0xad0] ;  /* 0x000ad00001187983 */ /* 0x001ea80000300800 */
[----:B------:R-:W2:Y:S04]  /*a53f0*/  LDL.LU R25, [R1+0xad4] ;  /* 0x000ad40001197983 */ /* 0x000ea80000300800 */
[----:B------:R-:W2:Y:S04]  /*a5400*/  LDL.LU R26, [R1+0xad8] ;  /* 0x000ad800011a7983 */ /* 0x000ea80000300800 */
[----:B------:R-:W2:Y:S01]  /*a5410*/  LDL.LU R27, [R1+0xadc] ;  /* 0x000adc00011b7983 */ /* 0x000ea20000300800 */
[----:B------:R-:W-:-:S02]  /*a5420*/  F2FP.F16.E4M3.UNPACK_B R14, R14 ;  /* 0x0000000eff0e723e */ /* 0x000fc400020006ff */
[----:B------:R-:W-:Y:S01]  /*a5430*/  F2FP.F16.E4M3.UNPACK_B R15, R15 ;  /* 0x0000000fff0f723e */ /* 0x000fe200020006ff */
[----:B----4-:R-:W-:-:S15]  /*a5440*/  HMMA.16816.F32 R20, R16, R12, R20 ;  /* 0x0000000c1014723c */ /* 0x010fde0000001814 */
[----:B------:R-:W-:-:S08]  /*a5450*/  NOP ;  /* 0x0000000000007918 */ /* 0x000fd00000000000 */
[----:B------:R-:W-:Y:S04]  /*a5460*/  STL.64 [R1+0x410], R20 ;  /* 0x0004101401007387 */ /* 0x000fe80000100a00 */
[----:B------:R0:W-:Y:S04]  /*a5470*/  STL.64 [R1+0x418], R22 ;  /* 0x0004181601007387 */ /* 0x0001e80000100a00 */
[----:B0-----:R-:W3:Y:S04]  /*a5480*/  LDL.LU.64 R22, [R1+0x63a8] ;  /* 0x0063a80001167983 */ /* 0x001ee80000300a00 */
        /* <DEDUP_REMOVED lines=9> */
[----:B----4-:R-:W-:-:S02]  /*a5520*/  F2FP.F16.E4M3.UNPACK_B R20, R20 ;  /* 0x00000014ff14723e */ /* 0x010fc400020006ff */
[----:B------:R-:W-:Y:S02]  /*a5530*/  F2FP.F16.E4M3.UNPACK_B R21, R21 ;  /* 0x00000015ff15723e */ /* 0x000fe400020006ff */
[----:B------:R-:W-:Y:S01]  /*a5540*/  F2FP.F16.E4M3.UNPACK_B R8, R9 ;  /* 0x00000009ff08723e */ /* 0x000fe200020006ff */
[----:B------:R0:W-:Y:S01]  /*a5550*/  STL [R1+0x6184], R14 ;  /* 0x0061840e01007387 */ /* 0x0001e20000100800 */
[----:B------:R-:W-:-:S03]  /*a5560*/  F2FP.F16.E4M3.UNPACK_B R9, R0 ;  /* 0x00000000ff09723e */ /* 0x000fc600020006ff */
[----:B------:R-:W-:Y:S04]  /*a5570*/  STL [R1+0xa0], R8 ;  /* 0x0000a00801007387 */ /* 0x000fe80000100800 */
[----:B------:R1:W-:Y:S04]  /*a5580*/  STL [R1+0x6180], R15 ;  /* 0x0061800f01007387 */ /* 0x0003e80000100800 */
[----:B------:R-:W4:Y:S04]  /*a5590*/  LDL.LU R12, [R1+0x7e0] ;  /* 0x0007e000010c7983 */ /* 0x000f280000300800 */
[----:B------:R-:W4:Y:S04]  /*a55a0*/  LDL.LU R13, [R1+0x7e4] ;  /* 0x0007e400010d7983 */ /* 0x000f280000300800 */
[----:B0-----:R-:W4:Y:S04]  /*a55b0*/  LDL.LU R14, [R1+0x7e8] ;  /* 0x0007e800010e7983 */ /* 0x001f280000300800 */
[----:B-1----:R-:W4:Y:S04]  /*a55c0*/  LDL.LU R15, [R1+0x7ec] ;  /* 0x0007ec00010f7983 */ /* 0x002f280000300800 */
        /* <DEDUP_REMOVED lines=8> */
[----:B------:R-:W-:Y:S02]  /*a5650*/  F2FP.F16.E4M3.UNPACK_B R5, R5 ;  /* 0x00000005ff05723e */ /* 0x000fe400020006ff */
[----:B------:R-:W-:Y:S02]  /*a5660*/  F2FP.F16.E4M3.UNPACK_B R6, R6 ;  /* 0x00000006ff06723e */ /* 0x000fe400020006ff */
[----:B------:R-:W-:Y:S01]  /*a5670*/  F2FP.F16.E4M3.UNPACK_B R7, R7 ;  /* 0x00000007ff07723e */ /* 0x000fe200020006ff */
[----:B----4-:R-:W-:Y:S07]  /*a5680*/  HMMA.16816.F32 R16, R16, R8, R12 ;  /* 0x000000081010723c */ /* 0x010fee000000180c */
[----:B------:R-:W-:-:S02]  /*a5690*/  IMAD.MOV.U32 R15, RZ, RZ, R8 ;  /* 0x000000ffff0f7224 */ /* 0x000fc400078e0008 */
[----:B------:R-:W-:Y:S01]  /*a56a0*/  IMAD.MOV.U32 R12, RZ, RZ, R9 ;  /* 0x000000ffff0c7224 */ /* 0x000fe200078e0009 */
[----:B---3--:R-:W-:Y:S04]  /*a56b0*/  STL.64 [R1+0x61b8], R22 ;  /* 0x0061b81601007387 */ /* 0x008fe80000100a00 */
[----:B------:R0:W-:Y:S04]  /*a56c0*/  STL.64 [R1+0x61b0], R20 ;  /* 0x0061b01401007387 */ /* 0x0001e80000100a00 */
[----:B0-----:R-:W3:Y:S04]  /*a56d0*/  LDL.LU R20, [R1+0xa10] ;  /* 0x000a100001147983 */ /* 0x001ee80000300800 */
[----:B------:R-:W3:Y:S04]  /*a56e0*/  LDL.LU R21, [R1+0xa14] ;  /* 0x000a140001157983 */ /* 0x000ee80000300800 */
[----:B------:R-:W3:Y:S04]  /*a56f0*/  LDL.LU R22, [R1+0xa18] ;  /* 0x000a180001167983 */ /* 0x000ee80000300800 */
[----:B------:R-:W3:Y:S04]  /*a5700*/  LDL.LU R23, [R1+0xa1c] ;  /* 0x000a1c0001177983 */ /* 0x000ee80000300800 */
[----:B------:R-:W-:Y:S04]  /*a5710*/  STL.64 [R1+0x430], R16 ;  /* 0x0004301001007387 */ /* 0x000fe80000100a00 */
[----:B------:R0:W-:Y:S04]  /*a5720*/  STL.64 [R1+0x438], R18 ;  /* 0x0004381201007387 */ /* 0x0001e80000100a00 */
[----:B0-----:R-:W4:Y:S04]  /*a5730*/  LDL.64 R18, [R1+0x88] ;  /* 0x0000880001127983 */ /* 0x001f280000100a00 */
[----:B------:R-:W-:Y:S01]  /*a5740*/  STL [R1+0x6188], R15 ;  /* 0x0061880f01007387 */ /* 0x000fe20000100800 */
        /* <DEDUP_REMOVED lines=16> */
[----:B---3--:R-:W-:Y:S01]  /*a5850*/  HMMA.16816.F32 R8, R4, R10, R24 ;  /* 0x0000000a0408723c */ /* 0x008fe20000001818 */
[----:B------:R-:W2:Y:S04]  /*a5860*/  LDL.LU.64 R26, [R1+0x6348] ;  /* 0x00634800011a7983 */ /* 0x000ea80000300a00 */
[----:B------:R-:W3:-:S15]  /*a5870*/  LDL.LU.64 R24, [R1+0x6340] ;  /* 0x0063400001187983 */ /* 0x000ede0000300a00 */
[----:B------:R-:W-:-:S03]  /*a5880*/  NOP ;  /* 0x0000000000007918 */ /* 0x000fc60000000000 */
        /* <DEDUP_REMOVED lines=9> */
[----:B------:R-:W4:Y:S01]  /*a5920*/  LDL.LU.64 R8, [R1+0x6320] ;  /* 0x0063200001087983 */ /* 0x000f220000300a00 */
[----:B------:R-:W-:-:S02]  /*a5930*/  IMAD.MOV.U32 R17, RZ, RZ, R18 ;  /* 0x000000ffff117224 */ /* 0x000fc400078e0012 */
[----:B------:R-:W-:-:S05]  /*a5940*/  IMAD.MOV.U32 R16, RZ, RZ, R19 ;  /* 0x000000ffff107224 */ /* 0x000fca00078e0013 */
[----:B------:R3:W-:Y:S02]  /*a5950*/  STL.64 [R1+0x6218], R16 ;  /* 0x0062181001007387 */ /* 0x0007e40000100a00 */
[----:B---3--:R-:W-:Y:S01]  /*a5960*/  HMMA.16816.F32 R16, R4, R24, R20 ;  /* 0x000000180410723c */ /* 0x008fe20000001814 */
[----:B--2---:R-:W-:Y:S02]  /*a5970*/  IMAD.MOV.U32 R15, RZ, RZ, R26 ;  /* 0x000000ffff0f7224 */ /* 0x004fe400078e001a */
[----:B------:R-:W-:-:S15]  /*a5980*/  IMAD.MOV.U32 R14, RZ, RZ, R27 ;  /* 0x000000ffff0e7224 */ /* 0x000fde00078e001b */
[----:B------:R-:W-:-:S05]  /*a5990*/  NOP ;  /* 0x0000000000007918 */ /* 0x000fca0000000000 */
[----:B------:R-:W-:Y:S04]  /*a59a0*/  STL.64 [R1+0xa20], R16 ;  /* 0x000a201001007387 */ /* 0x000fe80000100a00 */
[----:B------:R-:W-:Y:S01]  /*a59b0*/  STL.64 [R1+0xa28], R18 ;  /* 0x000a281201007387 */ /* 0x000fe20000100a00 */
[----:B----4-:R-:W-:-:S15]  /*a59c0*/  HMMA.16816.F32 R8, R4, R26, R8 ;  /* 0x0000001a0408723c */ /* 0x010fde0000001808 */
[----:B------:R-:W-:-:S08]  /*a59d0*/  NOP ;  /* 0x0000000000007918 */ /* 0x000fd00000000000 */
[----:B------:R-:W-:Y:S04]  /*a59e0*/  STL.64 [R1+0xa10], R8 ;  /* 0x000a100801007387 */ /* 0x000fe80000100a00 */
[----:B------:R-:W-:Y:S04]  /*a59f0*/  STL.64 [R1+0xa18], R10 ;  /* 0x000a180a01007387 */ /* 0x000fe80000100a00 */
[----:B------:R-:W2:Y:S04]  /*a5a00*/  LDL.LU R20, [R1+0x870] ;  /* 0x0008700001147983 */ /* 0x000ea80000300800 */
        /* <DEDUP_REMOVED lines=8> */
[----:B0-----:R-:W2:Y:S04]  /*a5a90*/  LDL R26, [R1] ;  /* 0x00000000011a7983 */ /* 0x001ea80000100800 */
        /* <DEDUP_REMOVED lines=11> */
[----:B----4-:R0:W-:Y:S04]  /*a5b50*/  STL.64 [R1+0x6220], R24 ;  /* 0x0062201801007387 */ /* 0x0101e80000100a00 */
[----:B------:R-:W4:Y:S04]  /*a5b60*/  LDL R18, [R1+0x10] ;  /* 0x0000100001127983 */ /* 0x000f280000100800 */
[----:B------:R-:W4:Y:S04]  /*a5b70*/  LDL R19, [R1+0x14] ;  /* 0x0000140001137983 */ /* 0x000f280000100800 */
[----:B----4-:R-:W-:Y:S04]  /*a5b80*/  STL.64 [R1+0x6228], R18 ;  /* 0x0062281201007387 */ /* 0x010fe80000100a00 */
[----:B0-----:R-:W4:Y:S04]  /*a5b90*/  LDL.LU R24, [R1+0x8d0] ;  /* 0x0008d00001187983 */ /* 0x001f280000300800 */
[----:B------:R-:W4:Y:S04]  /*a5ba0*/  LDL.LU R25, [R1+0x8d4] ;  /* 0x0008d40001197983 */ /* 0x000f280000300800 */
[----:B------:R-:W2:Y:S04]  /*a5bb0*/  LDL.LU R26, [R1+0x8d8] ;  /* 0x0008d800011a7983 */ /* 0x000ea80000300800 */
[----:B------:R-:W2:Y:S04]  /*a5bc0*/  LDL.LU R27, [R1+0x8dc] ;  /* 0x0008dc00011b7983 */ /* 0x000ea80000300800 */
[----:B--2---:R-:W-:Y:S04]  /*a5bd0*/  STL.64 [R1+0x6238], R26 ;  /* 0x0062381a01007387 */ /* 0x004fe80000100a00 */
[----:B----4-:R0:W-:Y:S04]  /*a5be0*/  STL.64 [R1+0x6230], R24 ;  /* 0x0062301801007387 */ /* 0x0101e80000100a00 */
[----:B------:R-:W2:Y:S04]  /*a5bf0*/  LDL R16, [R1+0x18] ;  /* 0x0000180001107983 */ /* 0x000ea80000100800 */
[----:B------:R-:W2:Y:S04]  /*a5c00*/  LDL R17, [R1+0x1c] ;  /* 0x00001c0001117983 */ /* 0x000ea80000100800 */
[----:B--2---:R-:W-:Y:S04]  /*a5c10*/  STL.64 [R1+0x6240], R16 ;  /* 0x0062401001007387 */ /* 0x004fe80000100a00 */
        /* <DEDUP_REMOVED lines=26> */
[----:B-1----:R-:W4:Y:S04]  /*a5dc0*/  LDL R16, [R1+0x38] ;  /* 0x0000380001107983 */ /* 0x002f280000100800 */
[----:B------:R-:W4:Y:S04]  /*a5dd0*/  LDL R17, [R1+0x3c] ;  /* 0x00003c0001117983 */ /* 0x000f280000100800 */
[----:B--2---:R1:W-:Y:S04]  /*a5de0*/  STL.64 [R1+0x6288], R18 ;  /* 0x0062881201007387 */ /* 0x0043e80000100a00 */
[----:B----4-:R-:W-:Y:S04]  /*a5df0*/  STL.64 [R1+0x62a0], R16 ;  /* 0x0062a01001007387 */ /* 0x010fe80000100a00 */
[----:B0-----:R-:W2:Y:S04]  /*a5e00*/  LDL.LU R24, [R1+0x920] ;  /* 0x0009200001187983 */ /* 0x001ea80000300800 */
[----:B------:R-:W2:Y:S04]  /*a5e10*/  LDL.LU R25, [R1+0x924] ;  /* 0x0009240001197983 */ /* 0x000ea80000300800 */
[----:B------:R-:W4:Y:S04]  /*a5e20*/  LDL.LU R26, [R1+0x928] ;  /* 0x00092800011a7983 */ /* 0x000f280000300800 */
[----:B------:R-:W4:Y:S04]  /*a5e30*/  LDL.LU R27, [R1+0x92c] ;  /* 0x00092c00011b7983 */ /* 0x000f280000300800 */
[----:B-1----:R-:W3:Y:S04]  /*a5e40*/  LDL R18, [R1+0x40] ;  /* 0x0000400001127983 */ /* 0x002ee80000100800 */
[----:B------:R-:W3:Y:S04]  /*a5e50*/  LDL R19, [R1+0x44] ;  /* 0x0000440001137983 */ /* 0x000ee80000100800 */
[----:B---3--:R-:W-:Y:S04]  /*a5e60*/  STL.64 [R1+0x62b8], R18 ;  /* 0x0062b81201007387 */ /* 0x008fe80000100a00 */
        /* <DEDUP_REMOVED lines=21> */
[----:B------:R-:W4:Y:S04]  /*a5fc0*/  LDL.LU R16, [R1+0x970] ;  /* 0x0009700001107983 */ /* 0x000f280000300800 */
[----:B------:R-:W4:Y:S04]  /*a5fd0*/  LDL.LU R17, [R1+0x974] ;  /* 0x0009740001117983 */ /* 0x000f280000300800 */
[----:B0-----:R-:W2:Y:S04]  /*a5fe0*/  LDL.LU R18, [R1+0x978] ;  /* 0x0009780001127983 */ /* 0x001ea80000300800 */
[----:B------:R-:W2:Y:S04]  /*a5ff0*/  LDL.LU R19, [R1+0x97c] ;  /* 0x00097c0001137983 */ /* 0x000ea80000300800 */
[----:B--2---:R-:W-:Y:S04]  /*a6000*/  STL.64 [R1+0x6300], R18 ;  /* 0x0063001201007387 */ /* 0x004fe80000100a00 */
[----:B----4-:R0:W-:Y:S04]  /*a6010*/  STL.64 [R1+0x62f8], R16 ;  /* 0x0062f81001007387 */ /* 0x0101e80000100a00 */
        /* <DEDUP_REMOVED lines=45> */
[----:B------:R-:W4:Y:S04]  /*a62f0*/  LDL.LU R14, [R1+0x9e8] ;  /* 0x0009e800010e7983 */ /* 0x000f280000300800 */
[----:B------:R-:W4:Y:S02]  /*a6300*/  LDL.LU R15, [R1+0x9ec] ;  /* 0x0009ec00010f7983 */ /* 0x000f240000300800 */
[C---:B----4-:R-:W-:Y:S06]  /*a6310*/  HMMA.16816.F32 R12, R4.reuse, R8, R12 ;  /* 0x00000008040c723c */ /* 0x050fec000000180c */
[----:B------:R-:W-:-:S15]  /*a6320*/  HMMA.16816.F32 R8, R4, R10, R16 ;  /* 0x0000000a0408723c */ /* 0x000fde0000001810 */
[----:B------:R-:W-:-:S02]  /*a6330*/  NOP ;  /* 0x0000000000007918 */ /* 0x000fc40000000000 */
[----:B------:R0:W-:Y:S04]  /*a6340*/  STL.64 [R1+0xa00], R12 ;  /* 0x000a000c01007387 */ /* 0x0001e80000100a00 */
[----:B------:R1:W-:Y:S04]  /*a6350*/  STL.64 [R1+0xa08], R14 ;  /* 0x000a080e01007387 */ /* 0x0003e80000100a00 */
[----:B0-----:R-:W4:Y:S04]  /*a6360*/  LDL.LU R12, [R1+0x860] ;  /* 0x00086000010c7983 */ /* 0x001f280000300800 */
[----:B------:R-:W4:Y:S04]  /*a6370*/  LDL.LU R13, [R1+0x864] ;  /* 0x00086400010d7983 */ /* 0x000f280000300800 */
[----:B-1----:R-:W4:Y:S04]  /*a6380*/  LDL.LU R14, [R1+0x868] ;  /* 0x00086800010e7983 */ /* 0x002f280000300800 */
[----:B------:R-:W4:Y:S04]  /*a6390*/  LDL.LU R15, [R1+0x86c] ;  /* 0x00086c00010f7983 */ /* 0x000f280000300800 */
[----:B------:R-:W3:Y:S04]  /*a63a0*/  LDL.LU.64 R18, [R1+0x6318] ;  /* 0x0063180001127983 */ /* 0x000ee80000300a00 */
[----:B------:R-:W3:Y:S04]  /*a63b0*/  LDL.LU.64 R16, [R1+0x6310] ;  /* 0x0063100001107983 */ /* 0x000ee80000300a00 */
        /* <DEDUP_REMOVED lines=11> */
[----:B------:R-:W3:-:S15]  /*a6470*/  LDL.LU.64 R18, [R1+0x62e8] ;  /* 0x0062e80001127983 */ /* 0x000ede0000300a00 */
[----:B------:R-:W-:-:S06]  /*a6480*/  NOP ;  /* 0x0000000000007918 */ /* 0x000fcc0000000000 */
[----:B------:R0:W-:Y:S04]  /*a6490*/  STL.64 [R1+0x9d0], R8 ;  /* 0x0009d00801007387 */ /* 0x0001e80000100a00 */
[----:B------:R1:W-:Y:S04]  /*a64a0*/  STL.64 [R1+0x9d8], R10 ;  /* 0x0009d80a01007387 */ /* 0x0003e80000100a00 */
[----:B0-----:R-:W4:Y:S04]  /*a64b0*/  LDL.LU R8, [R1+0x850] ;  /* 0x0008500001087983 */ /* 0x001f280000300800 */
[----:B------:R-:W4:Y:S04]  /*a64c0*/  LDL.LU R9, [R1+0x854] ;  /* 0x0008540001097983 */ /* 0x000f280000300800 */
[----:B-1----:R-:W4:Y:S04]  /*a64d0*/  LDL.LU R10, [R1+0x858] ;  /* 0x00085800010a7983 */ /* 0x002f280000300800 */
[----:B------:R-:W4:Y:S01]  /*a64e0*/  LDL.LU R11, [R1+0x85c] ;  /* 0x00085c00010b7983 */ /* 0x000f220000300800 */
        /* <DEDUP_REMOVED lines=83> */
[----:B0-----:R-:W2:Y:S04]  /*a6a20*/  LDL.LU.64 R26, [R1+0x61d8] ;  /* 0x0061d800011a7983 */ /* 0x001ea80000300a00 */
[----:B------:R-:W4:Y:S04]  /*a6a30*/  LDL.LU.64 R24, [R1+0x61d0] ;  /* 0x0061d00001187983 */ /* 0x000f280000300a00 */
[----:B------:R-:W-:Y:S01]  /*a6a40*/  STL.64 [R1+0x5fe0], R28 ;  /* 0x005fe01c01007387 */ /* 0x000fe20000100a00 */
[----:B--2---:R-:W-:-:S15]  /*a6a50*/  HMMA.16816.F32 R20, R4, R26, R20 ;  /* 0x0000001a0414723c */ /* 0x004fde0000001814 */
        /* <DEDUP_REMOVED lines=10> */
[----:B------:R-:W4:Y:S01]  /*a6b00*/  LDL.LU.64 R20, [R1+0x61b0] ;  /* 0x0061b00001147983 */ /* 0x000f220000300a00 */
[C---:B------:R-:W-:Y:S03]  /*a6b10*/  HMMA.16816.F32 R8, R4.reuse, R2, R8 ;  /* 0x000000020408723c */ /* 0x040fe60000001808 */
[----:B------:R-:W-:Y:S04]  /*a6b20*/  STL.64 [R1+0x5fd8], R26 ;  /* 0x005fd81a01007387 */ /* 0x000fe80000100a00 */
[----:B------:R0:W-:Y:S04]  /*a6b30*/  STL.64 [R1+0x5fd0], R24 ;  /* 0x005fd01801007387 */ /* 0x0001e80000100a00 */
[----:B0-----:R-:W3:Y:S04]  /*a6b40*/  LDL.LU R24, [R1+0x820] ;  /* 0x0008200001187983 */ /* 0x001ee80000300800 */
        /* <DEDUP_REMOVED lines=8> */
[----:B------:R-:W2:Y:S04]  /*a6bd0*/  LDL.LU.64 R12, [R1+0x61a0] ;  /* 0x0061a000010c7983 */ /* 0x000ea80000300a00 */
[----:B------:R-:W-:Y:S04]  /*a6be0*/  STL.64 [R1+0x6160], R22 ;  /* 0x0061601601007387 */ /* 0x000fe80000100a00 */
[----:B----4-:R0:W-:Y:S04]  /*a6bf0*/  STL.64 [R1+0x6158], R20 ;  /* 0x0061581401007387 */ /* 0x0101e80000100a00 */
[----:B0-----:R-:W4:Y:S04]  /*a6c00*/  LDL.LU R20, [R1+0x830] ;  /* 0x0008300001147983 */ /* 0x001f280000300800 */
[----:B------:R-:W4:Y:S04]  /*a6c10*/  LDL.LU R21, [R1+0x834] ;  /* 0x0008340001157983 */ /* 0x000f280000300800 */
[----:B------:R-:W4:Y:S04]  /*a6c20*/  LDL.LU R22, [R1+0x838] ;  /* 0x0008380001167983 */ /* 0x000f280000300800 */
[----:B------:R-:W4:Y:S04]  /*a6c30*/  LDL.LU R23, [R1+0x83c] ;  /* 0x00083c0001177983 */ /* 0x000f280000300800 */
[----:B------:R-:W-:Y:S04]  /*a6c40*/  STL.64 [R1+0x8d0], R8 ;  /* 0x0008d00801007387 */ /* 0x000fe80000100a00 */
[----:B------:R0:W-:Y:S04]  /*a6c50*/  STL.64 [R1+0x8d8], R10 ;  /* 0x0008d80a01007387 */ /* 0x0001e80000100a00 */
[----:B0-----:R-:W3:Y:S04]  /*a6c60*/  LDL.LU.64 R10, [R1+0x6198] ;  /* 0x00619800010a7983 */ /* 0x001ee80000300a00 */
[----:B------:R-:W4:Y:S04]  /*a6c70*/  LDL.LU.64 R8, [R1+0x6190] ;  /* 0x0061900001087983 */ /* 0x000f280000300a00 */
[----:B------:R-:W-:Y:S01]  /*a6c80*/  STL.64 [R1+0x6130], R2 ;  /* 0x0061300201007387 */ /* 0x000fe20000100a00 */
[----:B----4-:R-:W-:-:S15]  /*a6c90*/  HMMA.16816.F32 R20, R4, R8, R20 ;  /* 0x000000080414723c */ /* 0x010fde0000001814 */
[----:B------:R-:W-:-:S08]  /*a6ca0*/  NOP ;  /* 0x0000000000007918 */ /* 0x000fd00000000000 */
[----:B------:R-:W-:Y:S04]  /*a6cb0*/  STL.64 [R1+0x8c0], R20 ;  /* 0x0008c01401007387 */ /* 0x000fe80000100a00 */
[----:B------:R3:W-:Y:S02]  /*a6cc0*/  STL.64 [R1+0x8c8], R22 ;  /* 0x0008c81601007387 */ /* 0x0007e40000100a00 */
[----:B---3--:R-:W-:Y:S01]  /*a6cd0*/  HMMA.16816.F32 R20, R4, R10, R24 ;  /* 0x0000000a0414723c */ /* 0x008fe20000001818 */
[----:B--2---:R-:W-:Y:S02]  /*a6ce0*/  IMAD.MOV.U32 R28, RZ, RZ, R15 ;  /* 0x000000ffff1c7224 */ /* 0x004fe400078e000f */
[----:B------:R-:W2:Y:S01]  /*a6cf0*/  LDL.LU R15, [R1+0x6188] ;  /* 0x00618800010f7983 */ /* 0x000ea20000300800 */
[----:B------:R-:W-:-:S15]  /*a6d00*/  IMAD.MOV.U32 R29, RZ, RZ, R14 ;  /* 0x000000ffff1d7224 */ /* 0x000fde00078e000e */
[----:B------:R-:W-:-:S04]  /*a6d10*/  NOP ;  /* 0x0000000000007918 */ /* 0x000fc80000000000 */
[----:B------:R-:W-:Y:S04]  /*a6d20*/  STL.64 [R1+0x8b0], R20 ;  /* 0x0008b01401007387 */ /* 0x000fe80000100a00 */
[----:B------:R-:W-:Y:S04]  /*a6d30*/  STL.64 [R1+0x8b8], R22 ;  /* 0x0008b81601007387 */ /* 0x000fe80000100a00 */
[----:B------:R-:W3:Y:S04]  /*a6d40*/  LDL.LU R14, [R1+0x6184] ;  /* 0x00618400010e7983 */ /* 0x000ee80000300800 */
[----:B------:R-:W4:Y:S04]  /*a6d50*/  LDL.LU R24, [R1+0x770] ;  /* 0x0007700001187983 */ /* 0x000f280000300800 */
[----:B------:R-:W4:Y:S04]  /*a6d60*/  LDL.LU R25, [R1+0x774] ;  /* 0x0007740001197983 */ /* 0x000f280000300800 */
[----:B------:R-:W2:Y:S04]  /*a6d70*/  LDL.LU R26, [R1+0x778] ;  /* 0x00077800011a7983 */ /* 0x000ea80000300800 */
[----:B------:R-:W2:Y:S04]  /*a6d80*/  LDL.LU R27, [R1+0x77c] ;  /* 0x00077c00011b7983 */ /* 0x000ea80000300800 */
[----:B--2---:R-:W-:Y:S04]  /*a6d90*/  STL.64 [R1+0x60f8], R26 ;  /* 0x0060f81a01007387 */ /* 0x004fe80000100a00 */
[----:B----4-:R-:W-:Y:S04]  /*a6da0*/  STL.64 [R1+0x60f0], R24 ;  /* 0x0060f01801007387 */ /* 0x010fe80000100a00 */
[----:B------:R0:W-:Y:S04]  /*a6db0*/  STL.64 [R1+0x5f98], R10 ;  /* 0x005f980a01007387 */ /* 0x0001e80000100a00 */
[----:B0-----:R-:W2:Y:S04]  /*a6dc0*/  LDL.64 R10, [R1+0x80] ;  /* 0x00008000010a7983 */ /* 0x001ea80000100a00 */
[----:B------:R0:W-:Y:S02]  /*a6dd0*/  STL.64 [R1+0x5f90], R8 ;  /* 0x005f900801007387 */ /* 0x0001e40000100a00 */
[----:B0-----:R-:W-:-:S02]  /*a6de0*/  IMAD.MOV.U32 R8, RZ, RZ, R17 ;  /* 0x000000ffff087224 */ /* 0x001fc400078e0011 */
[----:B------:R-:W-:Y:S01]  /*a6df0*/  IMAD.MOV.U32 R9, RZ, RZ, R16 ;  /* 0x000000ffff097224 */ /* 0x000fe200078e0010 */
[----:B--2---:R0:W-:Y:S04]  /*a6e00*/  STL.64 [R1+0x6108], R10 ;  /* 0x0061080a01007387 */ /* 0x0041e80000100a00 */
[----:B------:R-:W-:Y:S04]  /*a6e10*/  STL.64 [R1+0x6100], R8 ;  /* 0x0061000801007387 */ /* 0x000fe80000100a00 */
[----:B------:R-:W2:Y:S04]  /*a6e20*/  LDL.LU R24, [R1+0x7b0] ;  /* 0x0007b00001187983 */ /* 0x000ea80000300800 */
[----:B------:R-:W2:Y:S04]  /*a6e30*/  LDL.LU R25, [R1+0x7b4] ;  /* 0x0007b40001197983 */ /* 0x000ea80000300800 */
[----:B------:R-:W4:Y:S04]  /*a6e40*/  LDL.LU R26, [R1+0x7b8] ;  /* 0x0007b800011a7983 */ /* 0x000f280000300800 */
[----:B------:R-:W4:Y:S04]  /*a6e50*/  LDL.LU R27, [R1+0x7bc] ;  /* 0x0007bc00011b7983 */ /* 0x000f280000300800 */
[----:B------:R-:W3:Y:S04]  /*a6e60*/  LDL.LU R20, [R1+0xa40] ;  /* 0x000a400001147983 */ /* 0x000ee80000300800 */
[----:B------:R-:W3:Y:S04]  /*a6e70*/  LDL.LU R21, [R1+0xa44] ;  /* 0x000a440001157983 */ /* 0x000ee80000300800 */
[----:B------:R-:W2:Y:S04]  /*a6e80*/  LDL.LU R22, [R1+0xa48] ;  /* 0x000a480001167983 */ /* 0x000ea80000300800 */
[----:B------:R-:W2:Y:S01]  /*a6e90*/  LDL.LU R23, [R1+0xa4c] ;  /* 0x000a4c0001177983 */ /* 0x000ea20000300800 */
[----:B0-----:R-:W-:-:S02]  /*a6ea0*/  IMAD.MOV.U32 R10, RZ, RZ, R13 ;  /* 0x000000ffff0a7224 */ /* 0x001fc400078e000d */
[----:B------:R-:W-:Y:S02]  /*a6eb0*/  IMAD R16, R19, 0x100, R18 ;  /* 0x0000010013107824 */ /* 0x000fe400078e0212 */
[----:B------:R-:W-:Y:S01]  /*a6ec0*/  IMAD.MOV.U32 R11, RZ, RZ, R0 ;  /* 0x000000ffff0b7224 */ /* 0x000fe200078e0000 */
        /* <DEDUP_REMOVED lines=8> */
[----:B------:R-:W2:Y:S04]  /*a6f50*/  LDL.LU R18, [R1+0x1a10] ;  /* 0x001a100001127983 */ /* 0x000ea80000300800 */
[----:B------:R-:W2:Y:S04]  /*a6f60*/  LDL.LU R19, [R1+0x1a1c] ;  /* 0x001a1c0001137983 */ /* 0x000ea80000300800 */
[----:B------:R-:W2:Y:S04]  /*a6f70*/  LDL.LU R0, [R1+0x1a18] ;  /* 0x001a180001007983 */ /* 0x000ea80000300800 */
[----:B------:R-:W4:Y:S04]  /*a6f80*/  LDL.64 R8, [R1+0xa8] ;  /* 0x0000a80001087983 */ /* 0x000f280000100a00 */
[----:B------:R-:W-:Y:S01]  /*a6f90*/  STL.64 [R1+0x6140], R10 ;  /* 0x0061400a01007387 */ /* 0x000fe20000100a00 */
[----:B------:R-:W-:-:S02]  /*a6fa0*/  IMAD.MOV.U32 R2, RZ, RZ, R15 ;  /* 0x000000ffff027224 */ /* 0x000fc400078e000f */
[----:B------:R-:W-:Y:S01]  /*a6fb0*/  IMAD.MOV.U32 R3, RZ, RZ, R12 ;  /* 0x000000ffff037224 */ /* 0x000fe200078e000c */
[----:B----4-:R-:W-:Y:S04]  /*a6fc0*/  STL.64 [R1+0x6138], R8 ;  /* 0x0061380801007387 */ /* 0x010fe80000100a00 */
[----:B------:R-:W-:Y:S04]  /*a6fd0*/  STL.64 [R1+0x6118], R26 ;  /* 0x0061181a01007387 */ /* 0x000fe80000100a00 */
[----:B------:R0:W-:Y:S04]  /*a6fe0*/  STL.64 [R1+0x6110], R24 ;  /* 0x0061101801007387 */ /* 0x0001e80000100a00 */
[----:B0-----:R-:W4:Y:S04]  /*a6ff0*/  LDL.LU R24, [R1+0x7c0] ;  /* 0x0007c00001187983 */ /* 0x001f280000300800 */
[----:B------:R-:W4:Y:S04]  /*a7000*/  LDL.LU R25, [R1+0x7c4] ;  /* 0x0007c40001197983 */ /* 0x000f280000300800 */
[----:B------:R-:W2:Y:S04]  /*a7010*/  LDL.LU R26, [R1+0x7c8] ;  /* 0x0007c800011a7983 */ /* 0x000ea80000300800 */
[----:B------:R-:W2:Y:S04]  /*a7020*/  LDL.LU R27, [R1+0x7cc] ;  /* 0x0007cc00011b7983 */ /* 0x000ea80000300800 */
[----:B------:R-:W4:Y:S04]  /*a7030*/  LDL.LU R15, [R1+0x6180] ;  /* 0x00618000010f7983 */ /* 0x000f280000300800 */
[----:B------:R-:W4:Y:S04]  /*a7040*/  LDL.LU R12, [R1+0x617c] ;  /* 0x00617c00010c7983 */ /* 0x000f280000300800 */
[----:B------:R-:W2:Y:S04]  /*a7050*/  LDL.LU R8, [R1+0x7f0] ;  /* 0x0007f00001087983 */ /* 0x000ea80000300800 */
[----:B------:R-:W2:Y:S04]  /*a7060*/  LDL.LU R9, [R1+0x7f4] ;  /* 0x0007f40001097983 */ /* 0x000ea80000300800 */
[----:B------:R-:W4:Y:S04]  /*a7070*/  LDL.LU R10, [R1+0x7f8] ;  /* 0x0007f800010a7983 */ /* 0x000f280000300800 */
[----:B------:R-:W4:Y:S01]  /*a7080*/  LDL.LU R11, [R1+0x7fc] ;  /* 0x0007fc00010b7983 */ /* 0x000f220000300800 */
[----:B---3--:R-:W-:-:S03]  /*a7090*/  IMAD R17, R17, 0x100, R13 ;  /* 0x0000010011117824 */ /* 0x008fc600078e020d */
[----:B----4-:R-:W-:Y:S04]  /*a70a0*/  STL.64 [R1+0x6150], R10 ;  /* 0x0061500a01007387 */ /* 0x010fe80000100a00 */
        /* <DEDUP_REMOVED lines=41> */
[----:B------:R0:W-:Y:S04]  /*a7340*/  STL.64 [R1+0x5fb0], R20 ;  /* 0x005fb01401007387 */ /* 0x0001e80000100a00 */
[----:B0-----:R-:W4:Y:S04]  /*a7350*/  LDL.LU R20, [R1+0x7a0] ;  /* 0x0007a00001147983 */ /* 0x001f280000300800 */
[----:B------:R-:W4:Y:S04]  /*a7360*/  LDL.LU R21, [R1+0x7a4] ;  /* 0x0007a40001157983 */ /* 0x000f280000300800 */
[----:B------:R-:W4:Y:S04]  /*a7370*/  LDL.LU R22, [R1+0x7a8] ;  /* 0x0007a80001167983 */ /* 0x000f280000300800 */
[----:B------:R-:W4:Y:S01]  /*a7380*/  LDL.LU R23, [R1+0x7ac] ;  /* 0x0007ac0001177983 */ /* 0x000f220000300800 */
[----:B---3--:R-:W-:Y:S03]  /*a7390*/  HMMA.16816.F32 R4, R4, R2, R8 ;  /* 0x000000020404723c */ /* 0x008fe60000001808 */
[----:B------:R-:W3:Y:S04]  /*a73a0*/  LDL.LU.64 R10, [R1+0x6140] ;  /* 0x00614000010a7983 */ /* 0x000ee80000300a00 */
[----:B------:R-:W2:Y:S01]  /*a73b0*/  LDL.LU.64 R8, [R1+0x6138] ;  /* 0x0061380001087983 */ /* 0x000ea20000300a00 */
[----:B------:R-:W-:Y:S01]  /*a73c0*/  IMAD R19, R0, 0x100, R19 ;  /* 0x0000010000137824 */ /* 0x000fe200078e0213 */
[----:B------:R-:W-:-:S02]  /*a73d0*/  F2FP.F16.E4M3.UNPACK_B R16, R16 ;  /* 0x00000010ff10723e */ /* 0x000fc400020006ff */
[----:B------:R-:W-:Y:S02]  /*a73e0*/  F2FP.F16.E4M3.UNPACK_B R17, R17 ;  /* 0x00000011ff11723e */ /* 0x000fe400020006ff */
[----:B------:R-:W-:Y:S01]  /*a73f0*/  F2FP.F16.E4M3.UNPACK_B R18, R18 ;  /* 0x00000012ff12723e */ /* 0x000fe200020006ff */
[----:B------:R-:W4:Y:S01]  /*a7400*/  LDL.LU.64 R2, [R1+0x6130] ;  /* 0x0061300001027983 */ /* 0x000f220000300a00 */
[----:B------:R-:W-:-:S08]  /*a7410*/  F2FP.F16.E4M3.UNPACK_B R19, R19 ;  /* 0x00000013ff13723e */ /* 0x000fd000020006ff */
[----:B------:R-:W-:Y:S04]  /*a7420*/  STL.64 [R1+0x890], R4 ;  /* 0x0008900401007387 */ /* 0x000fe80000100a00 */
[----:B------:R0:W-:Y:S04]  /*a7430*/  STL.64 [R1+0x898], R6 ;  /* 0x0008980601007387 */ /* 0x0001e80000100a00 */
[----:B0-----:R-:W4:Y:S01]  /*a7440*/  LDL.64 R6, [R1+0x90] ;  /* 0x0000900001067983 */ /* 0x001f220000100a00 */
        /* <DEDUP_REMOVED lines=9> */
[----:B------:R-:W4:Y:S04]  /*a74e0*/  LDL.LU.64 R26, [R1+0x6118] ;  /* 0x00611800011a7983 */ /* 0x000f280000300a00 */
[----:B------:R-:W4:-:S15]  /*a74f0*/  LDL.LU.64 R24, [R1+0x6110] ;  /* 0x0061100001187983 */ /* 0x000f1e0000300a00 */
[----:B------:R-:W-:-:S01]  /*a7500*/  NOP ;  /* 0x0000000000007918 */ /* 0x000fc20000000000 */
[----:B------:R-:W-:Y:S04]  /*a7510*/  STL.64 [R1+0x870], R8 ;  /* 0x0008700801007387 */ /* 0x000fe80000100a00 */
[----:B------:R0:W-:Y:S04]  /*a7520*/  STL.64 [R1+0x878], R10 ;  /* 0x0008780a01007387 */ /* 0x0001e80000100a00 */
[----:B0-----:R-:W2:Y:S04]  /*a7530*/  LDL.LU.64 R10, [R1+0x6108] ;  /* 0x00610800010a7983 */ /* 0x001ea80000300a00 */
[----:B------:R-:W3:Y:S01]  /*a7540*/  LDL.LU.64 R8, [R1+0x6100] ;  /* 0x0061000001087983 */ /* 0x000ee20000300a00 */
[----:B----4-:R-:W-:-:S15]  /*a7550*/  HMMA.16816.F32 R24, R16, R6, R24 ;  /* 0x000000061018723c */ /* 0x010fde0000001818 */
[----:B------:R-:W-:-:S08]  /*a7560*/  NOP ;  /* 0x0000000000007918 */ /* 0x000fd00000000000 */
[----:B------:R-:W-:Y:S04]  /*a7570*/  STL.64 [R1+0x860], R24 ;  /* 0x0008601801007387 */ /* 0x000fe80000100a00 */
[----:B------:R0:W-:Y:S04]  /*a7580*/  STL.64 [R1+0x868], R26 ;  /* 0x0008681a01007387 */ /* 0x0001e80000100a00 */
[----:B0-----:R-:W4:Y:S04]  /*a7590*/  LDL.LU.64 R26, [R1+0x60f8] ;  /* 0x0060f800011a7983 */ /* 0x001f280000300a00 */
[----:B------:R-:W4:Y:S01]  /*a75a0*/  LDL.LU.64 R24, [R1+0x60f0] ;  /* 0x0060f00001187983 */ /* 0x000f220000300a00 */
[----:B---3--:R-:W-:Y:S01]  /*a75b0*/  HMMA.16816.F32 R20, R16, R8, R20 ;  /* 0x000000081014723c */ /* 0x008fe20000001814 */
[----:B------:R-:W-:-:S05]  /*a75c0*/  IMAD.MOV.U32 R0, RZ, RZ, R7 ;  /* 0x000000ffff007224 */ /* 0x000fca00078e0007 */
[----:B--2---:R-:W-:Y:S01]  /*a75d0*/  HMMA.16816.F32 R4, R16, R10, R12 ;  /* 0x0000000a1004723c */ /* 0x004fe2000000180c */
[----:B------:R0:W-:Y:S05]  /*a75e0*/  STL [R1+0x5f20], R0 ;  /* 0x005f200001007387 */ /* 0x0001ea0000100800 */
[----:B0-----:R-:W-:-:S11]  /*a75f0*/  IMAD.MOV.U32 R0, RZ, RZ, R11 ;  /* 0x000000ffff007224 */ /* 0x001fd600078e000b */
[----:B------:R-:W-:Y:S04]  /*a7600*/  STL.64 [R1+0x850], R20 ;  /* 0x0008501401007387 */ /* 0x000fe80000100a00 */
[----:B------:R-:W-:Y:S04]  /*a7610*/  STL.64 [R1+0x858], R22 ;  /* 0x0008581601007387 */ /* 0x000fe80000100a00 */
[----:B------:R-:W-:Y:S04]  /*a7620*/  STL [R1+0x5f24], R0 ;  /* 0x005f240001007387 */ /* 0x000fe80000100800 */
[----:B------:R-:W-:Y:S04]  /*a7630*/  STL.64 [R1+0x840], R4 ;  /* 0x0008400401007387 */ /* 0x000fe80000100a00 */
[----:B------:R4:W-:Y:S02]  /*a7640*/  STL.64 [R1+0x848], R6 ;  /* 0x0008480601007387 */ /* 0x0009e40000100a00 */
[----:B----4-:R-:W-:Y:S02]  /*a7650*/  HMMA.16816.F32 R4, R16, R28, R24 ;  /* 0x0000001c1004723c */ /* 0x010fe40000001818 */
[----:B------:R-:W2:-:S15]  /*a7660*/  LDL R28, [R1+0x8] ;  /* 0x00000800011c7983 */ /* 0x000e9e0000100800 */
[----:B------:R-:W-:-:S06]  /*a7670*/  NOP ;  /* 0x0000000000007918 */ /* 0x000fcc0000000000 */
[----:B------:R-:W-:Y:S04]  /*a7680*/  STL.64 [R1+0x830], R4 ;  /* 0x0008300401007387 */ /* 0x000fe80000100a00 */
[----:B------:R0:W-:Y:S04]  /*a7690*/  STL.64 [R1+0x838], R6 ;  /* 0x0008380601007387 */ /* 0x0001e80000100a00 */
[----:B------:R-:W2:Y:S04]  /*a76a0*/  LDL R29, [R1+0xc] ;  /* 0x00000c00011d7983 */ /* 0x000ea80000100800 */
[----:B------:R-:W3:Y:S04]  /*a76b0*/  LDL R8, [R1+0x18] ;  /* 0x0000180001087983 */ /* 0x000ee80000100800 */
[----:B------:R-:W3:Y:S04]  /*a76c0*/  LDL R9, [R1+0x1c] ;  /* 0x00001c0001097983 */ /* 0x000ee80000100800 */
[----:B0-----:R-:W4:Y:S04]  /*a76d0*/  LDL.64 R6, [R1+0x20] ;  /* 0x0000200001067983 */ /* 0x001f280000100a00 */
[----:B----4-:R-:W-:Y:S04]  /*a76e0*/  STL.64 [R1+0x6008], R6 ;  /* 0x0060080601007387 */ /* 0x010fe80000100a00 */
[----:B------:R-:W4:Y:S04]  /*a76f0*/  LDL.LU R12, [R1+0x640] ;  /* 0x00064000010c7983 */ /* 0x000f280000300800 */
        /* <DEDUP_REMOVED lines=11> */
[----:B------:R-:W3:Y:S04]  /*a77b0*/  LDL.64 R6, [R1+0x30] ;  /* 0x0000300001067983 */ /* 0x000ee80000100a00 */
[----:B---3--:R-:W-:Y:S04]  /*a77c0*/  STL.64 [R1+0x6038], R6 ;  /* 0x0060380601007387 */ /* 0x008fe80000100a00 */
[----:B------:R-:W-:Y:S04]  /*a77d0*/  STL.64 [R1+0x6030], R4 ;  /* 0x0060300401007387 */ /* 0x000fe80000100a00 */
        /* <DEDUP_REMOVED lines=47> */
[----:B------:R-:W4:Y:S04]  /*a7ad0*/  LDL.64 R4, [R1+0x70] ;  /* 0x0000700001047983 */ /* 0x000f280000100a00 */
        /* <DEDUP_REMOVED lines=34> */
[----:B------:R-:W2:Y:S04]  /*a7d00*/  LDL.64 R10, [R1+0x10] ;  /* 0x00001000010a7983 */ /* 0x000ea80000100a00 */
[----:B------:R-:W3:Y:S04]  /*a7d10*/  LDL.LU R24, [R1+0x5f0] ;  /* 0x0005f00001187983 */ /* 0x000ee80000300800 */
[----:B------:R-:W3:Y:S04]  /*a7d20*/  LDL.LU R25, [R1+0x5f4] ;  /* 0x0005f40001197983 */ /* 0x000ee80000300800 */
[----:B------:R-:W3:Y:S04]  /*a7d30*/  LDL.LU R26, [R1+0x5f8] ;  /* 0x0005f800011a7983 */ /* 0x000ee80000300800 */
[----:B------:R-:W3:Y:S01]  /*a7d40*/  LDL.LU R27, [R1+0x5fc] ;  /* 0x0005fc00011b7983 */ /* 0x000ee20000300800 */
[----:B----4-:R-:W-:-:S15]  /*a7d50*/  HMMA.16816.F32 R12, R16, R4, R12 ;  /* 0x00000004100c723c */ /* 0x010fde000000180c */
        /* <DEDUP_REMOVED lines=77> */
[----:B0-----:R-:W2:Y:S02]  /*a8230*/  LDL.LU.64 R6, [R1+0x6008] ;  /* 0x0060080001067983 */ /* 0x001ea40000300a00 */
[----:B--2---:R-:W-:-:S15]  /*a8240*/  HMMA.16816.F32 R12, R16, R6, R12 ;  /* 0x00000006100c723c */ /* 0x004fde000000180c */
[----:B------:R-:W-:-:S08]  /*a8250*/  NOP ;  /* 0x0000000000007918 */ /* 0x000fd00000000000 */
[----:B------:R-:W-:Y:S04]  /*a8260*/  STL.64 [R1+0x780], R12 ;  /* 0x0007800c01007387 */ /* 0x000fe80000100a00 */
[----:B------:R0:W-:Y:S04]  /*a8270*/  STL.64 [R1+0x788], R14 ;  /* 0x0007880e01007387 */ /* 0x0001e80000100a00 */
[----:B0-----:R-:W2:Y:S04]  /*a8280*/  LDL.LU.64 R14, [R1+0x6000] ;  /* 0x00600000010e7983 */ /* 0x001ea80000300a00 */
[----:B------:R-:W2:Y:S01]  /*a8290*/  LDL.LU.64 R12, [R1+0x5ff8] ;  /* 0x005ff800010c7983 */ /* 0x000ea20000300a00 */
[----:B------:R-:W-:Y:S01]  /*a82a0*/  IMAD.MOV.U32 R0, RZ, RZ, R7 ;  /* 0x000000ffff007224 */ /* 0x000fe200078e0007 */
[C---:B------:R-:W-:Y:S04]  /*a82b0*/  HMMA.16816.F32 R20, R16.reuse, R10, R20 ;  /* 0x0000000a1014723c */ /* 0x040fe80000001814 */
[----:B------:R0:W-:Y:S02]  /*a82c0*/  STL [R1+0x5f3c], R0 ;  /* 0x005f3c0001007387 */ /* 0x0001e40000100800 */
[----:B0-----:R-:W-:Y:S01]  /*a82d0*/  IMAD.MOV.U32 R0, RZ, RZ, R11 ;  /* 0x000000ffff007224 */ /* 0x001fe200078e000b */
[C---:B--2---:R-:W-:Y:S06]  /*a82e0*/  HMMA.16816.F32 R4, R16.reuse, R8, R12 ;  /* 0x000000081004723c */ /* 0x044fec000000180c */
[----:B---3--:R-:W-:Y:S01]  /*a82f0*/  HMMA.16816.F32 R8, R16, R28, R24 ;  /* 0x0000001c1008723c */ /* 0x008fe20000001818 */
[----:B------:R-:W2:-:S15]  /*a8300*/  LDL.LU R14, [R1+0x3e2c] ;  /* 0x003e2c00010e7983 */ /* 0x000e9e0000300800 */
[----:B------:R-:W-:-:S01]  /*a8310*/  NOP ;  /* 0x0000000000007918 */ /* 0x000fc20000000000 */
[----:B------:R-:W-:Y:S04]  /*a8320*/  STL.64 [R1+0x770], R4 ;  /* 0x0007700401007387 */ /* 0x000fe80000100a00 */
[----:B------:R0:W-:Y:S04]  /*a8330*/  STL.64 [R1+0x778], R6 ;  /* 0x0007780601007387 */ /* 0x0001e80000100a00 */
[----:B0-----:R-:W3:Y:S04]  /*a8340*/  LDL.LU R6, [R1+0x3e28] ;  /* 0x003e280001067983 */ /* 0x001ee80000300800 */
[----:B------:R-:W2:Y:S04]  /*a8350*/  LDL.LU R15, [R1+0x3e34] ;  /* 0x003e3400010f7983 */ /* 0x000ea80000300800 */
[----:B------:R-:W4:Y:S04]  /*a8360*/  LDL.LU R7, [R1+0x3e30] ;  /* 0x003e300001077983 */ /* 0x000f280000300800 */
[----:B------:R-:W-:Y:S04]  /*a8370*/  STL [R1+0x5f40], R0 ;  /* 0x005f400001007387 */ /* 0x000fe80000100800 */
[----:B------:R0:W-:Y:S04]  /*a8380*/  STL.64 [R1+0x760], R20 ;  /* 0x0007601401007387 */ /* 0x0001e80000100a00 */
[----:B------:R1:W-:Y:S04]  /*a8390*/  STL.64 [R1+0x768], R22 ;  /* 0x0007681601007387 */ /* 0x0003e80000100a00 */
[----:B0-----:R-:W3:Y:S04]  /*a83a0*/  LDL.LU R20, [R1+0x580] ;  /* 0x0005800001147983 */ /* 0x001ee80000300800 */
[----:B------:R-:W-:Y:S04]  /*a83b0*/  STL.64 [R1+0x750], R8 ;  /* 0x0007500801007387 */ /* 0x000fe80000100a00 */
[----:B------:R-:W-:Y:S04]  /*a83c0*/  STL.64 [R1+0x758], R10 ;  /* 0x0007580a01007387 */ /* 0x000fe80000100a00 */
[----:B------:R-:W3:Y:S04]  /*a83d0*/  LDL.LU R21, [R1+0x584] ;  /* 0x0005840001157983 */ /* 0x000ee80000300800 */
[----:B-1----:R-:W2:Y:S04]  /*a83e0*/  LDL.LU R22, [R1+0x588] ;  /* 0x0005880001167983 */ /* 0x002ea80000300800 */
        /* <DEDUP_REMOVED lines=11> */
[----:B------:R-:W3:Y:S04]  /*a84a0*/  LDL.64 R28, [R1] ;  /* 0x00000000011c7983 */ /* 0x000ee80000100a00 */
        /* <DEDUP_REMOVED lines=16> */
[----:B------:R-:W4:Y:S04]  /*a85b0*/  LDL.LU R12, [R1+0x3e1c] ;  /* 0x003e1c00010c7983 */ /* 0x000f280000300800 */
[----:B------:R-:W3:Y:S04]  /*a85c0*/  LDL.LU R4, [R1+0x3e18] ;  /* 0x003e180001047983 */ /* 0x000ee80000300800 */
[----:B------:R-:W4:Y:S04]  /*a85d0*/  LDL.LU R13, [R1+0x3e24] ;  /* 0x003e2400010d7983 */ /* 0x000f280000300800 */
[----:B------:R-:W-:Y:S01]  /*a85e0*/  STL.64 [R1+0x5f78], R14 ;  /* 0x005f780e01007387 */ /* 0x000fe20000100a00 */
[----:B------:R-:W-:Y:S03]  /*a85f0*/  HMMA.16816.F32 R24, R16, R28, R24 ;  /* 0x0000001c1018723c */ /* 0x000fe60000001818 */
[----:B----4-:R0:W-:Y:S04]  /*a8600*/  STL.64 [R1+0x5f70], R12 ;  /* 0x005f700c01007387 */ /* 0x0101e80000100a00 */
[----:B0-----:R-:W4:Y:S04]  /*a8610*/  LDL.LU R12, [R1+0x540] ;  /* 0x00054000010c7983 */ /* 0x001f280000300800 */
[----:B------:R-:W4:Y:S04]  /*a8620*/  LDL.LU R13, [R1+0x544] ;  /* 0x00054400010d7983 */ /* 0x000f280000300800 */
[----:B------:R-:W2:Y:S04]  /*a8630*/  LDL.LU R14, [R1+0x548] ;  /* 0x00054800010e7983 */ /* 0x000ea80000300800 */
[----:B------:R-:W2:Y:S01]  /*a8640*/  LDL.LU R15, [R1+0x54c] ;  /* 0x00054c00010f7983 */ /* 0x000ea20000300800 */
[----:B------:R-:W-:-:S03]  /*a8650*/  IMAD.MOV.U32 R0, RZ, RZ, R29 ;  /* 0x000000ffff007224 */ /* 0x000fc600078e001d */
[----:B--2---:R-:W-:Y:S04]  /*a8660*/  STL.64 [R1+0x5f88], R14 ;  /* 0x005f880e01007387 */ /* 0x004fe80000100a00 */
[----:B----4-:R0:W-:Y:S04]  /*a8670*/  STL.64 [R1+0x5f80], R12 ;  /* 0x005f800c01007387 */ /* 0x0101e80000100a00 */
[----:B0-----:R-:W2:Y:S04]  /*a8680*/  LDL.LU R12, [R1+0x550] ;  /* 0x00055000010c7983 */ /* 0x001ea80000300800 */
[----:B------:R-:W2:Y:S04]  /*a8690*/  LDL.LU R13, [R1+0x554] ;  /* 0x00055400010d7983 */ /* 0x000ea80000300800 */
[----:B------:R-:W2:Y:S04]  /*a86a0*/  LDL.LU R14, [R1+0x558] ;  /* 0x00055800010e7983 */ /* 0x000ea80000300800 */
[----:B------:R-:W2:Y:S04]  /*a86b0*/  LDL.LU R15, [R1+0x55c] ;  /* 0x00055c00010f7983 */ /* 0x000ea80000300800 */
[----:B------:R-:W4:Y:S04]  /*a86c0*/  LDL.LU R5, [R1+0x3e20] ;  /* 0x003e200001057983 */ /* 0x000f280000300800 */
[----:B------:R-:W-:Y:S04]  /*a86d0*/  STL.64 [R1+0x740], R24 ;  /* 0x0007401801007387 */ /* 0x000fe80000100a00 */
[----:B------:R0:W-:Y:S04]  /*a86e0*/  STL.64 [R1+0x748], R26 ;  /* 0x0007481a01007387 */ /* 0x0001e80000100a00 */
[----:B0-----:R-:W3:Y:S04]  /*a86f0*/  LDL.LU.64 R26, [R1+0x5ff0] ;  /* 0x005ff000011a7983 */ /* 0x001ee80000300a00 */
[----:B------:R-:W3:Y:S04]  /*a8700*/  LDL.LU.64 R24, [R1+0x5fe8] ;  /* 0x005fe80001187983 */ /* 0x000ee80000300a00 */
[----:B------:R-:W3:Y:S02]  /*a8710*/  LDL.LU.64 R28, [R1+0x5fe0] ;  /* 0x005fe000011c7983 */ /* 0x000ee40000300a00 */
[----:B---3--:R-:W-:-:S15]  /*a8720*/  HMMA.16816.F32 R24, R16, R28, R24 ;  /* 0x0000001c1018723c */ /* 0x008fde0000001818 */
        /* <DEDUP_REMOVED lines=17> */
[----:B------:R0:W-:Y:S04]  /*a8840*/  STL.64 [R1+0x5d10], R26 ;  /* 0x005d101a01007387 */ /* 0x0001e80000100a00 */
[----:B0-----:R-:W4:Y:S04]  /*a8850*/  LDL.LU.64 R26, [R1+0xa0] ;  /* 0x0000a000011a7983 */ /* 0x001f280000300a00 */
[----:B------:R0:W-:Y:S04]  /*a8860*/  STL.64 [R1+0x5d08], R24 ;  /* 0x005d081801007387 */ /* 0x0001e80000100a00 */
[----:B----4-:R1:W-:Y:S04]  /*a8870*/  STL.64 [R1+0x5f48], R26 ;  /* 0x005f481a01007387 */ /* 0x0103e80000100a00 */
[----:B0-----:R-:W4:Y:S04]  /*a8880*/  LDL.LU R24, [R1+0x5e0] ;  /* 0x0005e00001187983 */ /* 0x001f280000300800 */
[----:B------:R-:W4:Y:S04]  /*a8890*/  LDL.LU R25, [R1+0x5e4] ;  /* 0x0005e40001197983 */ /* 0x000f280000300800 */
[----:B-1----:R-:W3:Y:S04]  /*a88a0*/  LDL.LU R26, [R1+0x5e8] ;  /* 0x0005e800011a7983 */ /* 0x002ee80000300800 */
        /* <DEDUP_REMOVED lines=48> */
[----:B------:R-:W2:Y:S04]  /*a8bb0*/  LDL.LU R14, [R1+0x5f54] ;  /* 0x005f5400010e7983 */ /* 0x000ea80000300800 */
[----:B------:R-:W2:Y:S02]  /*a8bc0*/  LDL.LU R15, [R1+0x5f50] ;  /* 0x005f5000010f7983 */ /* 0x000ea40000300800 */
[----:B--2---:R-:W-:-:S15]  /*a8bd0*/  HMMA.16816.F32 R24, R16, R14, R24 ;  /* 0x0000000e1018723c */ /* 0x004fde0000001818 */
[----:B------:R-:W-:-:S08]  /*a8be0*/  NOP ;  /* 0x0000000000007918 */ /* 0x000fd00000000000 */
[----:B------:R-:W-:Y:S04]  /*a8bf0*/  STL.64 [R1+0x6c0], R24 ;  /* 0x0006c01801007387 */ /* 0x000fe80000100a00 */
[----:B------:R0:W-:Y:S04]  /*a8c00*/  STL.64 [R1+0x6c8], R26 ;  /* 0x0006c81a01007387 */ /* 0x0001e80000100a00 */
[----:B0-----:R-:W2:Y:S04]  /*a8c10*/  LDL.LU.64 R26, [R1+0x5f48] ;  /* 0x005f4800011a7983 */ /* 0x001ea80000300a00 */
[----:B------:R-:W-:Y:S04]  /*a8c20*/  STL.64 [R1+0x5cd0], R14 ;  /* 0x005cd00e01007387 */ /* 0x000fe80000100a00 */
[----:B------:R0:W-:Y:S04]  /*a8c30*/  STL.64 [R1+0x5cc8], R12 ;  /* 0x005cc80c01007387 */ /* 0x0001e80000100a00 */
[----:B0-----:R-:W3:Y:S04]  /*a8c40*/  LDL.LU R12, [R1+0x5d0] ;  /* 0x0005d000010c7983 */ /* 0x001ee80000300800 */
[----:B------:R-:W3:Y:S04]  /*a8c50*/  LDL.LU R13, [R1+0x5d4] ;  /* 0x0005d400010d7983 */ /* 0x000ee80000300800 */
[----:B------:R-:W3:Y:S04]  /*a8c60*/  LDL.LU R14, [R1+0x5d8] ;  /* 0x0005d800010e7983 */ /* 0x000ee80000300800 */
[----:B------:R-:W3:Y:S04]  /*a8c70*/  LDL.LU R15, [R1+0x5dc] ;  /* 0x0005dc00010f7983 */ /* 0x000ee80000300800 */
[----:B------:R-:W-:Y:S04]  /*a8c80*/  STL [R1+0x5ca0], R21 ;  /* 0x005ca01501007387 */ /* 0x000fe80000100800 */
[----:B------:R-:W-:Y:S01]  /*a8c90*/  STL.64 [R1+0x5cf8], R22 ;  /* 0x005cf81601007387 */ /* 0x000fe20000100a00 */
[C---:B--2---:R-:W-:Y:S06]  /*a8ca0*/  HMMA.16816.F32 R8, R16.reuse, R26, R8 ;  /* 0x0000001a1008723c */ /* 0x044fec0000001808 */
[----:B---3--:R-:W-:-:S15]  /*a8cb0*/  HMMA.16816.F32 R12, R16, R20, R12 ;  /* 0x00000014100c723c */ /* 0x008fde000000180c */
[----:B------:R-:W-:-:S08]  /*a8cc0*/  NOP ;  /* 0x0000000000007918 */ /* 0x000fd00000000000 */
[----:B------:R0:W-:Y:S04]  /*a8cd0*/  STL.64 [R1+0x6b0], R12 ;  /* 0x0006b00c01007387 */ /* 0x0001e80000100a00 */
[----:B------:R-:W-:Y:S04]  /*a8ce0*/  STL.64 [R1+0x6b8], R14 ;  /* 0x0006b80e01007387 */ /* 0x000fe80000100a00 */
[----:B------:R1:W-:Y:S04]  /*a8cf0*/  STL [R1+0x5cf0], R20 ;  /* 0x005cf01401007387 */ /* 0x0003e80000100800 */
[----:B------:R-:W-:Y:S04]  /*a8d00*/  STL.64 [R1+0x690], R8 ;  /* 0x0006900801007387 */ /* 0x000fe80000100a00 */
[----:B------:R-:W-:Y:S01]  /*a8d10*/  STL.64 [R1+0x698], R10 ;  /* 0x0006980a01007387 */ /* 0x000fe20000100a00 */
[----:B0-----:R-:W-:-:S02]  /*a8d20*/  IMAD.MOV.U32 R13, RZ, RZ, R26 ;  /* 0x000000ffff0d7224 */ /* 0x001fc400078e001a */
[----:B------:R-:W-:-:S05]  /*a8d30*/  IMAD.MOV.U32 R12, RZ, RZ, R27 ;  /* 0x000000ffff0c7224 */ /* 0x000fca00078e001b */
[----:B------:R-:W-:Y:S04]  /*a8d40*/  STL.64 [R1+0x5d00], R12 ;  /* 0x005d000c01007387 */ /* 0x000fe80000100a00 */
[----:B-1----:R-:W2:Y:S04]  /*a8d50*/  LDL.LU R20, [R1+0x200] ;  /* 0x0002000001147983 */ /* 0x002ea80000300800 */
[----:B------:R-:W2:Y:S04]  /*a8d60*/  LDL.LU R21, [R1+0x204] ;  /* 0x0002040001157983 */ /* 0x000ea80000300800 */
[----:B------:R-:W3:Y:S04]  /*a8d70*/  LDL.LU R22, [R1+0x208] ;  /* 0x0002080001167983 */ /* 0x000ee80000300800 */
[----:B------:R-:W3:Y:S04]  /*a8d80*/  LDL.LU R23, [R1+0x20c] ;  /* 0x00020c0001177983 */ /* 0x000ee80000300800 */
[----:B---3--:R0:W-:Y:S04]  /*a8d90*/  STL.64 [R1+0x5d20], R22 ;  /* 0x005d201601007387 */ /* 0x0081e80000100a00 */
[----:B--2---:R-:W-:Y:S04]  /*a8da0*/  STL.64 [R1+0x5d18], R20 ;  /* 0x005d181401007387 */ /* 0x004fe80000100a00 */
[----:B------:R-:W2:Y:S04]  /*a8db0*/  LDL.LU R24, [R1+0x250] ;  /* 0x0002500001187983 */ /* 0x000ea80000300800 */
[----:B------:R-:W2:Y:S04]  /*a8dc0*/  LDL.LU R25, [R1+0x254] ;  /* 0x0002540001197983 */ /* 0x000ea80000300800 */
[----:B------:R-:W3:Y:S04]  /*a8dd0*/  LDL.LU R26, [R1+0x258] ;  /* 0x00025800011a7983 */ /* 0x000ee80000300800 */
[----:B------:R-:W3:Y:S04]  /*a8de0*/  LDL.LU R27, [R1+0x25c] ;  /* 0x00025c00011b7983 */ /* 0x000ee80000300800 */
[----:B---3--:R-:W-:Y:S04]  /*a8df0*/  STL.64 [R1+0x5d30], R26 ;  /* 0x005d301a01007387 */ /* 0x008fe80000100a00 */
[----:B--2---:R1:W-:Y:S04]  /*a8e00*/  STL.64 [R1+0x5d28], R24 ;  /* 0x005d281801007387 */ /* 0x0043e80000100a00 */
[----:B0-----:R-:W2:Y:S01]  /*a8e10*/  LDL.LU R22, [R1] ;  /* 0x0000000001167983 */ /* 0x001ea20000300800 */
[----:B------:R-:W-:-:S03]  /*a8e20*/  IMAD.MOV.U32 R23, RZ, RZ, R0 ;  /* 0x000000ffff177224 */ /* 0x000fc600078e0000 */
[----:B------:R-:W3:Y:S04]  /*a8e30*/  LDL.LU R0, [R1+0x5f40] ;  /* 0x005f400001007983 */ /* 0x000ee80000300800 */
[----:B--2---:R-:W-:Y:S04]  /*a8e40*/  STL.64 [R1+0x5d38], R22 ;  /* 0x005d381601007387 */ /* 0x004fe80000100a00 */
[----:B-1----:R-:W2:Y:S04]  /*a8e50*/  LDL.LU R24, [R1+0x270] ;  /* 0x0002700001187983 */ /* 0x002ea80000300800 */
        /* <DEDUP_REMOVED lines=190> */
[----:B0-----:R-:W4:Y:S04]  /*a9a40*/  LDL.LU R24, [R1+0x4f0] ;  /* 0x0004f00001187983 */ /* 0x001f280000300800 */
[----:B------:R-:W4:Y:S04]  /*a9a50*/  LDL.LU R25, [R1+0x4f4] ;  /* 0x0004f40001197983 */ /* 0x000f280000300800 */
[----:B------:R-:W4:Y:S04]  /*a9a60*/  LDL.LU R26, [R1+0x4f8] ;  /* 0x0004f800011a7983 */ /* 0x000f280000300800 */
[----:B------:R-:W4:Y:S01]  /*a9a70*/  LDL.LU R27, [R1+0x4fc] ;  /* 0x0004fc00011b7983 */ /* 0x000f220000300800 */
[----:B------:R-:W-:-:S02]  /*a9a80*/  F2FP.F16.E4M3.UNPACK_B R6, R6 ;  /* 0x00000006ff06723e */ /* 0x000fc400020006ff */
[----:B------:R-:W-:Y:S01]  /*a9a90*/  F2FP.F16.E4M3.UNPACK_B R7, R7 ;  /* 0x00000007ff07723e */ /* 0x000fe200020006ff */
        /* <DEDUP_REMOVED lines=164> */
[----:B0-----:R-:W2:Y:S04]  /*aa4e0*/  LDL.LU.64 R26, [R1+0x5d10] ;  /* 0x005d1000011a7983 */ /* 0x001ea80000300a00 */
[----:B------:R-:W3:Y:S01]  /*aa4f0*/  LDL.LU.64 R24, [R1+0x5d08] ;  /* 0x005d080001187983 */ /* 0x000ee20000300a00 */
[C---:B--2---:R-:W-:Y:S06]  /*aa500*/  HMMA.16816.F32 R12, R4.reuse, R26, R12 ;  /* 0x0000001a040c723c */ /* 0x044fec000000180c */
[----:B---3--:R-:W-:-:S15]  /*aa510*/  HMMA.16816.F32 R24, R4, R24, R20 ;  /* 0x000000180418723c */ /* 0x008fde0000001814 */
[----:B------:R-:W-:-:S02]  /*aa520*/  NOP ;  /* 0x0000000000007918 */ /* 0x000fc40000000000 */
[----:B------:R0:W-:Y:S04]  /*aa530*/  STL.64 [R1+0x510], R12 ;  /* 0x0005100c01007387 */ /* 0x0001e80000100a00 */
[----:B------:R-:W-:Y:S04]  /*aa540*/  STL.64 [R1+0x518], R14 ;  /* 0x0005180e01007387 */ /* 0x000fe80000100a00 */
[----:B0-----:R-:W2:Y:S04]  /*aa550*/  LDL.LU.64 R12, [R1+0x5d00] ;  /* 0x005d0000010c7983 */ /* 0x001ea80000300a00 */
[----:B------:R-:W3:Y:S04]  /*aa560*/  LDL.LU.64 R22, [R1+0x5cf8] ;  /* 0x005cf80001167983 */ /* 0x000ee80000300a00 */
[----:B------:R-:W4:Y:S04]  /*aa570*/  LDL.LU R20, [R1+0x5cf0] ;  /* 0x005cf00001147983 */ /* 0x000f280000300800 */
        /* <DEDUP_REMOVED lines=12> */
[C---:B--2---:R-:W-:Y:S06]  /*aa640*/  HMMA.16816.F32 R24, R4.reuse, R2, R24 ;  /* 0x000000020418723c */ /* 0x044fec0000001818 */
[----:B----4-:R-:W-:Y:S01]  /*aa650*/  HMMA.16816.F32 R16, R4, R8, R16 ;  /* 0x000000080410723c */ /* 0x010fe20000001810 */
[----:B------:R-:W2:-:S15]  /*aa660*/  LDL.LU R8, [R1+0xf00] ;  /* 0x000f000001087983 */ /* 0x000e9e0000300800 */
[----:B------:R-:W-:-:S01]  /*aa670*/  NOP ;  /* 0x0000000000007918 */ /* 0x000fc20000000000 */
[----:B------:R-:W-:Y:S04]  /*aa680*/  STL.64 [R1+0x4e0], R24 ;  /* 0x0004e01801007387 */ /* 0x000fe80000100a00 */
[----:B------:R-:W-:Y:S04]  /*aa690*/  STL.64 [R1+0x4e8], R26 ;  /* 0x0004e81a01007387 */ /* 0x000fe80000100a00 */
[----:B------:R-:W2:Y:S04]  /*aa6a0*/  LDL.LU R9, [R1+0xf04] ;  /* 0x000f040001097983 */ /* 0x000ea80000300800 */
[----:B------:R-:W-:Y:S04]  /*aa6b0*/  STL.64 [R1+0x4d0], R16 ;  /* 0x0004d01001007387 */ /* 0x000fe80000100a00 */
[----:B------:R-:W-:Y:S04]  /*aa6c0*/  STL.64 [R1+0x4d8], R18 ;  /* 0x0004d81201007387 */ /* 0x000fe80000100a00 */
[----:B--2---:R0:W-:Y:S02]  /*aa6d0*/  STL.64 [R1+0x5c78], R8 ;  /* 0x005c780801007387 */ /* 0x0041e40000100a00 */
[----:B0-----:R-:W-:-:S02]  /*aa6e0*/  IMAD.MOV.U32 R9, RZ, RZ, R12 ;  /* 0x000000ffff097224 */ /* 0x001fc400078e000c */
[----:B------:R-:W-:Y:S01]  /*aa6f0*/  IMAD.MOV.U32 R8, RZ, RZ, R13 ;  /* 0x000000ffff087224 */ /* 0x000fe200078e000d */
[----:B------:R-:W3:Y:S04]  /*aa700*/  LDL.LU R12, [R1+0x160] ;  /* 0x00016000010c7983 */ /* 0x000ee80000300800 */
[----:B------:R-:W3:Y:S04]  /*aa710*/  LDL.LU R13, [R1+0x164] ;  /* 0x00016400010d7983 */ /* 0x000ee80000300800 */
[----:B------:R-:W3:Y:S04]  /*aa720*/  LDL.LU R14, [R1+0x168] ;  /* 0x00016800010e7983 */ /* 0x000ee80000300800 */
[----:B------:R-:W3:Y:S04]  /*aa730*/  LDL.LU R15, [R1+0x16c] ;  /* 0x00016c00010f7983 */ /* 0x000ee80000300800 */
[----:B------:R-:W2:Y:S04]  /*aa740*/  LDL.LU R21, [R1+0x3e3c] ;  /* 0x003e3c0001157983 */ /* 0x000ea80000300800 */
[----:B------:R-:W4:Y:S04]  /*aa750*/  LDL.LU R16, [R1+0x3e38] ;  /* 0x003e380001107983 */ /* 0x000f280000300800 */
[----:B------:R-:W4:Y:S04]  /*aa760*/  LDL.LU R17, [R1+0x3e40] ;  /* 0x003e400001117983 */ /* 0x000f280000300800 */
[----:B------:R-:W3:Y:S04]  /*aa770*/  LDL.LU R22, [R1+0x3e4c] ;  /* 0x003e4c0001167983 */ /* 0x000ee80000300800 */
[----:B------:R-:W4:Y:S04]  /*aa780*/  LDL.LU R18, [R1+0x3e48] ;  /* 0x003e480001127983 */ /* 0x000f280000300800 */
        /* <DEDUP_REMOVED lines=17> */
[----:B------:R-:W4:Y:S04]  /*aa8a0*/  LDL.LU R24, [R1+0x130] ;  /* 0x0001300001187983 */ /* 0x000f280000300800 */
[----:B------:R-:W2:Y:S04]  /*aa8b0*/  LDL.LU R0, [R1+0x5cdc] ;  /* 0x005cdc0001007983 */ /* 0x000ea80000300800 */
[----:B------:R-:W3:Y:S04]  /*aa8c0*/  LDL.LU R26, [R1+0x138] ;  /* 0x00013800011a7983 */ /* 0x000ee80000300800 */
[----:B------:R-:W3:Y:S01]  /*aa8d0*/  LDL.LU R27, [R1+0x13c] ;  /* 0x00013c00011b7983 */ /* 0x000ee20000300800 */
[----:B------:R-:W-:Y:S03]  /*aa8e0*/  HMMA.16816.F32 R12, R4, R10, R12 ;  /* 0x0000000a040c723c */ /* 0x000fe6000000180c */
[----:B---3--:R2:W-:Y:S04]  /*aa8f0*/  STL.64 [R1+0x5c88], R26 ;  /* 0x005c881a01007387 */ /* 0x0085e80000100a00 */
[----:B----4-:R0:W-:Y:S01]  /*aa900*/  STL.64 [R1+0x5c80], R24 ;  /* 0x005c801801007387 */ /* 0x0101e20000100a00 */
[----:B--2---:R-:W-:-:S03]  /*aa910*/  IMAD.MOV.U32 R26, RZ, RZ, R0 ;  /* 0x000000ffff1a7224 */ /* 0x004fc600078e0000 */
[----:B0-----:R-:W2:Y:S04]  /*aa920*/  LDL.LU R24, [R1+0xc0] ;  /* 0x0000c00001187983 */ /* 0x001ea80000300800 */
[----:B------:R-:W2:Y:S04]  /*aa930*/  LDL.LU R25, [R1+0xc4] ;  /* 0x0000c40001197983 */ /* 0x000ea80000300800 */
[----:B------:R-:W3:Y:S04]  /*aa940*/  LDL.LU R0, [R1+0x5cd8] ;  /* 0x005cd80001007983 */ /* 0x000ee80000300800 */
[----:B------:R-:W4:Y:S04]  /*aa950*/  LDL.LU R27, [R1+0xcc] ;  /* 0x0000cc00011b7983 */ /* 0x000f280000300800 */
[----:B----4-:R-:W-:Y:S04]  /*aa960*/  STL.64 [R1+0x5c98], R26 ;  /* 0x005c981a01007387 */ /* 0x010fe80000100a00 */
[----:B--2---:R0:W-:Y:S04]  /*aa970*/  STL.64 [R1+0x5c90], R24 ;  /* 0x005c901801007387 */ /* 0x0041e80000100a00 */
[----:B0-----:R-:W2:Y:S04]  /*aa980*/  LDL.LU R24, [R1+0xd0] ;  /* 0x0000d00001187983 */ /* 0x001ea80000300800 */
[----:B------:R-:W2:Y:S04]  /*aa990*/  LDL.LU R25, [R1+0xd4] ;  /* 0x0000d40001197983 */ /* 0x000ea80000300800 */
[----:B------:R-:W2:Y:S04]  /*aa9a0*/  LDL.LU R26, [R1+0xd8] ;  /* 0x0000d800011a7983 */ /* 0x000ea80000300800 */
[----:B------:R-:W4:Y:S04]  /*aa9b0*/  LDL.LU R2, [R1+0xef0] ;  /* 0x000ef00001027983 */ /* 0x000f280000300800 */
[----:B------:R-:W4:Y:S01]  /*aa9c0*/  LDL.LU R3, [R1+0xef4] ;  /* 0x000ef40001037983 */ /* 0x000f220000300800 */
[----:B---3--:R-:W-:-:S03]  /*aa9d0*/  IMAD.MOV.U32 R27, RZ, RZ, R0 ;  /* 0x000000ffff1b7224 */ /* 0x008fc600078e0000 */
[----:B------:R-:W-:Y:S04]  /*aa9e0*/  STL.64 [R1+0x4c0], R12 ;  /* 0x0004c00c01007387 */ /* 0x000fe80000100a00 */
[----:B------:R0:W-:Y:S01]  /*aa9f0*/  STL [R1+0x4c8], R14 ;  /* 0x0004c80e01007387 */ /* 0x0001e20000100800 */
[----:B------:R-:W-:-:S03]  /*aaa00*/  IMAD.MOV.U32 R0, RZ, RZ, R15 ;  /* 0x000000ffff007224 */ /* 0x000fc600078e000f */
[----:B0-----:R-:W3:Y:S04]  /*aaa10*/  LDL.LU.64 R14, [R1+0x5cd0] ;  /* 0x005cd000010e7983 */ /* 0x001ee80000300a00 */
[----:B------:R-:W2:Y:S04]  /*aaa20*/  LDL.LU.64 R12, [R1+0x5cc8] ;  /* 0x005cc800010c7983 */ /* 0x000ea80000300a00 */
[----:B------:R-:W4:Y:S04]  /*aaa30*/  LDL.LU R10, [R1+0xee0] ;  /* 0x000ee000010a7983 */ /* 0x000f280000300800 */
[----:B------:R-:W4:Y:S04]  /*aaa40*/  LDL.LU R11, [R1+0xee4] ;  /* 0x000ee400010b7983 */ /* 0x000f280000300800 */
[----:B------:R0:W-:Y:S04]  /*aaa50*/  STL [R1+0x5650], R0 ;  /* 0x0056500001007387 */ /* 0x0001e80000100800 */
[----:B0-----:R-:W4:Y:S01]  /*aaa60*/  LDL.LU R0, [R1+0x3e44] ;  /* 0x003e440001007983 */ /* 0x001f220000300800 */
[----:B--2---:R-:W-:-:S15]  /*aaa70*/  HMMA.16816.F32 R20, R4, R12, R20 ;  /* 0x0000000c0414723c */ /* 0x004fde0000001814 */
[----:B------:R-:W-:-:S08]  /*aaa80*/  NOP ;  /* 0x0000000000007918 */ /* 0x000fd00000000000 */
[----:B------:R-:W-:Y:S04]  /*aaa90*/  STL.64 [R1+0x1a0], R20 ;  /* 0x0001a01401007387 */ /* 0x000fe80000100a00 */
[----:B------:R0:W-:Y:S04]  /*aaaa0*/  STL.64 [R1+0x1a8], R22 ;  /* 0x0001a81601007387 */ /* 0x0001e80000100a00 */
[----:B0-----:R-:W3:Y:S04]  /*aaab0*/  LDL.LU.64 R22, [R1+0x5cc0] ;  /* 0x005cc00001167983 */ /* 0x001ee80000300a00 */
[----:B------:R-:W3:Y:S02]  /*aaac0*/  LDL.LU.64 R20, [R1+0x5cb8] ;  /* 0x005cb80001147983 */ /* 0x000ee40000300a00 */
[----:B---3--:R-:W-:Y:S02]  /*aaad0*/  HMMA.16816.F32 R12, R4, R14, R20 ;  /* 0x0000000e040c723c */ /* 0x008fe40000001814 */
[----:B------:R-:W2:Y:S04]  /*aaae0*/  LDL.LU.64 R22, [R1+0x5cb0] ;  /* 0x005cb00001167983 */ /* 0x000ea80000300a00 */
[----:B------:R-:W3:-:S15]  /*aaaf0*/  LDL.LU.64 R20, [R1+0x5ca8] ;  /* 0x005ca80001147983 */ /* 0x000ede0000300a00 */
[----:B------:R-:W-:-:S02]  /*aab00*/  NOP ;  /* 0x0000000000007918 */ /* 0x000fc40000000000 */
[----:B------:R0:W-:Y:S04]  /*aab10*/  STL.64 [R1+0x140], R12 ;  /* 0x0001400c01007387 */ /* 0x0001e80000100a00 */
[----:B------:R1:W-:Y:S04]  /*aab20*/  STL.64 [R1+0x148], R14 ;  /* 0x0001480e01007387 */ /* 0x0003e80000100a00 */
[----:B0-----:R-:W4:Y:S04]  /*aab30*/  LDL.LU R12, [R1+0xf0] ;  /* 0x0000f000010c7983 */ /* 0x001f280000300800 */
[----:B------:R-:W4:Y:S04]  /*aab40*/  LDL.LU R13, [R1+0xf4] ;  /* 0x0000f400010d7983 */ /* 0x000f280000300800 */
[----:B-1----:R-:W4:Y:S04]  /*aab50*/  LDL.LU R14, [R1+0xf8] ;  /* 0x0000f800010e7983 */ /* 0x002f280000300800 */
[----:B------:R-:W4:Y:S01]  /*aab60*/  LDL.LU R15, [R1+0xfc] ;  /* 0x0000fc00010f7983 */ /* 0x000f220000300800 */
[----:B---3--:R-:W-:-:S03]  /*aab70*/  IMAD R16, R16, 0x100, R21 ;  /* 0x0000010010107824 */ /* 0x008fc600078e0215 */
[----:B------:R-:W3:Y:S01]  /*aab80*/  LDL.LU R21, [R1+0x5ca0] ;  /* 0x005ca00001157983 */ /* 0x000ee20000300800 */
[----:B--2---:R-:W-:Y:S02]  /*aab90*/  IMAD R18, R18, 0x100, R22 ;  /* 0x0000010012127824 */ /* 0x004fe400078e0216 */
[----:B------:R-:W-:Y:S02]  /*aaba0*/  IMAD R19, R19, 0x100, R23 ;  /* 0x0000010013137824 */ /* 0x000fe400078e0217 */
[----:B---3--:R-:W-:Y:S01]  /*aabb0*/  HMMA.16816.F32 R20, R4, R20, R24 ;  /* 0x000000140414723c */ /* 0x008fe20000001818 */
[----:B------:R-:W2:Y:S04]  /*aabc0*/  LDL.LU.64 R26, [R1+0x5c98] ;  /* 0x005c9800011a7983 */ /* 0x000ea80000300a00 */
[----:B------:R-:W2:-:S15]  /*aabd0*/  LDL.LU.64 R24, [R1+0x5c90] ;  /* 0x005c900001187983 */ /* 0x000e9e0000300a00 */
[----:B------:R-:W-:-:S03]  /*aabe0*/  NOP ;  /* 0x0000000000007918 */ /* 0x000fc60000000000 */
        /* <DEDUP_REMOVED lines=8> */
[----:B------:R-:W2:Y:S04]  /*aac70*/  LDL.LU.64 R24, [R1+0x5c80] ;  /* 0x005c800001187983 */ /* 0x000ea80000300a00 */
[----:B------:R-:W3:Y:S01]  /*aac80*/  LDL.LU.64 R8, [R1+0x5c78] ;  /* 0x005c780001087983 */ /* 0x000ee20000300a00 */
[----:B----4-:R-:W-:Y:S01]  /*aac90*/  IMAD R17, R17, 0x100, R0 ;  /* 0x0000010011117824 */ /* 0x010fe200078e0200 */
[----:B------:R-:W-:-:S02]  /*aaca0*/  F2FP.F16.E4M3.UNPACK_B R10, R10.H1 ;  /* 0x0000000aff0a723e */ /* 0x000fc400030006ff */
[----:B------:R-:W-:Y:S02]  /*aacb0*/  F2FP.F16.E4M3.UNPACK_B R16, R16 ;  /* 0x00000010ff10723e */ /* 0x000fe400020006ff */
[----:B------:R-:W-:Y:S02]  /*aacc0*/  F2FP.F16.E4M3.UNPACK_B R18, R18 ;  /* 0x00000012ff12723e */ /* 0x000fe400020006ff */
[----:B------:R-:W-:Y:S02]  /*aacd0*/  F2FP.F16.E4M3.UNPACK_B R19, R19 ;  /* 0x00000013ff13723e */ /* 0x000fe400020006ff */
[----:B------:R-:W-:Y:S02]  /*aace0*/  F2FP.F16.E4M3.UNPACK_B R17, R17 ;  /* 0x00000011ff11723e */ /* 0x000fe400020006ff */
[----:B------:R-:W-:Y:S01]  /*aacf0*/  F2FP.F16.E4M3.UNPACK_B R11, R11.H1 ;  /* 0x0000000bff0b723e */ /* 0x000fe200030006ff */
[----:B------:R-:W-:Y:S04]  /*aad00*/  STL [R1+0xa8], R10 ;  /* 0x0000a80a01007387 */ /* 0x000fe80000100800 */
[----:B------:R-:W-:Y:S04]  /*aad10*/  STL.64 [R1+0xc0], R4 ;  /* 0x0000c00401007387 */ /* 0x000fe80000100a00 */
[----:B------:R0:W-:Y:S02]  /*aad20*/  STL.64 [R1+0xc8], R6 ;  /* 0x0000c80601007387 */ /* 0x0001e40000100a00 */
[----:B0-----:R-:W-:Y:S06]  /*aad30*/  HMMA.16816.F32 R4, R16, R10, R12 ;  /* 0x0000000a1004723c */ /* 0x001fec000000180c */
[----:B------:R-:W-:Y:S01]  /*aad40*/  STL [R1+0xac], R11 ;  /* 0x0000ac0b01007387 */ /* 0x000fe20000100800 */
[----:B------:R-:W-:-:S02]  /*aad50*/  IMAD.MOV.U32 R0, RZ, RZ, R11 ;  /* 0x000000ffff007224 */ /* 0x000fc400078e000b */
[----:B------:R-:W-:-:S14]  /*aad60*/  IMAD.MOV.U32 R14, RZ, RZ, R10 ;  /* 0x000000ffff0e7224 */ /* 0x000fdc00078e000a */
[----:B------:R-:W-:Y:S04]  /*aad70*/  STL.64 [R1+0xd0], R4 ;  /* 0x0000d00401007387 */ /* 0x000fe80000100a00 */
[----:B------:R0:W-:Y:S01]  /*aad80*/  STL.64 [R1+0xd8], R6 ;  /* 0x0000d80601007387 */ /* 0x0001e20000100a00 */
[----:B------:R-:W-:Y:S02]  /*aad90*/  F2FP.F16.E4M3.UNPACK_B R2, R2.H1 ;  /* 0x00000002ff02723e */ /* 0x000fe400030006ff */
[----:B------:R-:W-:Y:S02]  /*aada0*/  F2FP.F16.E4M3.UNPACK_B R3, R3.H1 ;  /* 0x00000003ff03723e */ /* 0x000fe400030006ff */
[----:B0-----:R-:W-:Y:S02]  /*aadb0*/  F2FP.F16.E4M3.UNPACK_B R6, R28.H1 ;  /* 0x0000001cff06723e */ /* 0x001fe400030006ff */
[----:B---3--:R-:W-:-:S02]  /*aadc0*/  F2FP.F16.E4M3.UNPACK_B R8, R8.H1 ;  /* 0x00000008ff08723e */ /* 0x008fc400030006ff */
[----:B------:R-:W-:-:S05]  /*aadd0*/  F2FP.F16.E4M3.UNPACK_B R9, R9.H1 ;  /* 0x00000009ff09723e */ /* 0x000fca00030006ff */
[----:B------:R0:W-:Y:S02]  /*aade0*/  STL.64 [R1+0x98], R8 ;  /* 0x0000980801007387 */ /* 0x0001e40000100a00 */
[----:B0-----:R-:W-:Y:S02]  /*aadf0*/  HMMA.16816.F32 R8, R16, R8, R20 ;  /* 0x000000081008723c */ /* 0x001fe40000001814 */
[----:B------:R-:W-:Y:S04]  /*aae00*/  STL [R1+0x5af0], R0 ;  /* 0x005af00001007387 */ /* 0x000fe80000100800 */
[----:B------:R-:W-:Y:S04]  /*aae10*/  STL [R1+0x5ae8], R14 ;  /* 0x005ae80e01007387 */ /* 0x000fe80000100800 */
[----:B------:R-:W-:-:S13]  /*aae20*/  STL [R1+0x90], R2 ;  /* 0x0000900201007387 */ /* 0x000fda0000100800 */
[----:B------:R-:W-:Y:S04]  /*aae30*/  STL.64 [R1+0xf0], R8 ;  /* 0x0000f00801007387 */ /* 0x000fe80000100a00 */
[----:B------:R2:W-:Y:S02]  /*aae40*/  STL.64 [R1+0xf8], R10 ;  /* 0x0000f80a01007387 */ /* 0x0005e40000100a00 */
[----:B--2---:R-:W-:Y:S01]  /*aae50*/  HMMA.16816.F32 R8, R16, R2, R24 ;  /* 0x000000021008723c */ /* 0x004fe20000001818 */
[----:B------:R-:W-:-:S05]  /*aae60*/  F2FP.F16.E4M3.UNPACK_B R0, R29.H1 ;  /* 0x0000001dff00723e */ /* 0x000fca00030006ff */
[----:B------:R0:W-:-:S15]  /*aae70*/  STL [R1+0x94], R3 ;  /* 0x0000940301007387 */ /* 0x0001de0000100800 */
[----:B------:R-:W-:-:S02]  /*aae80*/  NOP ;  /* 0x0000000000007918 */ /* 0x000fc40000000000 */
[----:B------:R1:W-:Y:S04]  /*aae90*/  STL.64 [R1+0x110], R8 ;  /* 0x0001100801007387 */ /* 0x0003e80000100a00 */
[----:B------:R2:W-:Y:S04]  /*aaea0*/  STL.64 [R1+0x118], R10 ;  /* 0x0001180a01007387 */ /* 0x0005e80000100a00 */
[----:B------:R-:W-:Y:S04]  /*aaeb0*/  STL [R1+0x88], R6 ;  /* 0x0000880601007387 */ /* 0x000fe80000100800 */
[----:B------:R-:W-:Y:S04]  /*aaec0*/  STL [R1+0x8c], R0 ;  /* 0x00008c0001007387 */ /* 0x000fe80000100800 */
[----:B------:R-:W3:Y:S04]  /*aaed0*/  LDL.LU R22, [R1+0xe30] ;  /* 0x000e300001167983 */ /* 0x000ee80000300800 */
[----:B------:R-:W4:Y:S04]  /*aaee0*/  LDL.LU R24, [R1+0x210] ;  /* 0x0002100001187983 */ /* 0x000f280000300800 */
[----:B------:R-:W4:Y:S04]  /*aaef0*/  LDL.LU R25, [R1+0x214] ;  /* 0x0002140001197983 */ /* 0x000f280000300800 */
[----:B------:R-:W2:Y:S04]  /*aaf00*/  LDL.LU R26, [R1+0x218] ;  /* 0x00021800011a7983 */ /* 0x000ea80000300800 */
[----:B------:R-:W2:Y:S01]  /*aaf10*/  LDL.LU R27, [R1+0x21c] ;  /* 0x00021c00011b7983 */ /* 0x000ea20000300800 */
[----:B------:R-:W-:-:S02]  /*aaf20*/  IMAD.MOV.U32 R20, RZ, RZ, R2 ;  /* 0x000000ffff147224 */ /* 0x000fc400078e0002 */
[----:B------:R-:W-:Y:S01]  /*aaf30*/  IMAD.MOV.U32 R15, RZ, RZ, R3 ;  /* 0x000000ffff0f7224 */ /* 0x000fe200078e0003 */
[----:B--2---:R2:W-:Y:S04]  /*aaf40*/  STL.64 [R1+0x5c10], R26 ;  /* 0x005c101a01007387 */ /* 0x0045e80000100a00 */
[----:B----4-:R4:W-:Y:S04]  /*aaf50*/  STL.64 [R1+0x5c08], R24 ;  /* 0x005c081801007387 */ /* 0x0109e80000100a00 */
[----:B------:R-:W3:Y:S04]  /*aaf60*/  LDL.LU R4, [R1+0xe50] ;  /* 0x000e500001047983 */ /* 0x000ee80000300800 */
[----:B------:R-:W3:Y:S04]  /*aaf70*/  LDL.LU R5, [R1+0xe54] ;  /* 0x000e540001057983 */ /* 0x000ee80000300800 */
[----:B------:R-:W3:Y:S04]  /*aaf80*/  LDL.LU R2, [R1+0xe40] ;  /* 0x000e400001027983 */ /* 0x000ee80000300800 */
[----:B0-----:R-:W3:Y:S04]  /*aaf90*/  LDL.LU R3, [R1+0xe44] ;  /* 0x000e440001037983 */ /* 0x001ee80000300800 */
[----:B-1----:R-:W3:Y:S04]  /*aafa0*/  LDL.LU R8, [R1+0x1f0] ;  /* 0x0001f00001087983 */ /* 0x002ee80000300800 */
[----:B------:R-:W3:Y:S04]  /*aafb0*/  LDL.LU R9, [R1+0x1f4] ;  /* 0x0001f40001097983 */ /* 0x000ee80000300800 */
[----:B------:R-:W3:Y:S04]  /*aafc0*/  LDL.LU R10, [R1+0x1f8] ;  /* 0x0001f800010a7983 */ /* 0x000ee80000300800 */
[----:B------:R-:W3:Y:S04]  /*aafd0*/  LDL.LU R11, [R1+0x1fc] ;  /* 0x0001fc00010b7983 */ /* 0x000ee80000300800 */
[----:B--2---:R-:W2:Y:S04]  /*aafe0*/  LDL.LU R27, [R1+0xe80] ;  /* 0x000e8000011b7983 */ /* 0x004ea80000300800 */
[----:B--2---:R0:W-:Y:S04]  /*aaff0*/  STL [R1+0x5c48], R27 ;  /* 0x005c481b01007387 */ /* 0x0041e80000100800 */
[----:B----4-:R-:W2:Y:S04]  /*ab000*/  LDL.LU R24, [R1+0x190] ;  /* 0x0001900001187983 */ /* 0x010ea80000300800 */
[----:B------:R-:W2:Y:S04]  /*ab010*/  LDL.LU R25, [R1+0x194] ;  /* 0x0001940001197983 */ /* 0x000ea80000300800 */
[----:B------:R-:W4:Y:S04]  /*ab020*/  LDL.LU R26, [R1+0x198] ;  /* 0x00019800011a7983 */ /* 0x000f280000300800 */
[----:B0-----:R-:W4:Y:S04]  /*ab030*/  LDL.LU R27, [R1+0x19c] ;  /* 0x00019c00011b7983 */ /* 0x001f280000300800 */
[----:B------:R-:W3:Y:S04]  /*ab040*/  LDL.LU R14, [R1+0xeb0] ;  /* 0x000eb000010e7983 */ /* 0x000ee80000300800 */
[----:B------:R-:W3:Y:S04]  /*ab050*/  LDL.LU R21, [R1+0xeb4] ;  /* 0x000eb40001157983 */ /* 0x000ee80000300800 */
[----:B----4-:R-:W-:Y:S04]  /*ab060*/  STL.64 [R1+0x5c58], R26 ;  /* 0x005c581a01007387 */ /* 0x010fe80000100a00 */
[----:B--2---:R0:W-:Y:S04]  /*ab070*/  STL.64 [R1+0x5c50], R24 ;  /* 0x005c501801007387 */ /* 0x0041e80000100a00 */
[----:B0-----:R-:W2:Y:S04]  /*ab080*/  LDL.LU R24, [R1+0x170] ;  /* 0x0001700001187983 */ /* 0x001ea80000300800 */
[----:B------:R-:W2:Y:S04]  /*ab090*/  LDL.LU R25, [R1+0x174] ;  /* 0x0001740001197983 */ /* 0x000ea80000300800 */
[----:B------:R-:W4:Y:S04]  /*ab0a0*/  LDL.LU R26, [R1+0x178] ;  /* 0x00017800011a7983 */ /* 0x000f280000300800 */
[----:B------:R-:W4:Y:S04]  /*ab0b0*/  LDL.LU R27, [R1+0x17c] ;  /* 0x00017c00011b7983 */ /* 0x000f280000300800 */
[----:B----4-:R0:W-:Y:S04]  /*ab0c0*/  STL.64 [R1+0x5c68], R26 ;  /* 0x005c681a01007387 */ /* 0x0101e80000100a00 */
[----:B------:R-:W4:Y:S04]  /*ab0d0*/  LDL.LU R12, [R1+0xec0] ;  /* 0x000ec000010c7983 */ /* 0x000f280000300800 */
[----:B------:R-:W4:Y:S04]  /*ab0e0*/  LDL.LU R13, [R1+0xec4] ;  /* 0x000ec400010d7983 */ /* 0x000f280000300800 */
[----:B--2---:R-:W-:Y:S01]  /*ab0f0*/  STL.64 [R1+0x5c60], R24 ;  /* 0x005c601801007387 */ /* 0x004fe20000100a00 */
[----:B0-----:R-:W-:-:S02]  /*ab100*/  IMAD.MOV.U32 R27, RZ, RZ, R0 ;  /* 0x000000ffff1b7224 */ /* 0x001fc400078e0000 */
[----:B------:R-:W-:Y:S01]  /*ab110*/  IMAD.MOV.U32 R26, RZ, RZ, R6 ;  /* 0x000000ffff1a7224 */ /* 0x000fe200078e0006 */
[----:B------:R-:W2:Y:S04]  /*ab120*/  LDL.LU R0, [R1+0xe84] ;  /* 0x000e840001007983 */ /* 0x000ea80000300800 */
[----:B------:R-:W3:Y:S04]  /*ab130*/  LDL.LU R6, [R1+0xe90] ;  /* 0x000e900001067983 */ /* 0x000ee80000300800 */
[----:B------:R-:W3:Y:S04]  /*ab140*/  LDL.LU R7, [R1+0xe94] ;  /* 0x000e940001077983 */ /* 0x000ee80000300800 */
[----:B---3--:R-:W-:Y:S04]  /*ab150*/  STL.64 [R1+0x5c30], R6 ;  /* 0x005c300601007387 */ /* 0x008fe80000100a00 */
[----:B------:R0:W-:Y:S04]  /*ab160*/  STL.64 [R1+0x5c28], R4 ;  /* 0x005c280401007387 */ /* 0x0001e80000100a00 */
[----:B0-----:R-:W3:Y:S04]  /*ab170*/  LDL.LU R4, [R1+0xea0] ;  /* 0x000ea00001047983 */ /* 0x001ee80000300800 */
[----:B------:R-:W3:Y:S04]  /*ab180*/  LDL.LU R5, [R1+0xea4] ;  /* 0x000ea40001057983 */ /* 0x000ee80000300800 */
        /* <DEDUP_REMOVED lines=10> */
[----:B------:R-:W2:Y:S01]  /*ab230*/  LDL.LU R11, [R1+0x1cc] ;  /* 0x0001cc00010b7983 */ /* 0x000ea20000300800 */
[----:B---3--:R-:W-:Y:S03]  /*ab240*/  HMMA.16816.F32 R24, R16, R26, R4 ;  /* 0x0000001a1018723c */ /* 0x008fe60000001804 */
[----:B--2---:R-:W-:Y:S04]  /*ab250*/  STL.64 [R1+0x5c40], R10 ;  /* 0x005c400a01007387 */ /* 0x004fe80000100a00 */
        /* <DEDUP_REMOVED lines=8> */
[----:B------:R-:W-:Y:S04]  /*ab2e0*/  STL [R1+0x5af8], R15 ;  /* 0x005af80f01007387 */ /* 0x000fe80000100800 */
[----:B------:R-:W-:Y:S04]  /*ab2f0*/  STL [R1+0x5af4], R20 ;  /* 0x005af41401007387 */ /* 0x000fe80000100800 */
[----:B------:R-:W2:Y:S04]  /*ab300*/  LDL.LU.64 R4, [R1+0x5c70] ;  /* 0x005c700001047983 */ /* 0x000ea80000300a00 */
[----:B------:R-:W-:Y:S04]  /*ab310*/  STL.64 [R1+0x120], R24 ;  /* 0x0001201801007387 */ /* 0x000fe80000100a00 */
[----:B------:R0:W-:Y:S04]  /*ab320*/  STL.64 [R1+0x128], R26 ;  /* 0x0001281a01007387 */ /* 0x0001e80000100a00 */
[----:B0-----:R-:W3:Y:S04]  /*ab330*/  LDL.LU.64 R26, [R1+0x5c68] ;  /* 0x005c6800011a7983 */ /* 0x001ee80000300a00 */
[----:B------:R-:W3:Y:S01]  /*ab340*/  LDL.LU.64 R24, [R1+0x5c60] ;  /* 0x005c600001187983 */ /* 0x000ee20000300a00 */
[----:B------:R-:W-:-:S02]  /*ab350*/  F2FP.F16.E4M3.UNPACK_B R12, R12.H1 ;  /* 0x0000000cff0c723e */ /* 0x000fc400030006ff */
[----:B------:R-:W-:-:S03]  /*ab360*/  F2FP.F16.E4M3.UNPACK_B R13, R13.H1 ;  /* 0x0000000dff0d723e */ /* 0x000fc600030006ff */
        /* <DEDUP_REMOVED lines=10> */
[----:B------:R-:W-:Y:S02]  /*ab410*/  IMAD.MOV.U32 R14, RZ, RZ, R12 ;  /* 0x000000ffff0e7224 */ /* 0x000fe400078e000c */
[----:B------:R-:W-:Y:S02]  /*ab420*/  IMAD.MOV.U32 R21, RZ, RZ, R13 ;  /* 0x000000ffff157224 */ /* 0x000fe400078e000d */
[----:B------:R-:W-:Y:S04]  /*ab430*/  STL.64 [R1+0x78], R6 ;  /* 0x0000780601007387 */ /* 0x000fe80000100a00 */
[----:B------:R0:W-:Y:S04]  /*ab440*/  STL [R1+0x5b60], R14 ;  /* 0x005b600e01007387 */ /* 0x0001e80000100800 */
[----:B------:R-:W4:Y:S04]  /*ab450*/  LDL.LU R12, [R1+0x1e0] ;  /* 0x0001e000010c7983 */ /* 0x000f280000300800 */
[----:B------:R-:W4:Y:S01]  /*ab460*/  LDL.LU R13, [R1+0x1e4] ;  /* 0x0001e400010d7983 */ /* 0x000f220000300800 */
[----:B--2---:R-:W-:-:S02]  /*ab470*/  F2FP.F16.E4M3.UNPACK_B R4, R4.H1 ;  /* 0x00000004ff04723e */ /* 0x004fc400030006ff */
[----:B------:R-:W-:Y:S01]  /*ab480*/  F2FP.F16.E4M3.UNPACK_B R5, R5.H1 ;  /* 0x00000005ff05723e */ /* 0x000fe200030006ff */
[----:B0-----:R-:W4:Y:S04]  /*ab490*/  LDL.LU R14, [R1+0x1e8] ;  /* 0x0001e800010e7983 */ /* 0x001f280000300800 */
[----:B------:R-:W4:Y:S01]  /*ab4a0*/  LDL.LU R15, [R1+0x1ec] ;  /* 0x0001ec00010f7983 */ /* 0x000f220000300800 */
[----:B---3--:R-:W-:-:S15]  /*ab4b0*/  HMMA.16816.F32 R24, R16, R6, R24 ;  /* 0x000000061018723c */ /* 0x008fde0000001818 */
[----:B------:R-:W-:-:S08]  /*ab4c0*/  NOP ;  /* 0x0000000000007918 */ /* 0x000fd00000000000 */
[----:B------:R-:W-:Y:S04]  /*ab4d0*/  STL.64 [R1+0x150], R24 ;  /* 0x0001501801007387 */ /* 0x000fe80000100a00 */
[----:B------:R0:W-:Y:S04]  /*ab4e0*/  STL.64 [R1+0x158], R26 ;  /* 0x0001581a01007387 */ /* 0x0001e80000100a00 */
[----:B0-----:R-:W2:Y:S04]  /*ab4f0*/  LDL.LU R27, [R1+0x5c48] ;  /* 0x005c4800011b7983 */ /* 0x001ea80000300800 */
[----:B------:R-:W-:Y:S04]  /*ab500*/  STL [R1+0x70], R4 ;  /* 0x0000700401007387 */ /* 0x000fe80000100800 */
[----:B------:R0:W-:Y:S02]  /*ab510*/  STL [R1+0x74], R5 ;  /* 0x0000740501007387 */ /* 0x0001e40000100800 */
[----:B0-----:R-:W-:Y:S02]  /*ab520*/  HMMA.16816.F32 R4, R16, R4, R8 ;  /* 0x000000041004723c */ /* 0x001fe40000001808 */
[----:B------:R-:W3:Y:S04]  /*ab530*/  LDL.LU.64 R10, [R1+0x5c40] ;  /* 0x005c4000010a7983 */ /* 0x000ee80000300a00 */
[----:B------:R-:W3:-:S15]  /*ab540*/  LDL.LU.64 R8, [R1+0x5c38] ;  /* 0x005c380001087983 */ /* 0x000ede0000300a00 */
[----:B------:R-:W-:-:S02]  /*ab550*/  NOP ;  /* 0x0000000000007918 */ /* 0x000fc40000000000 */
[----:B------:R-:W-:Y:S04]  /*ab560*/  STL.64 [R1+0x160], R4 ;  /* 0x0001600401007387 */ /* 0x000fe80000100a00 */
[----:B------:R0:W-:Y:S04]  /*ab570*/  STL.64 [R1+0x168], R6 ;  /* 0x0001680601007387 */ /* 0x0001e80000100a00 */
[----:B0-----:R-:W4:Y:S01]  /*ab580*/  LDL.LU.64 R6, [R1+0x5c30] ;  /* 0x005c300001067983 */ /* 0x001f220000300a00 */
[----:B------:R-:W-:-:S03]  /*ab590*/  F2FP.F16.E4M3.UNPACK_B R25, R0.H1 ;  /* 0x00000000ff19723e */ /* 0x000fc600030006ff */
[----:B------:R-:W4:Y:S01]  /*ab5a0*/  LDL.LU.64 R4, [R1+0x5c28] ;  /* 0x005c280001047983 */ /* 0x000f220000300a00 */
[----:B--2---:R-:W-:-:S05]  /*ab5b0*/  F2FP.F16.E4M3.UNPACK_B R24, R27.H1 ;  /* 0x0000001bff18723e */ /* 0x004fca00030006ff */
[----:B------:R-:W-:Y:S04]  /*ab5c0*/  STL [R1+0x68], R24 ;  /* 0x0000681801007387 */ /* 0x000fe80000100800 */
[----:B------:R3:W-:Y:S02]  /*ab5d0*/  STL [R1+0x6c], R25 ;  /* 0x00006c1901007387 */ /* 0x0007e40000100800 */
[----:B---3--:R-:W-:Y:S02]  /*ab5e0*/  HMMA.16816.F32 R24, R16, R24, R8 ;  /* 0x000000181018723c */ /* 0x008fe40000001808 */
        /* <DEDUP_REMOVED lines=8> */
[----:B------:R-:W-:-:S07]  /*ab670*/  F2FP.F16.E4M3.UNPACK_B R7, R7.H1 ;  /* 0x00000007ff07723e */ /* 0x000fce00030006ff */
[----:B------:R-:W-:Y:S01]  /*ab680*/  HMMA.16816.F32 R12, R16, R6, R12 ;  /* 0x00000006100c723c */ /* 0x000fe2000000180c */
[----:B------:R-:W-:Y:S02]  /*ab690*/  F2FP.F16.E4M3.UNPACK_B R4, R4.H1 ;  /* 0x00000004ff04723e */ /* 0x000fe400030006ff */
[----:B------:R-:W-:-:S03]  /*ab6a0*/  F2FP.F16.E4M3.UNPACK_B R5, R5.H1 ;  /* 0x00000005ff05723e */ /* 0x000fc600030006ff */
[----:B------:R-:W-:Y:S04]  /*ab6b0*/  STL [R1+0x60], R6 ;  /* 0x0000600601007387 */ /* 0x000fe80000100800 */
[----:B------:R-:W-:Y:S04]  /*ab6c0*/  STL [R1+0x64], R7 ;  /* 0x0000640701007387 */ /* 0x000fe80000100800 */
[----:B------:R-:W-:Y:S09]  /*ab6d0*/  STL [R1+0x58], R4 ;  /* 0x0000580401007387 */ /* 0x000ff20000100800 */
[----:B------:R-:W-:Y:S04]  /*ab6e0*/  STL.64 [R1+0x180], R12 ;  /* 0x0001800c01007387 */ /* 0x000fe80000100a00 */
[----:B------:R-:W-:Y:S04]  /*ab6f0*/  STL.64 [R1+0x188], R14 ;  /* 0x0001880e01007387 */ /* 0x000fe80000100a00 */
[----:B------:R2:W-:Y:S01]  /*ab700*/  STL [R1+0x5c], R5 ;  /* 0x00005c0501007387 */ /* 0x0005e20000100800 */
[----:B------:R-:W-:-:S02]  /*ab710*/  F2FP.F16.E4M3.UNPACK_B R2, R2.H1 ;  /* 0x00000002ff02723e */ /* 0x000fc400030006ff */
[----:B------:R-:W-:-:S03]  /*ab720*/  F2FP.F16.E4M3.UNPACK_B R3, R3.H1 ;  /* 0x00000003ff03723e */ /* 0x000fc600030006ff */
[----:B------:R-:W-:Y:S01]  /*ab730*/  STL [R1+0x50], R2 ;  /* 0x0000500201007387 */ /* 0x000fe20000100800 */
[----:B------:R-:W-:Y:S02]  /*ab740*/  F2FP.F16.E4M3.UNPACK_B R20, R22.H1 ;  /* 0x00000016ff14723e */ /* 0x000fe400030006ff */
[----:B------:R-:W-:Y:S02]  /*ab750*/  F2FP.F16.E4M3.UNPACK_B R0, R23.H1 ;  /* 0x00000017ff00723e */ /* 0x000fe400030006ff */
[----:B------:R-:W-:Y:S01]  /*ab760*/  F2FP.F16.E4M3.UNPACK_B R23, R29.H1 ;  /* 0x0000001dff17723e */ /* 0x000fe200030006ff */
[----:B--2---:R-:W-:-:S15]  /*ab770*/  HMMA.16816.F32 R4, R16, R4, R8 ;  /* 0x000000041004723c */ /* 0x004fde0000001808 */
[----:B------:R-:W-:-:S08]  /*ab780*/  NOP ;  /* 0x0000000000007918 */ /* 0x000fd00000000000 */
[----:B------:R-:W-:Y:S04]  /*ab790*/  STL.64 [R1+0x190], R4 ;  /* 0x0001900401007387 */ /* 0x000fe80000100a00 */
[----:B------:R3:W-:Y:S02]  /*ab7a0*/  STL.64 [R1+0x198], R6 ;  /* 0x0001980601007387 */ /* 0x0007e40000100a00 */
[----:B---3--:R-:W-:Y:S06]  /*ab7b0*/  HMMA.16816.F32 R4, R16, R2, R24 ;  /* 0x000000021004723c */ /* 0x008fec0000001818 */
[----:B------:R-:W-:Y:S04]  /*ab7c0*/  STL [R1+0x54], R3 ;  /* 0x0000540301007387 */ /* 0x000fe80000100800 */
[----:B------:R-:W-:Y:S01]  /*ab7d0*/  STL [R1+0x48], R20 ;  /* 0x0000481401007387 */ /* 0x000fe20000100800 */
[----:B------:R-:W-:-:S12]  /*ab7e0*/  F2FP.F16.E4M3.UNPACK_B R24, R28.H1 ;  /* 0x0000001cff18723e */ /* 0x000fd800030006ff */
[----:B------:R-:W-:Y:S04]  /*ab7f0*/  STL.64 [R1+0x1b0], R4 ;  /* 0x0001b00401007387 */ /* 0x000fe80000100a00 */
[----:B------:R-:W-:Y:S04]  /*ab800*/  STL.64 [R1+0x1b8], R6 ;  /* 0x0001b80601007387 */ /* 0x000fe80000100a00 */
[----:B------:R-:W-:Y:S04]  /*ab810*/  STL [R1+0x4c], R0 ;  /* 0x00004c0001007387 */ /* 0x000fe80000100800 */
[----:B------:R-:W-:Y:S04]  /*ab820*/  STL [R1+0x40], R24 ;  /* 0x0000401801007387 */ /* 0x000fe80000100800 */
[----:B------:R-:W2:Y:S04]  /*ab830*/  LDL.LU R22, [R1+0xda0] ;  /* 0x000da00001167983 */ /* 0x000ea80000300800 */
[----:B------:R-:W3:Y:S04]  /*ab840*/  LDL.LU R8, [R1+0x300] ;  /* 0x0003000001087983 */ /* 0x000ee80000300800 */
[----:B------:R-:W-:Y:S04]  /*ab850*/  STL [R1+0x44], R23 ;  /* 0x0000441701007387 */ /* 0x000fe80000100800 */
        /* <DEDUP_REMOVED lines=9> */
[----:B------:R-:W2:Y:S04]  /*ab8f0*/  LDL.LU R4, [R1+0xdd0] ;  /* 0x000dd00001047983 */ /* 0x000ea80000300800 */
[----:B------:R-:W2:Y:S04]  /*ab900*/  LDL.LU R5, [R1+0xdd4] ;  /* 0x000dd40001057983 */ /* 0x000ea80000300800 */
[----:B----4-:R-:W-:Y:S04]  /*ab910*/  STL.64 [R1+0x5b80], R10 ;  /* 0x005b800a01007387 */ /* 0x010fe80000100a00 */
[----:B---3--:R-:W-:Y:S04]  /*ab920*/  STL.64 [R1+0x5b78], R8 ;  /* 0x005b780801007387 */ /* 0x008fe80000100a00 */
[----:B------:R-:W3:Y:S04]  /*ab930*/  LDL.LU R2, [R1+0xdc0] ;  /* 0x000dc00001027983 */ /* 0x000ee80000300800 */
[----:B------:R-:W4:Y:S04]  /*ab940*/  LDL.LU R3, [R1+0xdc4] ;  /* 0x000dc40001037983 */ /* 0x000f280000300800 */
[----:B------:R-:W2:Y:S04]  /*ab950*/  LDL.LU R6, [R1+0xdb0] ;  /* 0x000db00001067983 */ /* 0x000ea80000300800 */
[----:B------:R-:W2:Y:S04]  /*ab960*/  LDL.LU R7, [R1+0xdb4] ;  /* 0x000db40001077983 */ /* 0x000ea80000300800 */
[----:B--2---:R-:W-:Y:S04]  /*ab970*/  STL.64 [R1+0x5ba0], R6 ;  /* 0x005ba00601007387 */ /* 0x004fe80000100a00 */
[----:B------:R0:W-:Y:S04]  /*ab980*/  STL.64 [R1+0x5b98], R4 ;  /* 0x005b980401007387 */ /* 0x0001e80000100a00 */
[----:B------:R-:W2:Y:S04]  /*ab990*/  LDL.LU R12, [R1+0x2e0] ;  /* 0x0002e000010c7983 */ /* 0x000ea80000300800 */
[----:B------:R-:W2:Y:S04]  /*ab9a0*/  LDL.LU R13, [R1+0x2e4] ;  /* 0x0002e400010d7983 */ /* 0x000ea80000300800 */
[----:B------:R-:W3:Y:S04]  /*ab9b0*/  LDL.LU R14, [R1+0x2e8] ;  /* 0x0002e800010e7983 */ /* 0x000ee80000300800 */
[----:B------:R-:W3:Y:S04]  /*ab9c0*/  LDL.LU R15, [R1+0x2ec] ;  /* 0x0002ec00010f7983 */ /* 0x000ee80000300800 */
[----:B0-----:R-:W4:Y:S04]  /*ab9d0*/  LDL.LU R4, [R1+0xdf0] ;  /* 0x000df00001047983 */ /* 0x001f280000300800 */
[----:B------:R-:W2:Y:S04]  /*ab9e0*/  LDL.LU R8, [R1+0x280] ;  /* 0x0002800001087983 */ /* 0x000ea80000300800 */
        /* <DEDUP_REMOVED lines=8> */
[----:B------:R-:W2:Y:S01]  /*aba70*/  LDL.LU R9, [R1+0xe14] ;  /* 0x000e140001097983 */ /* 0x000ea20000300800 */
[----:B------:R-:W-:-:S02]  /*aba80*/  IMAD.MOV.U32 R10, RZ, RZ, R24 ;  /* 0x000000ffff0a7224 */ /* 0x000fc400078e0018 */
[----:B------:R-:W-:-:S05]  /*aba90*/  IMAD.MOV.U32 R11, RZ, RZ, R23 ;  /* 0x000000ffff0b7224 */ /* 0x000fca00078e0017 */
[----:B------:R-:W-:Y:S04]  /*abaa0*/  STL.64 [R1+0x5bf0], R10 ;  /* 0x005bf00a01007387 */ /* 0x000fe80000100a00 */
[----:B--2---:R-:W-:Y:S04]  /*abab0*/  STL.64 [R1+0x5be8], R8 ;  /* 0x005be80801007387 */ /* 0x004fe80000100a00 */
[----:B------:R-:W2:Y:S04]  /*abac0*/  LDL.LU R5, [R1+0xdf4] ;  /* 0x000df40001057983 */ /* 0x000ea80000300800 */
[----:B----4-:R-:W-:Y:S04]  /*abad0*/  STL.64 [R1+0x5be0], R6 ;  /* 0x005be00601007387 */ /* 0x010fe80000100a00 */
        /* <DEDUP_REMOVED lines=14> */
[----:B------:R-:W4:Y:S04]  /*abbc0*/  LDL.LU R0, [R1+0xde4] ;  /* 0x000de40001007983 */ /* 0x000f280000300800 */
[----:B------:R-:W-:Y:S04]  /*abbd0*/  STL.64 [R1+0x5b90], R14 ;  /* 0x005b900e01007387 */ /* 0x000fe80000100a00 */
        /* <DEDUP_REMOVED lines=25> */
[----:B------:R-:W4:Y:S04]  /*abd70*/  LDL.LU.64 R6, [R1+0x5c00] ;  /* 0x005c000001067983 */ /* 0x000f280000300a00 */
[----:B------:R-:W4:Y:S04]  /*abd80*/  LDL.LU.64 R4, [R1+0x5bf8] ;  /* 0x005bf80001047983 */ /* 0x000f280000300a00 */
[----:B------:R-:W-:Y:S04]  /*abd90*/  STL.64 [R1+0x1c0], R8 ;  /* 0x0001c00801007387 */ /* 0x000fe80000100a00 */
[----:B------:R0:W-:Y:S04]  /*abda0*/  STL.64 [R1+0x1c8], R10 ;  /* 0x0001c80a01007387 */ /* 0x0001e80000100a00 */
[----:B0-----:R-:W4:Y:S04]  /*abdb0*/  LDL.LU.64 R10, [R1+0x5bf0] ;  /* 0x005bf000010a7983 */ /* 0x001f280000300a00 */
[----:B------:R-:W2:Y:S01]  /*abdc0*/  LDL.LU.64 R8, [R1+0x5be8] ;  /* 0x005be80001087983 */ /* 0x000ea20000300a00 */
[----:B----4-:R-:W-:Y:S01]  /*abdd0*/  HMMA.16816.F32 R4, R16, R10, R4 ;  /* 0x0000000a1004723c */ /* 0x010fe20000001804 */
[----:B--2---:R-:W-:-:S02]  /*abde0*/  F2FP.F16.E4M3.UNPACK_B R8, R8.H1 ;  /* 0x00000008ff08723e */ /* 0x004fc400030006ff */
[----:B------:R-:W-:-:S15]  /*abdf0*/  F2FP.F16.E4M3.UNPACK_B R9, R9.H1 ;  /* 0x00000009ff09723e */ /* 0x000fde00030006ff */
[----:B------:R-:W-:-:S05]  /*abe00*/  NOP ;  /* 0x0000000000007918 */ /* 0x000fca0000000000 */
[----:B------:R-:W-:Y:S04]  /*abe10*/  STL.64 [R1+0x1d0], R4 ;  /* 0x0001d00401007387 */ /* 0x000fe80000100a00 */
[----:B------:R0:W-:Y:S04]  /*abe20*/  STL.64 [R1+0x1d8], R6 ;  /* 0x0001d80601007387 */ /* 0x0001e80000100a00 */
[----:B0-----:R-:W2:Y:S04]  /*abe30*/  LDL.LU.64 R6, [R1+0x5be0] ;  /* 0x005be00001067983 */ /* 0x001ea80000300a00 */
[----:B------:R-:W4:Y:S04]  /*abe40*/  LDL.LU.64 R4, [R1+0x5bd8] ;  /* 0x005bd80001047983 */ /* 0x000f280000300a00 */
        /* <DEDUP_REMOVED lines=8> */
[----:B0-----:R-:W3:Y:S04]  /*abed0*/  LDL.LU.64 R10, [R1+0x5bc0] ;  /* 0x005bc000010a7983 */ /* 0x001ee80000300a00 */
[----:B------:R-:W3:Y:S01]  /*abee0*/  LDL.LU.64 R8, [R1+0x5bb8] ;  /* 0x005bb80001087983 */ /* 0x000ee20000300a00 */
[----:B--2---:R-:W-:-:S02]  /*abef0*/  F2FP.F16.E4M3.UNPACK_B R6, R6.H1 ;  /* 0x00000006ff06723e */ /* 0x004fc400030006ff */
[----:B------:R-:W-:Y:S02]  /*abf00*/  F2FP.F16.E4M3.UNPACK_B R7, R7.H1 ;  /* 0x00000007ff07723e */ /* 0x000fe400030006ff */
[----:B----4-:R-:W-:Y:S02]  /*abf10*/  F2FP.F16.E4M3.UNPACK_B R4, R4.H1 ;  /* 0x00000004ff04723e */ /* 0x010fe400030006ff */
[----:B------:R-:W-:Y:S01]  /*abf20*/  F2FP.F16.E4M3.UNPACK_B R5, R5.H1 ;  /* 0x00000005ff05723e */ /* 0x000fe200030006ff */
[----:B------:R-:W-:Y:S04]  /*abf30*/  STL [R1+0x30], R6 ;  /* 0x0000300601007387 */ /* 0x000fe80000100800 */
[----:B------:R-:W-:Y:S01]  /*abf40*/  STL [R1+0x34], R7 ;  /* 0x0000340701007387 */ /* 0x000fe20000100800 */
[----:B---3--:R-:W-:-:S15]  /*abf50*/  HMMA.16816.F32 R8, R16, R6, R8 ;  /* 0x000000061008723c */ /* 0x008fde0000001808 */
[----:B------:R-:W-:-:S08]  /*abf60*/  NOP ;  /* 0x0000000000007918 */ /* 0x000fd00000000000 */
[----:B------:R-:W-:Y:S04]  /*abf70*/  STL.64 [R1+0x1f0], R8 ;  /* 0x0001f00801007387 */ /* 0x000fe80000100a00 */
[----:B------:R-:W-:Y:S04]  /*abf80*/  STL.64 [R1+0x1f8], R10 ;  /* 0x0001f80a01007387 */ /* 0x000fe80000100a00 */
[----:B------:R-:W-:Y:S04]  /*abf90*/  STL [R1+0x28], R4 ;  /* 0x0000280401007387 */ /* 0x000fe80000100800 */
[----:B------:R0:W-:Y:S02]  /*abfa0*/  STL [R1+0x2c], R5 ;  /* 0x00002c0501007387 */ /* 0x0001e40000100800 */
[----:B0-----:R-:W-:Y:S02]  /*abfb0*/  HMMA.16816.F32 R4, R16, R4, R12 ;  /* 0x000000041004723c */ /* 0x001fe4000000180c */
[----:B------:R-:W2:Y:S04]  /*abfc0*/  LDL.LU.64 R14, [R1+0x5bb0] ;  /* 0x005bb000010e7983 */ /* 0x000ea80000300a00 */
[----:B------:R-:W2:Y:S01]  /*abfd0*/  LDL.LU.64 R12, [R1+0x5ba8] ;  /* 0x005ba800010c7983 */ /* 0x000ea20000300a00 */
[----:B------:R-:W-:-:S02]  /*abfe0*/  F2FP.F16.E4M3.UNPACK_B R8, R20.H1 ;  /* 0x00000014ff08723e */ /* 0x000fc400030006ff */
[----:B------:R-:W-:-:S14]  /*abff0*/  F2FP.F16.E4M3.UNPACK_B R9, R0.H1 ;  /* 0x00000000ff09723e */ /* 0x000fdc00030006ff */
[----:B------:R-:W-:Y:S04]  /*ac000*/  STL.64 [R1+0x200], R4 ;  /* 0x0002000401007387 */ /* 0x000fe80000100a00 */
[----:B------:R0:W-:Y:S04]  /*ac010*/  STL.64 [R1+0x208], R6 ;  /* 0x0002080601007387 */ /* 0x0001e80000100a00 */
[----:B0-----:R-:W3:Y:S04]  /*ac020*/  LDL.LU.64 R6, [R1+0x5ba0] ;  /* 0x005ba00001067983 */ /* 0x001ee80000300a00 */
[----:B------:R-:W4:Y:S04]  /*ac030*/  LDL.LU.64 R4, [R1+0x5b98] ;  /* 0x005b980001047983 */ /* 0x000f280000300a00 */
        /* <DEDUP_REMOVED lines=24> */
[----:B------:R0:W-:Y:S02]  /*ac1c0*/  STL [R1+0x10], R2 ;  /* 0x0000100201007387 */ /* 0x0001e40000100800 */
[----:B--2---:R-:W-:Y:S06]  /*ac1d0*/  HMMA.16816.F32 R12, R16, R2, R12 ;  /* 0x00000002100c723c */ /* 0x004fec000000180c */
[----:B------:R1:W-:Y:S01]  /*ac1e0*/  STL [R1+0x14], R3 ;  /* 0x0000140301007387 */ /* 0x0003e20000100800 */
[----:B0-----:R-:W-:-:S02]  /*ac1f0*/  F2FP.F16.E4M3.UNPACK_B R2, R22.H1 ;  /* 0x00000016ff02723e */ /* 0x001fc400030006ff */
[----:B-1----:R-:W-:-:S07]  /*ac200*/  F2FP.F16.E4M3.UNPACK_B R3, R23.H1 ;  /* 0x00000017ff03723e */ /* 0x002fce00030006ff */
[C---:B------:R-:W-:Y:S07]  /*ac210*/  HMMA.16816.F32 R24, R16.reuse, R2, R24 ;  /* 0x000000021018723c */ /* 0x040fee0000001818 */
[----:B------:R-:W-:Y:S04]  /*ac220*/  STL.64 [R1+0x230], R12 ;  /* 0x0002300c01007387 */ /* 0x000fe80000100a00 */
[----:B------:R0:W-:Y:S04]  /*ac230*/  STL.64 [R1+0x238], R14 ;  /* 0x0002380e01007387 */ /* 0x0001e80000100a00 */
[----:B0-----:R-:W2:Y:S04]  /*ac240*/  LDL.LU R14, [R1+0x5b60] ;  /* 0x005b6000010e7983 */ /* 0x001ea80000300800 */
[----:B------:R-:W-:Y:S04]  /*ac250*/  STL [R1+0x8], R4 ;  /* 0x0000080401007387 */ /* 0x000fe80000100800 */
[----:B------:R-:W-:Y:S04]  /*ac260*/  STL [R1+0xc], R5 ;  /* 0x00000c0501007387 */ /* 0x000fe80000100800 */
[----:B------:R-:W4:Y:S04]  /*ac270*/  LDL.LU R7, [R1+0x3e70] ;  /* 0x003e700001077983 */ /* 0x000f280000300800 */
[----:B------:R-:W-:Y:S01]  /*ac280*/  STL [R1], R2 ;  /* 0x0000000201007387 */ /* 0x000fe20000100800 */
[----:B---3--:R-:W-:-:S15]  /*ac290*/  HMMA.16816.F32 R8, R16, R4, R8 ;  /* 0x000000041008723c */ /* 0x008fde0000001808 */
[----:B------:R-:W-:-:S08]  /*ac2a0*/  NOP ;  /* 0x0000000000007918 */ /* 0x000fd00000000000 */
[----:B------:R0:W-:Y:S04]  /*ac2b0*/  STL.64 [R1+0x240], R8 ;  /* 0x0002400801007387 */ /* 0x0001e80000100a00 */
[----:B------:R1:W-:Y:S04]  /*ac2c0*/  STL.64 [R1+0x248], R10 ;  /* 0x0002480a01007387 */ /* 0x0003e80000100a00 */
[----:B------:R-:W-:Y:S04]  /*ac2d0*/  STL [R1+0x4], R3 ;  /* 0x0000040301007387 */ /* 0x000fe80000100800 */
[----:B0-----:R-:W3:Y:S04]  /*ac2e0*/  LDL.LU R8, [R1+0xd40] ;  /* 0x000d400001087983 */ /* 0x001ee80000300800 */
[----:B------:R-:W3:Y:S04]  /*ac2f0*/  LDL.LU R9, [R1+0xd44] ;  /* 0x000d440001097983 */ /* 0x000ee80000300800 */
[----:B------:R-:W-:Y:S04]  /*ac300*/  STL.64 [R1+0x250], R24 ;  /* 0x0002501801007387 */ /* 0x000fe80000100a00 */
[----:B------:R-:W-:Y:S04]  /*ac310*/  STL.64 [R1+0x258], R26 ;  /* 0x0002581a01007387 */ /* 0x000fe80000100a00 */
[----:B-1----:R-:W2:Y:S04]  /*ac320*/  LDL.LU R10, [R1+0xd30] ;  /* 0x000d3000010a7983 */ /* 0x002ea80000300800 */
[----:B------:R-:W2:Y:S04]  /*ac330*/  LDL.LU R11, [R1+0xd34] ;  /* 0x000d3400010b7983 */ /* 0x000ea80000300800 */
[----:B--2---:R-:W-:Y:S04]  /*ac340*/  STL.64 [R1+0x5b28], R10 ;  /* 0x005b280a01007387 */ /* 0x004fe80000100a00 */
[----:B---3--:R0:W-:Y:S04]  /*ac350*/  STL.64 [R1+0x5b20], R8 ;  /* 0x005b200801007387 */ /* 0x0081e80000100a00 */
        /* <DEDUP_REMOVED lines=31> */
[----:B------:R-:W2:Y:S04]  /*ac550*/  LDL.LU R4, [R1+0x3e58] ;  /* 0x003e580001047983 */ /* 0x000ea80000300800 */
[----:B------:R-:W3:Y:S04]  /*ac560*/  LDL.LU R20, [R1+0x3e64] ;  /* 0x003e640001147983 */ /* 0x000ee80000300800 */
[----:B------:R-:W2:Y:S04]  /*ac570*/  LDL.LU R5, [R1+0x3e60] ;  /* 0x003e600001057983 */ /* 0x000ea80000300800 */
[----:B------:R-:W3:Y:S04]  /*ac580*/  LDL.LU R0, [R1+0x3e6c] ;  /* 0x003e6c0001007983 */ /* 0x000ee80000300800 */
[----:B------:R-:W4:Y:S01]  /*ac590*/  LDL.LU R6, [R1+0x3e68] ;  /* 0x003e680001067983 */ /* 0x000f220000300800 */
[----:B------:R-:W-:-:S02]  /*ac5a0*/  F2FP.F16.E4M3.UNPACK_B R28, R28.H1 ;  /* 0x0000001cff1c723e */ /* 0x000fc400030006ff */
[----:B------:R-:W-:Y:S01]  /*ac5b0*/  F2FP.F16.E4M3.UNPACK_B R29, R29.H1 ;  /* 0x0000001dff1d723e */ /* 0x000fe200030006ff */
[----:B----4-:R-:W-:Y:S04]  /*ac5c0*/  STL.64 [R1+0x5b08], R6 ;  /* 0x005b080601007387 */ /* 0x010fe80000100a00 */
[----:B--2---:R0:W-:Y:S04]  /*ac5d0*/  STL.64 [R1+0x5b00], R4 ;  /* 0x005b000401007387 */ /* 0x0041e80000100a00 */
[----:B0-----:R-:W2:Y:S04]  /*ac5e0*/  LDL.LU R4, [R1+0x3d0] ;  /* 0x0003d00001047983 */ /* 0x001ea80000300800 */
[----:B------:R-:W2:Y:S04]  /*ac5f0*/  LDL.LU R5, [R1+0x3d4] ;  /* 0x0003d40001057983 */ /* 0x000ea80000300800 */
[----:B------:R-:W4:Y:S04]  /*ac600*/  LDL.LU R6, [R1+0x3d8] ;  /* 0x0003d80001067983 */ /* 0x000f280000300800 */
[----:B------:R-:W4:Y:S01]  /*ac610*/  LDL.LU R7, [R1+0x3dc] ;  /* 0x0003dc0001077983 */ /* 0x000f220000300800 */
[----:B------:R-:W-:Y:S03]  /*ac620*/  HMMA.16816.F32 R8, R16, R28, R8 ;  /* 0x0000001c1008723c */ /* 0x000fe60000001808 */
[----:B----4-:R-:W-:Y:S04]  /*ac630*/  STL.64 [R1+0x5b18], R6 ;  /* 0x005b180601007387 */ /* 0x010fe80000100a00 */
[----:B--2---:R0:W-:Y:S04]  /*ac640*/  STL.64 [R1+0x5b10], R4 ;  /* 0x005b100401007387 */ /* 0x0041e80000100a00 */
[----:B0-----:R-:W2:Y:S04]  /*ac650*/  LDL.LU R4, [R1+0x3b0] ;  /* 0x0003b00001047983 */ /* 0x001ea80000300800 */
[----:B------:R-:W2:Y:S04]  /*ac660*/  LDL.LU R5, [R1+0x3b4] ;  /* 0x0003b40001057983 */ /* 0x000ea80000300800 */
[----:B------:R-:W2:Y:S04]  /*ac670*/  LDL.LU R6, [R1+0x3b8] ;  /* 0x0003b80001067983 */ /* 0x000ea80000300800 */
[----:B------:R-:W2:Y:S04]  /*ac680*/  LDL.LU R7, [R1+0x3bc] ;  /* 0x0003bc0001077983 */ /* 0x000ea80000300800 */
[----:B------:R-:W4:Y:S04]  /*ac690*/  LDL.LU R12, [R1+0xd20] ;  /* 0x000d2000010c7983 */ /* 0x000f280000300800 */
[----:B------:R-:W4:Y:S04]  /*ac6a0*/  LDL.LU R13, [R1+0xd24] ;  /* 0x000d2400010d7983 */ /* 0x000f280000300800 */
[----:B------:R-:W-:Y:S04]  /*ac6b0*/  STL.64 [R1+0x260], R8 ;  /* 0x0002600801007387 */ /* 0x000fe80000100a00 */
[----:B------:R0:W-:Y:S04]  /*ac6c0*/  STL.64 [R1+0x268], R10 ;  /* 0x0002680a01007387 */ /* 0x0001e80000100a00 */
[----:B0-----:R-:W3:Y:S04]  /*ac6d0*/  LDL.LU.64 R10, [R1+0x5b58] ;  /* 0x005b5800010a7983 */ /* 0x001ee80000300a00 */
[----:B------:R-:W3:Y:S01]  /*ac6e0*/  LDL.LU.64 R8, [R1+0x5b50] ;  /* 0x005b500001087983 */ /* 0x000ee20000300a00 */
[----:B------:R-:W-:-:S02]  /*ac6f0*/  F2FP.F16.E4M3.UNPACK_B R26, R26.H1 ;  /* 0x0000001aff1a723e */ /* 0x000fc400030006ff */
[----:B------:R-:W-:-:S07]  /*ac700*/  F2FP.F16.E4M3.UNPACK_B R27, R27.H1 ;  /* 0x0000001bff1b723e */ /* 0x000fce00030006ff */
[----:B---3--:R-:W-:-:S15]  /*ac710*/  HMMA.16816.F32 R8, R16, R26, R8 ;  /* 0x0000001a1008723c */ /* 0x008fde0000001808 */
[----:B------:R-:W-:-:S08]  /*ac720*/  NOP ;  /* 0x0000000000007918 */ /* 0x000fd00000000000 */
        /* <DEDUP_REMOVED lines=11> */
[----:B------:R-:W3:Y:S04]  /*ac7e0*/  LDL.LU.64 R8, [R1+0x5b30] ;  /* 0x005b300001087983 */ /* 0x000ee80000300a00 */
[----:B------:R0:W-:Y:S04]  /*ac7f0*/  STL.64 [R1+0x5910], R26 ;  /* 0x0059101a01007387 */ /* 0x0001e80000100a00 */
[----:B0-----:R-:W4:Y:S01]  /*ac800*/  LDL.LU R27, [R1+0x3e74] ;  /* 0x003e7400011b7983 */ /* 0x001f220000300800 */
[----:B------:R-:W-:-:S02]  /*ac810*/  F2FP.F16.E4M3.UNPACK_B R22, R22.H1 ;  /* 0x00000016ff16723e */ /* 0x000fc400030006ff */
[----:B------:R-:W-:Y:S02]  /*ac820*/  F2FP.F16.E4M3.UNPACK_B R23, R23.H1 ;  /* 0x00000017ff17723e */ /* 0x000fe400030006ff */
[----:B------:R-:W-:Y:S02]  /*ac830*/  F2FP.F16.E4M3.UNPACK_B R2, R2.H1 ;  /* 0x00000002ff02723e */ /* 0x000fe400030006ff */
[----:B------:R-:W-:-:S07]  /*ac840*/  F2FP.F16.E4M3.UNPACK_B R3, R3.H1 ;  /* 0x00000003ff03723e */ /* 0x000fce00030006ff */
[C---:B--2---:R-:W-:Y:S01]  /*ac850*/  HMMA.16816.F32 R4, R16.reuse, R2, R4 ;  /* 0x000000021004723c */ /* 0x044fe20000001804 */
[----:B------:R0:W-:Y:S05]  /*ac860*/  STL.64 [R1+0x5908], R24 ;  /* 0x0059081801007387 */ /* 0x0001ea0000100a00 */
[----:B---3--:R-:W-:Y:S01]  /*ac870*/  HMMA.16816.F32 R8, R16, R22, R8 ;  /* 0x000000161008723c */ /* 0x008fe20000001808 */
[----:B----4-:R1:W-:Y:S04]  /*ac880*/  STL [R1+0x5aec], R27 ;  /* 0x005aec1b01007387 */ /* 0x0103e80000100800 */
[----:B0-----:R-:W2:Y:S04]  /*ac890*/  LDL.LU R24, [R1+0x3f0] ;  /* 0x0003f00001187983 */ /* 0x001ea80000300800 */
[----:B------:R-:W2:Y:S04]  /*ac8a0*/  LDL.LU R25, [R1+0x3f4] ;  /* 0x0003f40001197983 */ /* 0x000ea80000300800 */
[----:B------:R-:W2:Y:S04]  /*ac8b0*/  LDL.LU R26, [R1+0x3f8] ;  /* 0x0003f800011a7983 */ /* 0x000ea80000300800 */
[----:B-1----:R-:W2:Y:S06]  /*ac8c0*/  LDL.LU R27, [R1+0x3fc] ;  /* 0x0003fc00011b7983 */ /* 0x002eac0000300800 */
[----:B------:R-:W-:Y:S04]  /*ac8d0*/  STL.64 [R1+0x290], R8 ;  /* 0x0002900801007387 */ /* 0x000fe80000100a00 */
[----:B------:R0:W-:Y:S04]  /*ac8e0*/  STL.64 [R1+0x298], R10 ;  /* 0x0002980a01007387 */ /* 0x0001e80000100a00 */
[----:B0-----:R-:W3:Y:S04]  /*ac8f0*/  LDL.LU.64 R10, [R1+0x5b28] ;  /* 0x005b2800010a7983 */ /* 0x001ee80000300a00 */
[----:B------:R-:W4:Y:S04]  /*ac900*/  LDL.LU.64 R8, [R1+0x5b20] ;  /* 0x005b200001087983 */ /* 0x000f280000300a00 */
        /* <DEDUP_REMOVED lines=11> */
[----:B------:R-:W4:Y:S01]  /*ac9c0*/  LDL.LU.64 R4, [R1+0x5b00] ;  /* 0x005b000001047983 */ /* 0x000f220000300a00 */
[----:B---3--:R-:W-:-:S02]  /*ac9d0*/  F2FP.F16.E4M3.UNPACK_B R10, R10.H1 ;  /* 0x0000000aff0a723e */ /* 0x008fc400030006ff */
[----:B------:R-:W-:-:S07]  /*ac9e0*/  F2FP.F16.E4M3.UNPACK_B R11, R11.H1 ;  /* 0x0000000bff0b723e */ /* 0x000fce00030006ff */
[----:B------:R-:W-:Y:S01]  /*ac9f0*/  HMMA.16816.F32 R24, R16, R10, R24 ;  /* 0x0000000a1018723c */ /* 0x000fe20000001818 */
[----:B----4-:R-:W-:Y:S02]  /*aca00*/  IMAD R4, R4, 0x100, R15 ;  /* 0x0000010004047824 */ /* 0x010fe400078e020f */
[----:B------:R-:W-:Y:S01]  /*aca10*/  IMAD R5, R5, 0x100, R20 ;  /* 0x0000010005057824 */ /* 0x000fe200078e0214 */
[----:B------:R-:W3:Y:S04]  /*aca20*/  LDL.LU R15, [R1+0x5af8] ;  /* 0x005af800010f7983 */ /* 0x000ee80000300800 */
[----:B------:R-:W4:Y:S01]  /*aca30*/  LDL.LU R20, [R1+0x5af4] ;  /* 0x005af40001147983 */ /* 0x000f220000300800 */
[----:B--2---:R-:W-:-:S03]  /*aca40*/  IMAD R6, R6, 0x100, R0 ;  /* 0x0000010006067824 */ /* 0x004fc600078e0200 */
[----:B------:R-:W2:Y:S11]  /*aca50*/  LDL.LU R0, [R1+0x5af0] ;  /* 0x005af00001007983 */ /* 0x000eb60000300800 */
[----:B------:R-:W-:Y:S04]  /*aca60*/  STL.64 [R1+0x2c0], R24 ;  /* 0x0002c01801007387 */ /* 0x000fe80000100a00 */
[----:B------:R0:W-:Y:S04]  /*aca70*/  STL.64 [R1+0x2c8], R26 ;  /* 0x0002c81a01007387 */ /* 0x0001e80000100a00 */
[----:B0-----:R-:W2:Y:S04]  /*aca80*/  LDL.LU R27, [R1+0x5aec] ;  /* 0x005aec00011b7983 */ /* 0x001ea80000300800 */
[----:B------:R-:W-:Y:S04]  /*aca90*/  STL.64 [R1+0x58d0], R10 ;  /* 0x0058d00a01007387 */ /* 0x000fe80000100a00 */
[----:B------:R0:W-:Y:S04]  /*acaa0*/  STL.64 [R1+0x58c8], R8 ;  /* 0x0058c80801007387 */ /* 0x0001e80000100a00 */
[----:B0-----:R-:W3:Y:S04]  /*acab0*/  LDL.LU R8, [R1+0xa10] ;  /* 0x000a100001087983 */ /* 0x001ee80000300800 */
[----:B------:R-:W3:Y:S04]  /*acac0*/  LDL.LU R9, [R1+0xa14] ;  /* 0x000a140001097983 */ /* 0x000ee80000300800 */
[----:B------:R-:W4:Y:S04]  /*acad0*/  LDL.LU R10, [R1+0xa18] ;  /* 0x000a1800010a7983 */ /* 0x000f280000300800 */
[----:B------:R-:W4:Y:S01]  /*acae0*/  LDL.LU R11, [R1+0xa1c] ;  /* 0x000a1c00010b7983 */ /* 0x000f220000300800 */
[----:B------:R-:W-:-:S03]  /*acaf0*/  IMAD.MOV.U32 R24, RZ, RZ, R14 ;  /* 0x000000ffff187224 */ /* 0x000fc600078e000e */
[----:B----4-:R-:W-:Y:S04]  /*acb00*/  STL.64 [R1+0x5a60], R10 ;  /* 0x005a600a01007387 */ /* 0x010fe80000100a00 */
[----:B---3--:R0:W-:Y:S04]  /*acb10*/  STL.64 [R1+0x5a58], R8 ;  /* 0x005a580801007387 */ /* 0x0081e80000100a00 */
[----:B------:R-:W3:Y:S04]  /*acb20*/  LDL.LU R14, [R1+0x5ae8] ;  /* 0x005ae800010e7983 */ /* 0x000ee80000300800 */
[----:B0-----:R-:W4:Y:S04]  /*acb30*/  LDL.LU R8, [R1+0xa30] ;  /* 0x000a300001087983 */ /* 0x001f280000300800 */
[----:B------:R-:W4:Y:S04]  /*acb40*/  LDL.LU R9, [R1+0xa34] ;  /* 0x000a340001097983 */ /* 0x000f280000300800 */
[----:B------:R-:W2:Y:S04]  /*acb50*/  LDL.LU R10, [R1+0xa38] ;  /* 0x000a3800010a7983 */ /* 0x000ea80000300800 */
[----:B------:R-:W2:Y:S04]  /*acb60*/  LDL.LU R11, [R1+0xa3c] ;  /* 0x000a3c00010b7983 */ /* 0x000ea80000300800 */
[----:B--2---:R-:W-:Y:S04]  /*acb70*/  STL.64 [R1+0x5a70], R10 ;  /* 0x005a700a01007387 */ /* 0x004fe80000100a00 */
[----:B----4-:R0:W-:Y:S04]  /*acb80*/  STL.64 [R1+0x5a68], R8 ;  /* 0x005a680801007387 */ /* 0x0101e80000100a00 */
[----:B0-----:R-:W2:Y:S01]  /*acb90*/  LDL.64 R8, [R1+0x98] ;  /* 0x0000980001087983 */ /* 0x001ea20000100a00 */
[----:B------:R-:W-:-:S02]  /*acba0*/  IMAD.MOV.U32 R10, RZ, RZ, R20 ;  /* 0x000000ffff0a7224 */ /* 0x000fc400078e0014 */
[----:B------:R-:W-:Y:S02]  /*acbb0*/  IMAD.MOV.U32 R11, RZ, RZ, R15 ;  /* 0x000000ffff0b7224 */ /* 0x000fe400078e000f */
[----:B------:R-:W-:-:S03]  /*acbc0*/  IMAD R7, R7, 0x100, R27 ;  /* 0x0000010007077824 */ /* 0x000fc600078e021b */
[----:B------:R3:W-:Y:S04]  /*acbd0*/  STL.64 [R1+0x5aa0], R10 ;  /* 0x005aa00a01007387 */ /* 0x0007e80000100a00 */
[----:B--2---:R-:W-:Y:S04]  /*acbe0*/  STL.64 [R1+0x5a98], R8 ;  /* 0x005a980801007387 */ /* 0x004fe80000100a00 */
[----:B------:R-:W2:Y:S01]  /*acbf0*/  LDL.64 R26, [R1+0x78] ;  /* 0x00007800011a7983 */ /* 0x000ea20000100a00 */
[----:B------:R-:W-:Y:S02]  /*acc00*/  IMAD.MOV.U32 R25, RZ, RZ, R21 ;  /* 0x000000ffff197224 */ /* 0x000fe400078e0015 */
[----:B---3--:R-:W-:Y:S01]  /*acc10*/  IMAD.MOV.U32 R10, RZ, RZ, R14 ;  /* 0x000000ffff0a7224 */ /* 0x008fe200078e000e */
[----:B--2---:R-:W-:Y:S04]  /*acc20*/  STL.64 [R1+0x5a80], R26 ;  /* 0x005a801a01007387 */ /* 0x004fe80000100a00 */
[----:B------:R0:W-:Y:S04]  /*acc30*/  STL.64 [R1+0x5a78], R24 ;  /* 0x005a781801007387 */ /* 0x0001e80000100a00 */
        /* <DEDUP_REMOVED lines=8> */
[----:B------:R-:W-:Y:S01]  /*accc0*/  STL.64 [R1+0x5ae0], R22 ;  /* 0x005ae01601007387 */ /* 0x000fe20000100a00 */
[----:B------:R-:W-:-:S03]  /*accd0*/  IMAD.MOV.U32 R11, RZ, RZ, R0 ;  /* 0x000000ffff0b7224 */ /* 0x000fc600078e0000 */
[----:B--2---:R0:W-:Y:S04]  /*acce0*/  STL.64 [R1+0x5ad8], R20 ;  /* 0x005ad81401007387 */ /* 0x0041e80000100a00 */
[----:B0-----:R-:W2:Y:S04]  /*accf0*/  LDL.LU R20, [R1+0x410] ;  /* 0x0004100001147983 */ /* 0x001ea80000300800 */
[----:B------:R-:W2:Y:S04]  /*acd00*/  LDL.LU R21, [R1+0x414] ;  /* 0x0004140001157983 */ /* 0x000ea80000300800 */
[----:B------:R-:W2:Y:S04]  /*acd10*/  LDL.LU R22, [R1+0x418] ;  /* 0x0004180001167983 */ /* 0x000ea80000300800 */
        /* <DEDUP_REMOVED lines=29> */
[----:B------:R-:W-:-:S02]  /*acef0*/  F2FP.F16.E4M3.UNPACK_B R14, R14.H1 ;  /* 0x0000000eff0e723e */ /* 0x000fc400030006ff */
[----:B------:R-:W-:Y:S01]  /*acf00*/  F2FP.F16.E4M3.UNPACK_B R15, R15.H1 ;  /* 0x0000000fff0f723e */ /* 0x000fe200030006ff */
[----:B--2---:R-:W-:-:S15]  /*acf10*/  HMMA.16816.F32 R20, R16, R12, R20 ;  /* 0x0000000c1014723c */ /* 0x004fde0000001814 */
[----:B------:R-:W-:-:S08]  /*acf20*/  NOP ;  /* 0x0000000000007918 */ /* 0x000fd00000000000 */
[----:B------:R-:W-:Y:S04]  /*acf30*/  STL.64 [R1+0x2d0], R20 ;  /* 0x0002d01401007387 */ /* 0x000fe80000100a00 */
[----:B------:R0:W-:Y:S04]  /*acf40*/  STL.64 [R1+0x2d8], R22 ;  /* 0x0002d81601007387 */ /* 0x0001e80000100a00 */
[----:B0-----:R-:W2:Y:S04]  /*acf50*/  LDL.LU.64 R22, [R1+0x5ae0] ;  /* 0x005ae00001167983 */ /* 0x001ea80000300a00 */
[----:B------:R-:W4:Y:S04]  /*acf60*/  LDL.LU.64 R20, [R1+0x5ad8] ;  /* 0x005ad80001147983 */ /* 0x000f280000300a00 */
        /* <DEDUP_REMOVED lines=8> */
[----:B----4-:R-:W-:-:S02]  /*acff0*/  F2FP.F16.E4M3.UNPACK_B R20, R20.H1 ;  /* 0x00000014ff14723e */ /* 0x010fc400030006ff */
[----:B------:R-:W-:Y:S02]  /*ad000*/  F2FP.F16.E4M3.UNPACK_B R21, R21.H1 ;  /* 0x00000015ff15723e */ /* 0x000fe400030006ff */
[----:B------:R-:W-:Y:S01]  /*ad010*/  F2FP.F16.E4M3.UNPACK_B R8, R9.H1 ;  /* 0x00000009ff08723e */ /* 0x000fe200030006ff */
[----:B------:R0:W-:Y:S01]  /*ad020*/  STL [R1+0x58bc], R14 ;  /* 0x0058bc0e01007387 */ /* 0x0001e20000100800 */
[----:B------:R-:W-:-:S03]  /*ad030*/  F2FP.F16.E4M3.UNPACK_B R9, R0.H1 ;  /* 0x00000000ff09723e */ /* 0x000fc600030006ff */
[----:B------:R-:W-:Y:S04]  /*ad040*/  STL [R1+0xa0], R8 ;  /* 0x0000a00801007387 */ /* 0x000fe80000100800 */
[----:B------:R1:W-:Y:S04]  /*ad050*/  STL [R1+0x58b8], R15 ;  /* 0x0058b80f01007387 */ /* 0x0003e80000100800 */
[----:B------:R-:W4:Y:S04]  /*ad060*/  LDL.LU R12, [R1+0x430] ;  /* 0x00043000010c7983 */ /* 0x000f280000300800 */
[----:B------:R-:W4:Y:S04]  /*ad070*/  LDL.LU R13, [R1+0x434] ;  /* 0x00043400010d7983 */ /* 0x000f280000300800 */
[----:B0-----:R-:W4:Y:S04]  /*ad080*/  LDL.LU R14, [R1+0x438] ;  /* 0x00043800010e7983 */ /* 0x001f280000300800 */
[----:B-1----:R-:W4:Y:S04]  /*ad090*/  LDL.LU R15, [R1+0x43c] ;  /* 0x00043c00010f7983 */ /* 0x002f280000300800 */
[----:B------:R-:W-:Y:S01]  /*ad0a0*/  STL [R1+0xa4], R9 ;  /* 0x0000a40901007387 */ /* 0x000fe20000100800 */
[----:B---3--:R-:W-:-:S15]  /*ad0b0*/  HMMA.16816.F32 R24, R16, R20, R24 ;  /* 0x000000141018723c */ /* 0x008fde0000001818 */
[----:B------:R-:W-:-:S08]  /*ad0c0*/  NOP ;  /* 0x0000000000007918 */ /* 0x000fd00000000000 */
[----:B------:R-:W-:Y:S04]  /*ad0d0*/  STL.64 [R1+0xcf0], R24 ;  /* 0x000cf01801007387 */ /* 0x000fe80000100a00 */
[----:B------:R0:W-:Y:S04]  /*ad0e0*/  STL.64 [R1+0xcf8], R26 ;  /* 0x000cf81a01007387 */ /* 0x0001e80000100a00 */
[----:B0-----:R-:W3:Y:S04]  /*ad0f0*/  LDL.LU.64 R26, [R1+0x5ac0] ;  /* 0x005ac000011a7983 */ /* 0x001ee80000300a00 */
[----:B------:R-:W3:Y:S01]  /*ad100*/  LDL.LU.64 R24, [R1+0x5ab8] ;  /* 0x005ab80001187983 */ /* 0x000ee20000300a00 */
[----:B------:R-:W-:-:S02]  /*ad110*/  F2FP.F16.E4M3.UNPACK_B R4, R4 ;  /* 0x00000004ff04723e */ /* 0x000fc400020006ff */
[----:B------:R-:W-:Y:S02]  /*ad120*/  F2FP.F16.E4M3.UNPACK_B R5, R5 ;  /* 0x00000005ff05723e */ /* 0x000fe400020006ff */
[----:B------:R-:W-:Y:S02]  /*ad130*/  F2FP.F16.E4M3.UNPACK_B R6, R6 ;  /* 0x00000006ff06723e */ /* 0x000fe400020006ff */
[----:B------:R-:W-:Y:S01]  /*ad140*/  F2FP.F16.E4M3.UNPACK_B R7, R7 ;  /* 0x00000007ff07723e */ /* 0x000fe200020006ff */
[----:B----4-:R-:W-:Y:S07]  /*ad150*/  HMMA.16816.F32 R16, R16, R8, R12 ;  /* 0x000000081010723c */ /* 0x010fee000000180c */
[----:B------:R-:W-:-:S02]  /*ad160*/  IMAD.MOV.U32 R15, RZ, RZ, R8 ;  /* 0x000000ffff0f7224 */ /* 0x000fc400078e0008 */
[----:B------:R-:W-:Y:S01]  /*ad170*/  IMAD.MOV.U32 R12, RZ, RZ, R9 ;  /* 0x000000ffff0c7224 */ /* 0x000fe200078e0009 */
[----:B--2---:R-:W-:Y:S04]  /*ad180*/  STL.64 [R1+0x58f0], R22 ;  /* 0x0058f01601007387 */ /* 0x004fe80000100a00 */
[----:B------:R0:W-:Y:S04]  /*ad190*/  STL.64 [R1+0x58e8], R20 ;  /* 0x0058e81401007387 */ /* 0x0001e80000100a00 */
[----:B0-----:R-:W2:Y:S04]  /*ad1a0*/  LDL.LU R20, [R1+0xa20] ;  /* 0x000a200001147983 */ /* 0x001ea80000300800 */
[----:B------:R-:W2:Y:S04]  /*ad1b0*/  LDL.LU R21, [R1+0xa24] ;  /* 0x000a240001157983 */ /* 0x000ea80000300800 */
[----:B------:R-:W2:Y:S04]  /*ad1c0*/  LDL.LU R22, [R1+0xa28] ;  /* 0x000a280001167983 */ /* 0x000ea80000300800 */
[----:B------:R-:W2:Y:S04]  /*ad1d0*/  LDL.LU R23, [R1+0xa2c] ;  /* 0x000a2c0001177983 */ /* 0x000ea80000300800 */
[----:B------:R-:W-:Y:S04]  /*ad1e0*/  STL.64 [R1+0x4b0], R16 ;  /* 0x0004b01001007387 */ /* 0x000fe80000100a00 */
[----:B------:R0:W-:Y:S04]  /*ad1f0*/  STL.64 [R1+0x4b8], R18 ;  /* 0x0004b81201007387 */ /* 0x0001e80000100a00 */
[----:B0-----:R-:W4:Y:S04]  /*ad200*/  LDL.64 R18, [R1+0x88] ;  /* 0x0000880001127983 */ /* 0x001f280000100a00 */
[----:B------:R-:W-:Y:S01]  /*ad210*/  STL [R1+0x58c0], R15 ;  /* 0x0058c00f01007387 */ /* 0x000fe20000100800 */
[----:B---3--:R-:W-:Y:S03]  /*ad220*/  HMMA.16816.F32 R8, R4, R10, R24 ;  /* 0x0000000a0408723c */ /* 0x008fe60000001818 */
[----:B------:R-:W3:Y:S04]  /*ad230*/  LDL.LU.64 R26, [R1+0x5ab0] ;  /* 0x005ab000011a7983 */ /* 0x000ee80000300a00 */
[----:B------:R-:W3:-:S15]  /*ad240*/  LDL.LU.64 R24, [R1+0x5aa8] ;  /* 0x005aa80001187983 */ /* 0x000ede0000300a00 */
[----:B------:R-:W-:-:S01]  /*ad250*/  NOP ;  /* 0x0000000000007918 */ /* 0x000fc20000000000 */
        /* <DEDUP_REMOVED lines=9> */
[----:B------:R-:W2:Y:S01]  /*ad2f0*/  LDL.LU.64 R24, [R1+0x5a88] ;  /* 0x005a880001187983 */ /* 0x000ea20000300a00 */
[----:B------:R-:W-:-:S02]  /*ad300*/  IMAD.MOV.U32 R13, RZ, RZ, R8 ;  /* 0x000000ffff0d7224 */ /* 0x000fc400078e0008 */
[----:B------:R-:W-:Y:S02]  /*ad310*/  IMAD.MOV.U32 R0, RZ, RZ, R9 ;  /* 0x000000ffff007224 */ /* 0x000fe400078e0009 */
[----:B--2---:R-:W-:Y:S01]  /*ad320*/  HMMA.16816.F32 R8, R4, R10, R24 ;  /* 0x0000000a0408723c */ /* 0x004fe20000001818 */
        /* <DEDUP_REMOVED lines=835> */
[----:B------:R0:W-:Y:S01]  /*b0760*/  STL [R1+0x53d0], R21 ;  /* 0x0053d01501007387 */ /* 0x0001e20000100800 */
[C---:B--2---:R-:W-:Y:S06]  /*b0770*/  HMMA.16816.F32 R8, R16.reuse, R26, R8 ;  /* 0x0000001a1008723c */ /* 0x044fec0000001808 */
[----:B---3--:R-:W-:Y:S07]  /*b0780*/  HMMA.16816.F32 R12, R16, R20, R12 ;  /* 0x00000014100c723c */ /* 0x008fee000000180c */
[----:B0-----:R-:W-:-:S02]  /*b0790*/  IMAD.MOV.U32 R21, RZ, RZ, R26 ;  /* 0x000000ffff157224 */ /* 0x001fc400078e001a */
[----:B------:R-:W-:-:S14]  /*b07a0*/  IMAD.MOV.U32 R20, RZ, RZ, R27 ;  /* 0x000000ffff147224 */ /* 0x000fdc00078e001b */
[----:B------:R-:W-:Y:S04]  /*b07b0*/  STL.64 [R1+0xcb0], R12 ;  /* 0x000cb00c01007387 */ /* 0x000fe80000100a00 */
[----:B------:R-:W-:Y:S04]  /*b07c0*/  STL.64 [R1+0xcb8], R14 ;  /* 0x000cb80e01007387 */ /* 0x000fe80000100a00 */
[----:B------:R0:W-:Y:S04]  /*b07d0*/  STL.64 [R1+0xac0], R8 ;  /* 0x000ac00801007387 */ /* 0x0001e80000100a00 */
[----:B------:R1:W-:Y:S04]  /*b07e0*/  STL.64 [R1+0xac8], R10 ;  /* 0x000ac80a01007387 */ /* 0x0003e80000100a00 */
        /* <DEDUP_REMOVED lines=8> */
[----:B0-----:R-:W3:Y:S04]  /*b0870*/  LDL.LU R8, [R1+0x4e0] ;  /* 0x0004e00001087983 */ /* 0x001ee80000300800 */
[----:B------:R-:W3:Y:S04]  /*b0880*/  LDL.LU R9, [R1+0x4e4] ;  /* 0x0004e40001097983 */ /* 0x000ee80000300800 */
[----:B-1----:R-:W4:Y:S04]  /*b0890*/  LDL.LU R10, [R1+0x4e8] ;  /* 0x0004e800010a7983 */ /* 0x002f280000300800 */
[----:B------:R-:W4:Y:S04]  /*b08a0*/  LDL.LU R11, [R1+0x4ec] ;  /* 0x0004ec00010b7983 */ /* 0x000f280000300800 */
[----:B----4-:R-:W-:Y:S04]  /*b08b0*/  STL.64 [R1+0x5438], R10 ;  /* 0x0054380a01007387 */ /* 0x010fe80000100a00 */
[----:B---3--:R-:W-:Y:S04]  /*b08c0*/  STL.64 [R1+0x5430], R8 ;  /* 0x0054300801007387 */ /* 0x008fe80000100a00 */
[----:B--2---:R-:W2:Y:S04]  /*b08d0*/  LDL.LU R20, [R1+0x500] ;  /* 0x0005000001147983 */ /* 0x004ea80000300800 */
        /* <DEDUP_REMOVED lines=381> */
[----:B------:R-:W-:Y:S04]  /*b20b0*/  STL.64 [R1+0x950], R8 ;  /* 0x0009500801007387 */ /* 0x000fe80000100a00 */
[----:B------:R0:W-:Y:S04]  /*b20c0*/  STL.64 [R1+0x958], R10 ;  /* 0x0009580a01007387 */ /* 0x0001e80000100a00 */
[----:B0-----:R-:W2:Y:S04]  /*b20d0*/  LDL.LU.64 R10, [R1+0x5438] ;  /* 0x00543800010a7983 */ /* 0x001ea80000300a00 */
[----:B------:R-:W2:Y:S04]  /*b20e0*/  LDL.LU.64 R8, [R1+0x5430] ;  /* 0x0054300001087983 */ /* 0x000ea80000300a00 */
[----:B------:R-:W3:Y:S04]  /*b20f0*/  LDL.LU.64 R22, [R1+0x5428] ;  /* 0x0054280001167983 */ /* 0x000ee80000300a00 */
[----:B------:R-:W4:Y:S04]  /*b2100*/  LDL.LU.64 R20, [R1+0x5420] ;  /* 0x0054200001147983 */ /* 0x000f280000300a00 */
[----:B------:R0:W-:Y:S04]  /*b2110*/  STL.64 [R1+0x940], R24 ;  /* 0x0009401801007387 */ /* 0x0001e80000100a00 */
[----:B------:R1:W-:Y:S04]  /*b2120*/  STL.64 [R1+0x948], R26 ;  /* 0x0009481a01007387 */ /* 0x0003e80000100a00 */
[----:B0-----:R-:W4:Y:S04]  /*b2130*/  LDL.LU R24, [R1+0x4c0] ;  /* 0x0004c00001187983 */ /* 0x001f280000300800 */
[----:B------:R-:W4:Y:S04]  /*b2140*/  LDL.LU R25, [R1+0x4c4] ;  /* 0x0004c40001197983 */ /* 0x000f280000300800 */
[----:B-1----:R-:W4:Y:S01]  /*b2150*/  LDL.LU R26, [R1+0x4c8] ;  /* 0x0004c800011a7983 */ /* 0x002f220000300800 */
        /* <DEDUP_REMOVED lines=16> */
[----:B------:R-:W2:Y:S01]  /*b2260*/  LDL.LU.64 R12, [R1+0x53f0] ;  /* 0x0053f000010c7983 */ /* 0x000ea20000300a00 */
[----:B------:R-:W-:-:S07]  /*b2270*/  IMAD.MOV.U32 R27, RZ, RZ, R0 ;  /* 0x000000ffff1b7224 */ /* 0x000fce00078e0000 */
[C---:B----4-:R-:W-:Y:S06]  /*b2280*/  HMMA.16816.F32 R8, R4.reuse, R10, R24 ;  /* 0x0000000a0408723c */ /* 0x050fec0000001818 */
[----:B--2---:R-:W-:-:S15]  /*b2290*/  HMMA.16816.F32 R16, R4, R12, R16 ;  /* 0x0000000c0410723c */ /* 0x004fde0000001810 */
[----:B------:R-:W-:-:S08]  /*b22a0*/  NOP ;  /* 0x0000000000007918 */ /* 0x000fd00000000000 */
[----:B------:R-:W-:Y:S04]  /*b22b0*/  STL.64 [R1+0x8d0], R16 ;  /* 0x0008d01001007387 */ /* 0x000fe80000100a00 */
[----:B------:R0:W-:Y:S04]  /*b22c0*/  STL.64 [R1+0x8e0], R8 ;  /* 0x0008e00801007387 */ /* 0x0001e80000100a00 */
[----:B------:R1:W-:Y:S04]  /*b22d0*/  STL.64 [R1+0x8e8], R10 ;  /* 0x0008e80a01007387 */ /* 0x0003e80000100a00 */
[----:B------:R-:W-:Y:S04]  /*b22e0*/  STL [R1+0x8d8], R18 ;  /* 0x0008d81201007387 */ /* 0x000fe80000100800 */
[----:B0-----:R-:W2:Y:S04]  /*b22f0*/  LDL.LU R8, [R1+0x120] ;  /* 0x0001200001087983 */ /* 0x001ea80000300800 */
[----:B------:R-:W2:Y:S04]  /*b2300*/  LDL.LU R9, [R1+0x124] ;  /* 0x0001240001097983 */ /* 0x000ea80000300800 */
[----:B-1----:R-:W4:Y:S04]  /*b2310*/  LDL.LU R10, [R1+0x128] ;  /* 0x00012800010a7983 */ /* 0x002f280000300800 */
        /* <DEDUP_REMOVED lines=9> */
[----:B------:R-:W4:Y:S04]  /*b23b0*/  LDL R11, [R1+0xf0c] ;  /* 0x000f0c00010b7983 */ /* 0x000f280000100800 */
[----:B----4-:R0:W-:Y:S04]  /*b23c0*/  STL.64 [R1+0x53a8], R10 ;  /* 0x0053a80a01007387 */ /* 0x0101e80000100a00 */
[----:B--2---:R-:W-:Y:S04]  /*b23d0*/  STL.64 [R1+0x5388], R8 ;  /* 0x0053880801007387 */ /* 0x004fe80000100a00 */
[----:B------:R-:W2:Y:S04]  /*b23e0*/  LDL R2, [R1+0xef8] ;  /* 0x000ef80001027983 */ /* 0x000ea80000100800 */
[----:B--2---:R-:W-:Y:S04]  /*b23f0*/  STL [R1+0x53d8], R2 ;  /* 0x0053d80201007387 */ /* 0x004fe80000100800 */
[----:B------:R-:W2:Y:S01]  /*b2400*/  LDL R3, [R1+0xefc] ;  /* 0x000efc0001037983 */ /* 0x000ea20000100800 */
[----:B0-----:R-:W-:-:S02]  /*b2410*/  IMAD.MOV.U32 R11, RZ, RZ, R20 ;  /* 0x000000ffff0b7224 */ /* 0x001fc400078e0014 */
[----:B------:R-:W-:Y:S01]  /*b2420*/  IMAD.MOV.U32 R10, RZ, RZ, R21 ;  /* 0x000000ffff0a7224 */ /* 0x000fe200078e0015 */
[----:B--2---:R0:W-:Y:S04]  /*b2430*/  STL [R1+0x53dc], R3 ;  /* 0x0053dc0301007387 */ /* 0x0041e80000100800 */
[----:B------:R-:W2:Y:S04]  /*b2440*/  LDL R22, [R1+0xec8] ;  /* 0x000ec80001167983 */ /* 0x000ea80000100800 */
[----:B------:R-:W2:Y:S04]  /*b2450*/  LDL R23, [R1+0xecc] ;  /* 0x000ecc0001177983 */ /* 0x000ea80000100800 */
[----:B------:R-:W4:Y:S04]  /*b2460*/  LDL R28, [R1+0xeb8] ;  /* 0x000eb800011c7983 */ /* 0x000f280000100800 */
[----:B------:R-:W4:Y:S04]  /*b2470*/  LDL R29, [R1+0xebc] ;  /* 0x000ebc00011d7983 */ /* 0x000f280000100800 */
[----:B------:R-:W3:Y:S04]  /*b2480*/  LDL.LU R24, [R1+0x130] ;  /* 0x0001300001187983 */ /* 0x000ee80000300800 */
[----:B------:R-:W3:Y:S04]  /*b2490*/  LDL.LU R25, [R1+0x134] ;  /* 0x0001340001197983 */ /* 0x000ee80000300800 */
[----:B------:R-:W4:Y:S04]  /*b24a0*/  LDL.LU R26, [R1+0x138] ;  /* 0x00013800011a7983 */ /* 0x000f280000300800 */
[----:B------:R-:W4:Y:S04]  /*b24b0*/  LDL.LU R27, [R1+0x13c] ;  /* 0x00013c00011b7983 */ /* 0x000f280000300800 */
[----:B0-----:R-:W3:Y:S04]  /*b24c0*/  LDL.LU R3, [R1+0x3ebc] ;  /* 0x003ebc0001037983 */ /* 0x001ee80000300800 */
[----:B------:R-:W3:Y:S04]  /*b24d0*/  LDL.LU R16, [R1+0x3eb8] ;  /* 0x003eb80001107983 */ /* 0x000ee80000300800 */
[----:B------:R-:W3:Y:S04]  /*b24e0*/  LDL.LU R2, [R1+0x3ec4] ;  /* 0x003ec40001027983 */ /* 0x000ee80000300800 */
[----:B------:R-:W3:Y:S04]  /*b24f0*/  LDL.LU R17, [R1+0x3ec0] ;  /* 0x003ec00001117983 */ /* 0x000ee80000300800 */
[----:B------:R-:W4:Y:S04]  /*b2500*/  LDL.LU R20, [R1+0x3ecc] ;  /* 0x003ecc0001147983 */ /* 0x000f280000300800 */
[----:B------:R-:W3:Y:S04]  /*b2510*/  LDL.LU R18, [R1+0x3ec8] ;  /* 0x003ec80001127983 */ /* 0x000ee80000300800 */
[----:B------:R-:W4:Y:S01]  /*b2520*/  LDL.LU R21, [R1+0x3ed4] ;  /* 0x003ed40001157983 */ /* 0x000f220000300800 */
        /* <DEDUP_REMOVED lines=8> */
[----:B------:R-:W3:Y:S04]  /*b25b0*/  LDL R8, [R1+0xee8] ;  /* 0x000ee80001087983 */ /* 0x000ee80000100800 */
[----:B------:R-:W3:Y:S04]  /*b25c0*/  LDL R9, [R1+0xeec] ;  /* 0x000eec0001097983 */ /* 0x000ee80000100800 */
[----:B------:R-:W-:Y:S04]  /*b25d0*/  STL.64 [R1+0x53c8], R10 ;  /* 0x0053c80a01007387 */ /* 0x000fe80000100a00 */
        /* <DEDUP_REMOVED lines=18> */
[----:B------:R0:W-:Y:S04]  /*b2700*/  STL [R1+0x4d18], R0 ;  /* 0x004d180001007387 */ /* 0x0001e80000100800 */
[----:B0-----:R-:W3:Y:S04]  /*b2710*/  LDL R0, [R1+0xedc] ;  /* 0x000edc0001007983 */ /* 0x001ee80000100800 */
[----:B------:R-:W4:Y:S04]  /*b2720*/  LDL.LU.64 R22, [R1+0x53e8] ;  /* 0x0053e80001167983 */ /* 0x000f280000300a00 */
[----:B------:R-:W2:Y:S04]  /*b2730*/  LDL.LU.64 R20, [R1+0x53e0] ;  /* 0x0053e00001147983 */ /* 0x000ea80000300a00 */
[----:B------:R0:W-:Y:S04]  /*b2740*/  STL.64 [R1+0x8a0], R12 ;  /* 0x0008a00c01007387 */ /* 0x0001e80000100a00 */
[----:B------:R1:W-:Y:S01]  /*b2750*/  STL.64 [R1+0x8a8], R14 ;  /* 0x0008a80e01007387 */ /* 0x0003e20000100a00 */
[----:B------:R-:W-:-:S02]  /*b2760*/  IMAD R16, R16, 0x100, R3 ;  /* 0x0000010010107824 */ /* 0x000fc400078e0203 */
[----:B------:R-:W-:Y:S01]  /*b2770*/  IMAD R17, R17, 0x100, R2 ;  /* 0x0000010011117824 */ /* 0x000fe200078e0202 */
[----:B0-----:R-:W3:Y:S04]  /*b2780*/  LDL.LU R12, [R1+0x110] ;  /* 0x00011000010c7983 */ /* 0x001ee80000300800 */
[----:B------:R-:W3:Y:S04]  /*b2790*/  LDL.LU R13, [R1+0x114] ;  /* 0x00011400010d7983 */ /* 0x000ee80000300800 */
[----:B-1----:R-:W3:Y:S04]  /*b27a0*/  LDL.LU R14, [R1+0x118] ;  /* 0x00011800010e7983 */ /* 0x002ee80000300800 */
[----:B------:R-:W3:Y:S04]  /*b27b0*/  LDL.LU R15, [R1+0x11c] ;  /* 0x00011c00010f7983 */ /* 0x000ee80000300800 */
[----:B------:R-:W4:Y:S04]  /*b27c0*/  LDL.LU R3, [R1+0x53dc] ;  /* 0x0053dc0001037983 */ /* 0x000f280000300800 */
[----:B------:R-:W3:Y:S01]  /*b27d0*/  LDL.LU R2, [R1+0x53d8] ;  /* 0x0053d80001027983 */ /* 0x000ee20000300800 */
[----:B--2---:R-:W-:-:S02]  /*b27e0*/  IMAD R18, R18, 0x100, R20 ;  /* 0x0000010012127824 */ /* 0x004fc400078e0214 */
[----:B------:R-:W-:Y:S01]  /*b27f0*/  IMAD R19, R19, 0x100, R21 ;  /* 0x0000010013137824 */ /* 0x000fe200078e0215 */
[----:B------:R-:W2:Y:S04]  /*b2800*/  LDL.LU R20, [R1+0x53d4] ;  /* 0x0053d40001147983 */ /* 0x000ea80000300800 */
[----:B------:R-:W2:Y:S02]  /*b2810*/  LDL.LU R21, [R1+0x53d0] ;  /* 0x0053d00001157983 */ /* 0x000ea40000300800 */
[----:B--2---:R-:W-:-:S15]  /*b2820*/  HMMA.16816.F32 R8, R4, R20, R8 ;  /* 0x000000140408723c */ /* 0x004fde0000001808 */
[----:B------:R-:W-:-:S08]  /*b2830*/  NOP ;  /* 0x0000000000007918 */ /* 0x000fd00000000000 */
[----:B------:R-:W-:Y:S04]  /*b2840*/  STL.64 [R1+0x890], R8 ;  /* 0x0008900801007387 */ /* 0x000fe80000100a00 */
[----:B------:R0:W-:Y:S04]  /*b2850*/  STL.64 [R1+0x898], R10 ;  /* 0x0008980a01007387 */ /* 0x0001e80000100a00 */
[----:B0-----:R-:W2:Y:S04]  /*b2860*/  LDL.LU.64 R10, [R1+0x53c8] ;  /* 0x0053c800010a7983 */ /* 0x001ea80000300a00 */
[----:B------:R-:W4:Y:S04]  /*b2870*/  LDL.LU.64 R8, [R1+0x53c0] ;  /* 0x0053c00001087983 */ /* 0x000f280000300a00 */
[----:B------:R-:W3:Y:S01]  /*b2880*/  LDL R21, [R1+0xed8] ;  /* 0x000ed80001157983 */ /* 0x000ee20000100800 */
[----:B------:R-:W-:Y:S01]  /*b2890*/  F2FP.F16.E4M3.UNPACK_B R16, R16 ;  /* 0x00000010ff10723e */ /* 0x000fe200020006ff */
[----:B--2---:R-:W-:Y:S02]  /*b28a0*/  HMMA.16816.F32 R4, R4, R10, R24 ;  /* 0x0000000a0404723c */ /* 0x004fe40000001818 */
[----:B------:R-:W2:Y:S04]  /*b28b0*/  LDL.LU.64 R26, [R1+0x53b8] ;  /* 0x0053b800011a7983 */ /* 0x000ea80000300a00 */
[----:B------:R-:W2:Y:S04]  /*b28c0*/  LDL.LU.64 R24, [R1+0x53b0] ;  /* 0x0053b00001187983 */ /* 0x000ea80000300a00 */
[----:B------:R-:W3:Y:S01]  /*b28d0*/  LDL.LU.64 R10, [R1+0x53a8] ;  /* 0x0053a800010a7983 */ /* 0x000ee20000300a00 */
[----:B------:R-:W-:-:S02]  /*b28e0*/  F2FP.F16.E4M3.UNPACK_B R17, R17 ;  /* 0x00000011ff11723e */ /* 0x000fc400020006ff */
[----:B------:R-:W-:Y:S02]  /*b28f0*/  F2FP.F16.E4M3.UNPACK_B R18, R18 ;  /* 0x00000012ff12723e */ /* 0x000fe400020006ff */
[----:B------:R-:W-:Y:S02]  /*b2900*/  F2FP.F16.E4M3.UNPACK_B R19, R19 ;  /* 0x00000013ff13723e */ /* 0x000fe400020006ff */
[----:B----4-:R-:W-:Y:S02]  /*b2910*/  F2FP.F16.E4M3.UNPACK_B R8, R8 ;  /* 0x00000008ff08723e */ /* 0x010fe400020006ff */
[----:B------:R-:W-:-:S04]  /*b2920*/  F2FP.F16.E4M3.UNPACK_B R9, R9 ;  /* 0x00000009ff09723e */ /* 0x000fc800020006ff */
[----:B------:R-:W-:Y:S04]  /*b2930*/  STL.64 [R1+0xc0], R4 ;  /* 0x0000c00401007387 */ /* 0x000fe80000100a00 */
[----:B------:R3:W-:Y:S04]  /*b2940*/  STL.64 [R1+0xc8], R6 ;  /* 0x0000c80601007387 */ /* 0x0007e80000100a00 */
[----:B------:R-:W-:Y:S04]  /*b2950*/  STL [R1+0xa8], R8 ;  /* 0x0000a80801007387 */ /* 0x000fe80000100800 */
[----:B------:R2:W-:Y:S01]  /*b2960*/  STL [R1+0xac], R9 ;  /* 0x0000ac0901007387 */ /* 0x0005e20000100800 */
[----:B---3--:R-:W-:-:S02]  /*b2970*/  F2FP.F16.E4M3.UNPACK_B R6, R10 ;  /* 0x0000000aff06723e */ /* 0x008fc400020006ff */
[----:B------:R-:W-:Y:S02]  /*b2980*/  F2FP.F16.E4M3.UNPACK_B R7, R11 ;  /* 0x0000000bff07723e */ /* 0x000fe400020006ff */
[----:B--2---:R-:W-:Y:S01]  /*b2990*/  HMMA.16816.F32 R8, R16, R8, R24 ;  /* 0x000000081008723c */ /* 0x004fe20000001818 */
[----:B------:R-:W2:Y:S04]  /*b29a0*/  LDL.LU.64 R26, [R1+0x53a0] ;  /* 0x0053a000011a7983 */ /* 0x000ea80000300a00 */
[----:B------:R-:W2:-:S15]  /*b29b0*/  LDL.LU.64 R24, [R1+0x5398] ;  /* 0x0053980001187983 */ /* 0x000e9e0000300a00 */
[----:B------:R-:W-:-:S03]  /*b29c0*/  NOP ;  /* 0x0000000000007918 */ /* 0x000fc60000000000 */
[----:B------:R-:W-:Y:S04]  /*b29d0*/  STL.64 [R1+0x880], R8 ;  /* 0x0008800801007387 */ /* 0x000fe80000100a00 */
[----:B------:R0:W-:Y:S04]  /*b29e0*/  STL.64 [R1+0x888], R10 ;  /* 0x0008880a01007387 */ /* 0x0001e80000100a00 */
[----:B0-----:R-:W3:Y:S04]  /*b29f0*/  LDL.LU.64 R10, [R1+0x5390] ;  /* 0x00539000010a7983 */ /* 0x001ee80000300a00 */
[----:B------:R-:W3:Y:S04]  /*b2a00*/  LDL.LU.64 R8, [R1+0x5388] ;  /* 0x0053880001087983 */ /* 0x000ee80000300a00 */
[----:B------:R-:W-:Y:S04]  /*b2a10*/  STL [R1+0x98], R6 ;  /* 0x0000980601007387 */ /* 0x000fe80000100800 */
[----:B------:R3:W-:Y:S01]  /*b2a20*/  STL [R1+0x9c], R7 ;  /* 0x00009c0701007387 */ /* 0x0007e20000100800 */
[----:B------:R-:W-:-:S02]  /*b2a30*/  F2FP.F16.E4M3.UNPACK_B R2, R2 ;  /* 0x00000002ff02723e */ /* 0x000fc400020006ff */
[----:B------:R-:W-:-:S07]  /*b2a40*/  F2FP.F16.E4M3.UNPACK_B R3, R3 ;  /* 0x00000003ff03723e */ /* 0x000fce00020006ff */
[C---:B------:R-:W-:Y:S06]  /*b2a50*/  HMMA.16816.F32 R12, R16.reuse, R2, R12 ;  /* 0x00000002100c723c */ /* 0x040fec000000180c */
[----:B---3--:R-:W-:Y:S01]  /*b2a60*/  HMMA.16816.F32 R4, R16, R6, R8 ;  /* 0x000000061004723c */ /* 0x008fe20000001808 */
[----:B------:R-:W3:Y:S04]  /*b2a70*/  LDL.LU.64 R10, [R1+0x5380] ;  /* 0x00538000010a7983 */ /* 0x000ee80000300a00 */
[----:B------:R-:W3:-:S15]  /*b2a80*/  LDL.LU.64 R8, [R1+0x5378] ;  /* 0x0053780001087983 */ /* 0x000ede0000300a00 */
[----:B------:R-:W-:-:S03]  /*b2a90*/  NOP ;  /* 0x0000000000007918 */ /* 0x000fc60000000000 */
[----:B------:R0:W-:Y:S04]  /*b2aa0*/  STL.64 [R1+0x870], R4 ;  /* 0x0008700401007387 */ /* 0x0001e80000100a00 */
[----:B------:R-:W-:Y:S04]  /*b2ab0*/  STL.64 [R1+0x878], R6 ;  /* 0x0008780601007387 */ /* 0x000fe80000100a00 */
[----:B------:R1:W-:Y:S04]  /*b2ac0*/  STL [R1+0x90], R2 ;  /* 0x0000900201007387 */ /* 0x0003e80000100800 */
[----:B------:R4:W-:Y:S01]  /*b2ad0*/  STL [R1+0x94], R3 ;  /* 0x0000940301007387 */ /* 0x0009e20000100800 */
[----:B0-----:R-:W-:-:S02]  /*b2ae0*/  F2FP.F16.E4M3.UNPACK_B R4, R21 ;  /* 0x00000015ff04723e */ /* 0x001fc400020006ff */
[----:B------:R-:W-:Y:S02]  /*b2af0*/  F2FP.F16.E4M3.UNPACK_B R5, R0 ;  /* 0x00000000ff05723e */ /* 0x000fe400020006ff */
[----:B-1----:R-:W-:Y:S02]  /*b2b00*/  F2FP.F16.E4M3.UNPACK_B R2, R22 ;  /* 0x00000016ff02723e */ /* 0x002fe400020006ff */
[----:B----4-:R-:W-:Y:S01]  /*b2b10*/  F2FP.F16.E4M3.UNPACK_B R3, R23 ;  /* 0x00000017ff03723e */ /* 0x010fe200020006ff */
[----:B------:R-:W-:Y:S04]  /*b2b20*/  STL [R1+0x88], R4 ;  /* 0x0000880401007387 */ /* 0x000fe80000100800 */
[----:B------:R-:W-:Y:S04]  /*b2b30*/  STL.64 [R1+0x860], R12 ;  /* 0x0008600c01007387 */ /* 0x000fe80000100a00 */
[----:B------:R2:W-:Y:S04]  /*b2b40*/  STL.64 [R1+0x868], R14 ;  /* 0x0008680e01007387 */ /* 0x0005e80000100a00 */
[----:B------:R3:W-:Y:S01]  /*b2b50*/  STL [R1+0x8c], R5 ;  /* 0x00008c0501007387 */ /* 0x0007e20000100800 */
[C---:B--2---:R-:W-:Y:S06]  /*b2b60*/  HMMA.16816.F32 R12, R16.reuse, R2, R24 ;  /* 0x00000002100c723c */ /* 0x044fec0000001818 */
[----:B------:R-:W-:Y:S01]  /*b2b70*/  STL [R1+0x80], R2 ;  /* 0x0000800201007387 */ /* 0x000fe20000100800 */
[----:B------:R-:W-:Y:S01]  /*b2b80*/  F2FP.F16.E4M3.UNPACK_B R21, R28 ;  /* 0x0000001cff15723e */ /* 0x000fe200020006ff */
[----:B---3--:R-:W-:-:S15]  /*b2b90*/  HMMA.16816.F32 R4, R16, R4, R8 ;  /* 0x000000041004723c */ /* 0x008fde0000001808 */
[----:B------:R-:W-:-:S08]  /*b2ba0*/  NOP ;  /* 0x0000000000007918 */ /* 0x000fd00000000000 */
[----:B------:R0:W-:Y:S04]  /*b2bb0*/  STL.64 [R1+0x850], R4 ;  /* 0x0008500401007387 */ /* 0x0001e80000100a00 */
[----:B------:R-:W-:Y:S04]  /*b2bc0*/  STL.64 [R1+0x858], R6 ;  /* 0x0008580601007387 */ /* 0x000fe80000100a00 */
[----:B------:R-:W-:Y:S04]  /*b2bd0*/  STL [R1+0x84], R3 ;  /* 0x0000840301007387 */ /* 0x000fe80000100800 */
[----:B------:R-:W2:Y:S04]  /*b2be0*/  LDL.LU R8, [R1+0x1d0] ;  /* 0x0001d00001087983 */ /* 0x000ea80000300800 */
[----:B------:R1:W-:Y:S04]  /*b2bf0*/  STL.64 [R1+0x840], R12 ;  /* 0x0008400c01007387 */ /* 0x0003e80000100a00 */
[----:B------:R3:W-:Y:S04]  /*b2c00*/  STL.64 [R1+0x848], R14 ;  /* 0x0008480e01007387 */ /* 0x0007e80000100a00 */
[----:B------:R-:W-:Y:S04]  /*b2c10*/  STL [R1+0x78], R21 ;  /* 0x0000781501007387 */ /* 0x000fe80000100800 */
[----:B------:R-:W2:Y:S01]  /*b2c20*/  LDL.LU R9, [R1+0x1d4] ;  /* 0x0001d40001097983 */ /* 0x000ea20000300800 */
[----:B0-----:R-:W-:-:S05]  /*b2c30*/  F2FP.F16.E4M3.UNPACK_B R4, R29 ;  /* 0x0000001dff04723e */ /* 0x001fca00020006ff */
[----:B------:R-:W-:Y:S04]  /*b2c40*/  STL [R1+0x7c], R4 ;  /* 0x00007c0401007387 */ /* 0x000fe80000100800 */
[----:B------:R-:W4:Y:S04]  /*b2c50*/  LDL.LU R10, [R1+0x1d8] ;  /* 0x0001d800010a7983 */ /* 0x000f280000300800 */
[----:B------:R-:W4:Y:S04]  /*b2c60*/  LDL.LU R11, [R1+0x1dc] ;  /* 0x0001dc00010b7983 */ /* 0x000f280000300800 */
[----:B----4-:R-:W-:Y:S04]  /*b2c70*/  STL.64 [R1+0x5300], R10 ;  /* 0x0053000a01007387 */ /* 0x010fe80000100a00 */
[----:B--2---:R-:W-:Y:S04]  /*b2c80*/  STL.64 [R1+0x52f8], R8 ;  /* 0x0052f80801007387 */ /* 0x004fe80000100a00 */
[----:B------:R-:W2:Y:S04]  /*b2c90*/  LDL R20, [R1+0xe28] ;  /* 0x000e280001147983 */ /* 0x000ea80000100800 */
[----:B-1----:R-:W4:Y:S04]  /*b2ca0*/  LDL.LU R12, [R1+0x1c0] ;  /* 0x0001c000010c7983 */ /* 0x002f280000300800 */
[----:B------:R-:W4:Y:S04]  /*b2cb0*/  LDL.LU R13, [R1+0x1c4] ;  /* 0x0001c400010d7983 */ /* 0x000f280000300800 */
[----:B---3--:R-:W3:Y:S04]  /*b2cc0*/  LDL.LU R14, [R1+0x1c8] ;  /* 0x0001c800010e7983 */ /* 0x008ee80000300800 */
        /* <DEDUP_REMOVED lines=9> */
[----:B------:R-:W2:Y:S04]  /*b2d60*/  LDL R6, [R1+0xe58] ;  /* 0x000e580001067983 */ /* 0x000ea80000100800 */
[----:B------:R-:W2:Y:S04]  /*b2d70*/  LDL R7, [R1+0xe5c] ;  /* 0x000e5c0001077983 */ /* 0x000ea80000100800 */
[----:B--2---:R0:W-:Y:S04]  /*b2d80*/  STL.64 [R1+0x5340], R6 ;  /* 0x0053400601007387 */ /* 0x0041e80000100a00 */
[----:B0-----:R-:W2:Y:S04]  /*b2d90*/  LDL R6, [R1+0xe98] ;  /* 0x000e980001067983 */ /* 0x001ea80000100800 */
[----:B------:R-:W2:Y:S04]  /*b2da0*/  LDL R7, [R1+0xe9c] ;  /* 0x000e9c0001077983 */ /* 0x000ea80000100800 */
[----:B------:R0:W-:Y:S04]  /*b2db0*/  STL [R1+0x5338], R5 ;  /* 0x0053380501007387 */ /* 0x0001e80000100800 */
[----:B----4-:R1:W-:Y:S04]  /*b2dc0*/  STL.64 [R1+0x5320], R14 ;  /* 0x0053200e01007387 */ /* 0x0103e80000100a00 */
[----:B---3--:R3:W-:Y:S04]  /*b2dd0*/  STL.64 [R1+0x5318], R12 ;  /* 0x0053180c01007387 */ /* 0x0087e80000100a00 */
[----:B------:R-:W4:Y:S04]  /*b2de0*/  LDL R2, [R1+0xe38] ;  /* 0x000e380001027983 */ /* 0x000f280000100800 */
[----:B------:R-:W4:Y:S04]  /*b2df0*/  LDL R3, [R1+0xe3c] ;  /* 0x000e3c0001037983 */ /* 0x000f280000100800 */
[----:B------:R-:W4:Y:S04]  /*b2e00*/  LDL.LU R8, [R1+0x1b0] ;  /* 0x0001b00001087983 */ /* 0x000f280000300800 */
[----:B------:R-:W4:Y:S04]  /*b2e10*/  LDL.LU R9, [R1+0x1b4] ;  /* 0x0001b40001097983 */ /* 0x000f280000300800 */
[----:B------:R-:W4:Y:S04]  /*b2e20*/  LDL.LU R10, [R1+0x1b8] ;  /* 0x0001b800010a7983 */ /* 0x000f280000300800 */
[----:B------:R-:W4:Y:S04]  /*b2e30*/  LDL.LU R11, [R1+0x1bc] ;  /* 0x0001bc00010b7983 */ /* 0x000f280000300800 */
[----:B0-----:R-:W4:Y:S01]  /*b2e40*/  LDL R5, [R1+0xe8c] ;  /* 0x000e8c0001057983 */ /* 0x001f220000100800 */
[----:B-1----:R-:W-:-:S03]  /*b2e50*/  IMAD.MOV.U32 R15, RZ, RZ, R4 ;  /* 0x000000ffff0f7224 */ /* 0x002fc600078e0004 */
[----:B---3--:R-:W3:Y:S04]  /*b2e60*/  LDL R12, [R1+0xea8] ;  /* 0x000ea800010c7983 */ /* 0x008ee80000100800 */
[----:B------:R-:W4:Y:S04]  /*b2e70*/  LDL R4, [R1+0xe88] ;  /* 0x000e880001047983 */ /* 0x000f280000100800 */
[----:B------:R-:W3:Y:S04]  /*b2e80*/  LDL R13, [R1+0xeac] ;  /* 0x000eac00010d7983 */ /* 0x000ee80000100800 */
        /* <DEDUP_REMOVED lines=18> */
[----:B------:R-:W-:-:S07]  /*b2fb0*/  IMAD.MOV.U32 R14, RZ, RZ, R21 ;  /* 0x000000ffff0e7224 */ /* 0x000fce00078e0015 */
[----:B--2---:R-:W-:Y:S01]  /*b2fc0*/  HMMA.16816.F32 R4, R16, R14, R4 ;  /* 0x0000000e1004723c */ /* 0x004fe20000001804 */
[----:B----4-:R-:W-:Y:S04]  /*b2fd0*/  STL.64 [R1+0x5360], R10 ;  /* 0x0053600a01007387 */ /* 0x010fe80000100a00 */
[----:B---3--:R0:W-:Y:S04]  /*b2fe0*/  STL.64 [R1+0x5358], R8 ;  /* 0x0053580801007387 */ /* 0x0081e80000100a00 */
[----:B0-----:R-:W2:Y:S04]  /*b2ff0*/  LDL.LU R8, [R1+0x160] ;  /* 0x0001600001087983 */ /* 0x001ea80000300800 */
[----:B------:R-:W2:Y:S04]  /*b3000*/  LDL.LU R9, [R1+0x164] ;  /* 0x0001640001097983 */ /* 0x000ea80000300800 */
[----:B------:R-:W2:Y:S04]  /*b3010*/  LDL.LU R10, [R1+0x168] ;  /* 0x00016800010a7983 */ /* 0x000ea80000300800 */
[----:B------:R-:W2:Y:S04]  /*b3020*/  LDL.LU R11, [R1+0x16c] ;  /* 0x00016c00010b7983 */ /* 0x000ea80000300800 */
[----:B------:R-:W3:Y:S04]  /*b3030*/  LDL R21, [R1+0xe2c] ;  /* 0x000e2c0001157983 */ /* 0x000ee80000100800 */
[----:B------:R-:W4:Y:S04]  /*b3040*/  LDL R22, [R1+0xe18] ;  /* 0x000e180001167983 */ /* 0x000f280000100800 */
[----:B------:R-:W4:Y:S04]  /*b3050*/  LDL R23, [R1+0xe1c] ;  /* 0x000e1c0001177983 */ /* 0x000f280000100800 */
[----:B------:R-:W4:Y:S04]  /*b3060*/  LDL R28, [R1+0xe08] ;  /* 0x000e0800011c7983 */ /* 0x000f280000100800 */
[----:B------:R-:W4:Y:S04]  /*b3070*/  LDL R29, [R1+0xe0c] ;  /* 0x000e0c00011d7983 */ /* 0x000f280000100800 */
[----:B------:R-:W4:Y:S04]  /*b3080*/  LDL.LU R24, [R1+0x1e0] ;  /* 0x0001e00001187983 */ /* 0x000f280000300800 */
[----:B------:R-:W4:Y:S04]  /*b3090*/  LDL.LU R25, [R1+0x1e4] ;  /* 0x0001e40001197983 */ /* 0x000f280000300800 */
[----:B------:R-:W4:Y:S04]  /*b30a0*/  LDL.LU R26, [R1+0x1e8] ;  /* 0x0001e800011a7983 */ /* 0x000f280000300800 */
[----:B------:R-:W4:Y:S04]  /*b30b0*/  LDL.LU R27, [R1+0x1ec] ;  /* 0x0001ec00011b7983 */ /* 0x000f280000300800 */
[----:B------:R-:W-:Y:S01]  /*b30c0*/  STL.64 [R1+0x830], R4 ;  /* 0x0008300401007387 */ /* 0x000fe20000100a00 */
[----:B------:R-:W-:-:S02]  /*b30d0*/  F2FP.F16.E4M3.UNPACK_B R12, R12 ;  /* 0x0000000cff0c723e */ /* 0x000fc400020006ff */
[----:B------:R-:W-:Y:S01]  /*b30e0*/  F2FP.F16.E4M3.UNPACK_B R13, R13 ;  /* 0x0000000dff0d723e */ /* 0x000fe200020006ff */
        /* <DEDUP_REMOVED lines=9> */
[----:B------:R3:W-:Y:S01]  /*b3180*/  STL.64 [R1+0x820], R12 ;  /* 0x0008200c01007387 */ /* 0x0007e20000100a00 */
[----:B----4-:R-:W-:Y:S02]  /*b3190*/  F2FP.F16.E4M3.UNPACK_B R4, R4 ;  /* 0x00000004ff04723e */ /* 0x010fe400020006ff */
[----:B------:R-:W-:Y:S01]  /*b31a0*/  F2FP.F16.E4M3.UNPACK_B R5, R5 ;  /* 0x00000005ff05723e */ /* 0x000fe200020006ff */
[----:B------:R-:W-:Y:S04]  /*b31b0*/  STL.64 [R1+0x828], R14 ;  /* 0x0008280e01007387 */ /* 0x000fe80000100a00 */
        /* <DEDUP_REMOVED lines=11> */
[----:B------:R-:W4:Y:S04]  /*b3270*/  LDL.LU R5, [R1+0x5338] ;  /* 0x0053380001057983 */ /* 0x000f280000300800 */
        /* <DEDUP_REMOVED lines=10> */
[----:B---3--:R-:W-:-:S02]  /*b3320*/  F2FP.F16.E4M3.UNPACK_B R6, R6 ;  /* 0x00000006ff06723e */ /* 0x008fc400020006ff */
[----:B------:R-:W-:-:S03]  /*b3330*/  F2FP.F16.E4M3.UNPACK_B R7, R7 ;  /* 0x00000007ff07723e */ /* 0x000fc600020006ff */
[----:B------:R-:W-:Y:S04]  /*b3340*/  STL [R1+0x58], R6 ;  /* 0x0000580601007387 */ /* 0x000fe80000100800 */
[----:B------:R-:W-:Y:S01]  /*b3350*/  STL [R1+0x5c], R7 ;  /* 0x00005c0701007387 */ /* 0x000fe20000100800 */
[----:B----4-:R-:W-:Y:S02]  /*b3360*/  F2FP.F16.E4M3.UNPACK_B R4, R5 ;  /* 0x00000005ff04723e */ /* 0x010fe400020006ff */
[----:B------:R-:W-:Y:S01]  /*b3370*/  F2FP.F16.E4M3.UNPACK_B R5, R0 ;  /* 0x00000000ff05723e */ /* 0x000fe200020006ff */
[----:B------:R-:W-:Y:S01]  /*b3380*/  IMAD.MOV.U32 R0, RZ, RZ, R7 ;  /* 0x000000ffff007224 */ /* 0x000fe200078e0007 */
        /* <DEDUP_REMOVED lines=8> */
[----:B------:R0:W-:Y:S02]  /*b3410*/  STL [R1+0x54], R5 ;  /* 0x0000540501007387 */ /* 0x0001e40000100800 */
[----:B0-----:R-:W-:Y:S02]  /*b3420*/  HMMA.16816.F32 R4, R16, R4, R8 ;  /* 0x000000041004723c */ /* 0x001fe40000001808 */
[----:B------:R-:W3:Y:S04]  /*b3430*/  LDL.LU.64 R10, [R1+0x5300] ;  /* 0x00530000010a7983 */ /* 0x000ee80000300a00 */
[----:B------:R-:W3:Y:S01]  /*b3440*/  LDL.LU.64 R8, [R1+0x52f8] ;  /* 0x0052f80001087983 */ /* 0x000ee20000300a00 */
[----:B------:R-:W-:-:S02]  /*b3450*/  F2FP.F16.E4M3.UNPACK_B R2, R2 ;  /* 0x00000002ff02723e */ /* 0x000fc400020006ff */
[----:B------:R-:W-:-:S14]  /*b3460*/  F2FP.F16.E4M3.UNPACK_B R3, R3 ;  /* 0x00000003ff03723e */ /* 0x000fdc00020006ff */
[----:B------:R0:W-:Y:S04]  /*b3470*/  STL.64 [R1+0x7e0], R4 ;  /* 0x0007e00401007387 */ /* 0x0001e80000100a00 */
[----:B------:R-:W-:Y:S04]  /*b3480*/  STL.64 [R1+0x7e8], R6 ;  /* 0x0007e80601007387 */ /* 0x000fe80000100a00 */
[----:B------:R-:W-:Y:S04]  /*b3490*/  STL [R1+0x48], R2 ;  /* 0x0000480201007387 */ /* 0x000fe80000100800 */
[----:B------:R-:W-:Y:S01]  /*b34a0*/  STL [R1+0x4c], R3 ;  /* 0x00004c0301007387 */ /* 0x000fe20000100800 */
[----:B0-----:R-:W-:-:S02]  /*b34b0*/  F2FP.F16.E4M3.UNPACK_B R4, R20 ;  /* 0x00000014ff04723e */ /* 0x001fc400020006ff */
[----:B------:R-:W-:-:S03]  /*b34c0*/  F2FP.F16.E4M3.UNPACK_B R5, R21 ;  /* 0x00000015ff05723e */ /* 0x000fc600020006ff */
[----:B------:R-:W-:Y:S01]  /*b34d0*/  STL [R1+0x40], R4 ;  /* 0x0000400401007387 */ /* 0x000fe20000100800 */
[----:B--2---:R-:W-:-:S15]  /*b34e0*/  HMMA.16816.F32 R12, R16, R2, R12 ;  /* 0x00000002100c723c */ /* 0x004fde000000180c */
[----:B------:R-:W-:-:S08]  /*b34f0*/  NOP ;  /* 0x0000000000007918 */ /* 0x000fd00000000000 */
[----:B------:R-:W-:Y:S04]  /*b3500*/  STL.64 [R1+0x7d0], R12 ;  /* 0x0007d00c01007387 */ /* 0x000fe80000100a00 */
[----:B------:R-:W-:Y:S04]  /*b3510*/  STL.64 [R1+0x7d8], R14 ;  /* 0x0007d80e01007387 */ /* 0x000fe80000100a00 */
[----:B------:R3:W-:Y:S02]  /*b3520*/  STL [R1+0x44], R5 ;  /* 0x0000440501007387 */ /* 0x0007e40000100800 */
[----:B---3--:R-:W-:Y:S01]  /*b3530*/  HMMA.16816.F32 R4, R16, R4, R8 ;  /* 0x000000041004723c */ /* 0x008fe20000001808 */
[----:B------:R-:W-:-:S02]  /*b3540*/  F2FP.F16.E4M3.UNPACK_B R2, R22 ;  /* 0x00000016ff02723e */ /* 0x000fc400020006ff */
[----:B------:R-:W-:-:S03]  /*b3550*/  F2FP.F16.E4M3.UNPACK_B R3, R23 ;  /* 0x00000017ff03723e */ /* 0x000fc600020006ff */
[----:B------:R-:W-:-:S15]  /*b3560*/  STL [R1+0x38], R2 ;  /* 0x0000380201007387 */ /* 0x000fde0000100800 */
[----:B------:R-:W-:-:S02]  /*b3570*/  NOP ;  /* 0x0000000000007918 */ /* 0x000fc40000000000 */
[----:B------:R-:W-:Y:S04]  /*b3580*/  STL.64 [R1+0x7c0], R4 ;  /* 0x0007c00401007387 */ /* 0x000fe80000100a00 */
[----:B------:R0:W-:Y:S02]  /*b3590*/  STL.64 [R1+0x7c8], R6 ;  /* 0x0007c80601007387 */ /* 0x0001e40000100a00 */
[----:B0-----:R-:W-:Y:S01]  /*b35a0*/  HMMA.16816.F32 R4, R16, R2, R24 ;  /* 0x000000021004723c */ /* 0x001fe20000001818 */
[----:B------:R-:W-:-:S05]  /*b35b0*/  F2FP.F16.E4M3.UNPACK_B R13, R28 ;  /* 0x0000001cff0d723e */ /* 0x000fca00020006ff */
[----:B------:R-:W-:Y:S01]  /*b35c0*/  STL [R1+0x3c], R3 ;  /* 0x00003c0301007387 */ /* 0x000fe20000100800 */
[----:B------:R-:W-:-:S03]  /*b35d0*/  F2FP.F16.E4M3.UNPACK_B R12, R29 ;  /* 0x0000001dff0c723e */ /* 0x000fc600020006ff */
[----:B------:R-:W2:-:S13]  /*b35e0*/  LDL.LU R8, [R1+0x280] ;  /* 0x0002800001087983 */ /* 0x000e9a0000300800 */
[----:B------:R0:W-:Y:S04]  /*b35f0*/  STL.64 [R1+0x7b0], R4 ;  /* 0x0007b00401007387 */ /* 0x0001e80000100a00 */
[----:B------:R1:W-:Y:S04]  /*b3600*/  STL.64 [R1+0x7b8], R6 ;  /* 0x0007b80601007387 */ /* 0x0003e80000100a00 */
[----:B------:R-:W-:Y:S04]  /*b3610*/  STL [R1+0x30], R13 ;  /* 0x0000300d01007387 */ /* 0x000fe80000100800 */
[----:B------:R-:W2:Y:S04]  /*b3620*/  LDL.LU R9, [R1+0x284] ;  /* 0x0002840001097983 */ /* 0x000ea80000300800 */
[----:B------:R-:W-:Y:S04]  /*b3630*/  STL [R1+0x34], R12 ;  /* 0x0000340c01007387 */ /* 0x000fe80000100800 */
[----:B------:R-:W3:Y:S04]  /*b3640*/  LDL.LU R10, [R1+0x288] ;  /* 0x00028800010a7983 */ /* 0x000ee80000300800 */
[----:B------:R-:W3:Y:S04]  /*b3650*/  LDL.LU R11, [R1+0x28c] ;  /* 0x00028c00010b7983 */ /* 0x000ee80000300800 */
[----:B---3--:R-:W-:Y:S04]  /*b3660*/  STL.64 [R1+0x5260], R10 ;  /* 0x0052600a01007387 */ /* 0x008fe80000100a00 */
[----:B--2---:R2:W-:Y:S04]  /*b3670*/  STL.64 [R1+0x5258], R8 ;  /* 0x0052580801007387 */ /* 0x0045e80000100a00 */
[----:B0-----:R-:W3:Y:S04]  /*b3680*/  LDL.LU R4, [R1+0x260] ;  /* 0x0002600001047983 */ /* 0x001ee80000300800 */
[----:B------:R-:W3:Y:S04]  /*b3690*/  LDL.LU R5, [R1+0x264] ;  /* 0x0002640001057983 */ /* 0x000ee80000300800 */
[----:B-1----:R-:W4:Y:S04]  /*b36a0*/  LDL.LU R6, [R1+0x268] ;  /* 0x0002680001067983 */ /* 0x002f280000300800 */
[----:B------:R-:W4:Y:S04]  /*b36b0*/  LDL.LU R7, [R1+0x26c] ;  /* 0x00026c0001077983 */ /* 0x000f280000300800 */
[----:B----4-:R-:W-:Y:S04]  /*b36c0*/  STL.64 [R1+0x5270], R6 ;  /* 0x0052700601007387 */ /* 0x010fe80000100a00 */
[----:B---3--:R-:W-:Y:S04]  /*b36d0*/  STL.64 [R1+0x5268], R4 ;  /* 0x0052680401007387 */ /* 0x008fe80000100a00 */
[----:B------:R-:W3:Y:S04]  /*b36e0*/  LDL R28, [R1+0xd98] ;  /* 0x000d9800011c7983 */ /* 0x000ee80000100800 */
[----:B--2---:R-:W2:Y:S04]  /*b36f0*/  LDL.LU R8, [R1+0x250] ;  /* 0x0002500001087983 */ /* 0x004ea80000300800 */
[----:B------:R-:W2:Y:S04]  /*b3700*/  LDL.LU R9, [R1+0x254] ;  /* 0x0002540001097983 */ /* 0x000ea80000300800 */
[----:B------:R-:W4:Y:S04]  /*b3710*/  LDL.LU R10, [R1+0x258] ;  /* 0x00025800010a7983 */ /* 0x000f280000300800 */
[----:B------:R-:W4:Y:S04]  /*b3720*/  LDL.LU R11, [R1+0x25c] ;  /* 0x00025c00010b7983 */ /* 0x000f280000300800 */
[----:B------:R-:W3:Y:S04]  /*b3730*/  LDL R2, [R1+0xda8] ;  /* 0x000da80001027983 */ /* 0x000ee80000100800 */
[----:B------:R-:W3:Y:S04]  /*b3740*/  LDL R3, [R1+0xdac] ;  /* 0x000dac0001037983 */ /* 0x000ee80000100800 */
[----:B----4-:R-:W-:Y:S04]  /*b3750*/  STL.64 [R1+0x5280], R10 ;  /* 0x0052800a01007387 */ /* 0x010fe80000100a00 */
[----:B--2---:R0:W-:Y:S04]  /*b3760*/  STL.64 [R1+0x5278], R8 ;  /* 0x0052780801007387 */ /* 0x0041e80000100a00 */
[----:B0-----:R-:W2:Y:S04]  /*b3770*/  LDL.LU R8, [R1+0x240] ;  /* 0x0002400001087983 */ /* 0x001ea80000300800 */
[----:B------:R-:W2:Y:S04]  /*b3780*/  LDL.LU R9, [R1+0x244] ;  /* 0x0002440001097983 */ /* 0x000ea80000300800 */
[----:B------:R-:W4:Y:S04]  /*b3790*/  LDL.LU R10, [R1+0x248] ;  /* 0x00024800010a7983 */ /* 0x000f280000300800 */
[----:B------:R-:W4:Y:S04]  /*b37a0*/  LDL.LU R11, [R1+0x24c] ;  /* 0x00024c00010b7983 */ /* 0x000f280000300800 */
[----:B------:R-:W3:Y:S04]  /*b37b0*/  LDL R7, [R1+0xdc8] ;  /* 0x000dc80001077983 */ /* 0x000ee80000100800 */
[----:B------:R-:W3:Y:S04]  /*b37c0*/  LDL R0, [R1+0xdcc] ;  /* 0x000dcc0001007983 */ /* 0x000ee80000100800 */
        /* <DEDUP_REMOVED lines=9> */
[----:B------:R-:W2:Y:S04]  /*b3860*/  LDL R5, [R1+0xdd8] ;  /* 0x000dd80001057983 */ /* 0x000ea80000100800 */
[----:B---3--:R0:W-:Y:S04]  /*b3870*/  STL.64 [R1+0x52d0], R6 ;  /* 0x0052d00601007387 */ /* 0x0081e80000100a00 */
[----:B0-----:R-:W3:Y:S04]  /*b3880*/  LDL R6, [R1+0xde8] ;  /* 0x000de80001067983 */ /* 0x001ee80000100800 */
[----:B--2---:R-:W-:Y:S04]  /*b3890*/  STL [R1+0x52c8], R5 ;  /* 0x0052c80501007387 */ /* 0x004fe80000100800 */
[----:B----4-:R-:W-:Y:S04]  /*b38a0*/  STL.64 [R1+0x52a0], R10 ;  /* 0x0052a00a01007387 */ /* 0x010fe80000100a00 */
[----:B------:R0:W-:Y:S04]  /*b38b0*/  STL.64 [R1+0x5298], R8 ;  /* 0x0052980801007387 */ /* 0x0001e80000100a00 */
[----:B0-----:R-:W2:Y:S04]  /*b38c0*/  LDL.LU R8, [R1+0x220] ;  /* 0x0002200001087983 */ /* 0x001ea80000300800 */
[----:B------:R-:W2:Y:S04]  /*b38d0*/  LDL.LU R9, [R1+0x224] ;  /* 0x0002240001097983 */ /* 0x000ea80000300800 */
[----:B------:R-:W4:Y:S04]  /*b38e0*/  LDL.LU R10, [R1+0x228] ;  /* 0x00022800010a7983 */ /* 0x000f280000300800 */
[----:B------:R-:W4:Y:S04]  /*b38f0*/  LDL.LU R11, [R1+0x22c] ;  /* 0x00022c00010b7983 */ /* 0x000f280000300800 */
[----:B------:R-:W3:Y:S04]  /*b3900*/  LDL R7, [R1+0xdec] ;  /* 0x000dec0001077983 */ /* 0x000ee80000100800 */
[----:B----4-:R-:W-:Y:S04]  /*b3910*/  STL.64 [R1+0x52b0], R10 ;  /* 0x0052b00a01007387 */ /* 0x010fe80000100a00 */
[----:B------:R-:W4:Y:S04]  /*b3920*/  LDL R4, [R1+0xdf8] ;  /* 0x000df80001047983 */ /* 0x000f280000100800 */
[----:B------:R-:W3:Y:S04]  /*b3930*/  LDL R5, [R1+0xdfc] ;  /* 0x000dfc0001057983 */ /* 0x000ee80000100800 */
[----:B--2---:R-:W-:Y:S04]  /*b3940*/  STL.64 [R1+0x52a8], R8 ;  /* 0x0052a80801007387 */ /* 0x004fe80000100a00 */
[----:B------:R-:W2:Y:S04]  /*b3950*/  LDL R26, [R1+0xd88] ;  /* 0x000d8800011a7983 */ /* 0x000ea80000100800 */
[----:B------:R-:W2:Y:S04]  /*b3960*/  LDL R27, [R1+0xd8c] ;  /* 0x000d8c00011b7983 */ /* 0x000ea80000100800 */
[----:B------:R-:W4:Y:S04]  /*b3970*/  LDL R24, [R1+0xd78] ;  /* 0x000d780001187983 */ /* 0x000f280000100800 */
[----:B------:R-:W4:Y:S04]  /*b3980*/  LDL R25, [R1+0xd7c] ;  /* 0x000d7c0001197983 */ /* 0x000f280000100800 */
        /* <DEDUP_REMOVED lines=23> */
[----:B------:R-:W4:Y:S04]  /*b3b00*/  LDL.LU R14, [R1+0x278] ;  /* 0x00027800010e7983 */ /* 0x000f280000300800 */
[----:B------:R-:W4:Y:S04]  /*b3b10*/  LDL.LU R15, [R1+0x27c] ;  /* 0x00027c00010f7983 */ /* 0x000f280000300800 */
[----:B------:R-:W4:Y:S04]  /*b3b20*/  LDL R22, [R1+0xd68] ;  /* 0x000d680001167983 */ /* 0x000f280000100800 */
[----:B------:R-:W4:Y:S01]  /*b3b30*/  LDL R23, [R1+0xd6c] ;  /* 0x000d6c0001177983 */ /* 0x000f220000100800 */
[----:B--2---:R-:W-:Y:S03]  /*b3b40*/  HMMA.16816.F32 R8, R16, R10, R24 ;  /* 0x0000000a1008723c */ /* 0x004fe60000001818 */
[----:B------:R-:W2:Y:S04]  /*b3b50*/  LDL.LU.64 R26, [R1+0x52f0] ;  /* 0x0052f000011a7983 */ /* 0x000ea80000300a00 */
[----:B------:R-:W2:Y:S01]  /*b3b60*/  LDL.LU.64 R24, [R1+0x52e8] ;  /* 0x0052e80001187983 */ /* 0x000ea20000300a00 */
[----:B------:R-:W-:-:S02]  /*b3b70*/  F2FP.F16.E4M3.UNPACK_B R4, R4 ;  /* 0x00000004ff04723e */ /* 0x000fc400020006ff */
[----:B---3--:R-:W-:-:S13]  /*b3b80*/  F2FP.F16.E4M3.UNPACK_B R5, R5 ;  /* 0x00000005ff05723e */ /* 0x008fda00020006ff */
[----:B------:R0:W-:Y:S04]  /*b3b90*/  STL.64 [R1+0x7a0], R8 ;  /* 0x0007a00801007387 */ /* 0x0001e80000100a00 */
[----:B------:R-:W-:Y:S04]  /*b3ba0*/  STL.64 [R1+0x7a8], R10 ;  /* 0x0007a80a01007387 */ /* 0x000fe80000100a00 */
[----:B------:R-:W-:Y:S04]  /*b3bb0*/  STL [R1+0x28], R4 ;  /* 0x0000280401007387 */ /* 0x000fe80000100800 */
[----:B------:R2:W-:Y:S01]  /*b3bc0*/  STL [R1+0x2c], R5 ;  /* 0x00002c0501007387 */ /* 0x0005e20000100800 */
[----:B0-----:R-:W-:-:S02]  /*b3bd0*/  F2FP.F16.E4M3.UNPACK_B R8, R6 ;  /* 0x00000006ff08723e */ /* 0x001fc400020006ff */
        /* <DEDUP_REMOVED lines=19> */
[----:B----4-:R-:W-:-:S02]  /*b3d10*/  F2FP.F16.E4M3.UNPACK_B R4, R5 ;  /* 0x00000005ff04723e */ /* 0x010fc400020006ff */
[----:B---3--:R-:W-:-:S03]  /*b3d20*/  F2FP.F16.E4M3.UNPACK_B R5, R6 ;  /* 0x00000006ff05723e */ /* 0x008fc600020006ff */
        /* <DEDUP_REMOVED lines=9> */
[----:B------:R-:W-:-:S03]  /*b3dc0*/  F2FP.F16.E4M3.UNPACK_B R7, R0 ;  /* 0x00000000ff07723e */ /* 0x000fc600020006ff */
        /* <DEDUP_REMOVED lines=11> */
[----:B------:R2:W-:Y:S02]  /*b3e80*/  STL [R1+0xc], R5 ;  /* 0x00000c0501007387 */ /* 0x0005e40000100800 */
[----:B--2---:R-:W-:Y:S02]  /*b3e90*/  HMMA.16816.F32 R4, R16, R4, R8 ;  /* 0x000000041004723c */ /* 0x004fe40000001808 */
[----:B------:R-:W2:Y:S04]  /*b3ea0*/  LDL.LU.64 R10, [R1+0x5280] ;  /* 0x00528000010a7983 */ /* 0x000ea80000300a00 */
[----:B------:R-:W2:Y:S01]  /*b3eb0*/  LDL.LU.64 R8, [R1+0x5278] ;  /* 0x0052780001087983 */ /* 0x000ea20000300a00 */
[----:B------:R-:W-:-:S15]  /*b3ec0*/  F2FP.F16.E4M3.UNPACK_B R2, R2 ;  /* 0x00000002ff02723e */ /* 0x000fde00020006ff */
[----:B------:R-:W-:-:S01]  /*b3ed0*/  NOP ;  /* 0x0000000000007918 */ /* 0x000fc20000000000 */
[----:B------:R-:W-:Y:S04]  /*b3ee0*/  STL.64 [R1+0x750], R4 ;  /* 0x0007500401007387 */ /* 0x000fe80000100a00 */
[----:B------:R0:W-:Y:S04]  /*b3ef0*/  STL.64 [R1+0x758], R6 ;  /* 0x0007580601007387 */ /* 0x0001e80000100a00 */
[----:B0-----:R-:W3:Y:S04]  /*b3f00*/  LDL.LU.64 R6, [R1+0x5270] ;  /* 0x0052700001067983 */ /* 0x001ee80000300a00 */
[----:B------:R-:W3:Y:S01]  /*b3f10*/  LDL.LU.64 R4, [R1+0x5268] ;  /* 0x0052680001047983 */ /* 0x000ee20000300a00 */
[----:B------:R-:W-:-:S03]  /*b3f20*/  F2FP.F16.E4M3.UNPACK_B R3, R3 ;  /* 0x00000003ff03723e */ /* 0x000fc600020006ff */
[----:B------:R-:W-:Y:S04]  /*b3f30*/  STL [R1], R2 ;  /* 0x0000000201007387 */ /* 0x000fe80000100800 */
        /* <DEDUP_REMOVED lines=10> */
[----:B------:R-:W-:Y:S02]  /*b3fe0*/  F2FP.F16.E4M3.UNPACK_B R26, R26 ;  /* 0x0000001aff1a723e */ /* 0x000fe400020006ff */
[----:B------:R-:W-:-:S03]  /*b3ff0*/  F2FP.F16.E4M3.UNPACK_B R27, R27 ;  /* 0x0000001bff1b723e */ /* 0x000fc600020006ff */
[----:B------:R-:W-:Y:S04]  /*b4000*/  STL [R1+0x5200], R28 ;  /* 0x0052001c01007387 */ /* 0x000fe80000100800 */
[----:B------:R-:W-:-:S13]  /*b4010*/  STL [R1+0x51fc], R29 ;  /* 0x0051fc1d01007387 */ /* 0x000fda0000100800 */
[----:B------:R-:W-:Y:S04]  /*b4020*/  STL.64 [R1+0x730], R4 ;  /* 0x0007300401007387 */ /* 0x000fe80000100a00 */
[----:B------:R0:W-:Y:S02]  /*b4030*/  STL.64 [R1+0x738], R6 ;  /* 0x0007380601007387 */ /* 0x0001e40000100a00 */
[----:B0-----:R-:W-:Y:S01]  /*b4040*/  HMMA.16816.F32 R4, R16, R26, R12 ;  /* 0x0000001a1004723c */ /* 0x001fe2000000180c */
[----:B------:R-:W-:Y:S02]  /*b4050*/  F2FP.F16.E4M3.UNPACK_B R24, R24 ;  /* 0x00000018ff18723e */ /* 0x000fe400020006ff */
[----:B------:R-:W-:-:S15]  /*b4060*/  F2FP.F16.E4M3.UNPACK_B R25, R25 ;  /* 0x00000019ff19723e */ /* 0x000fde00020006ff */
[----:B------:R-:W-:-:S05]  /*b4070*/  NOP ;  /* 0x0000000000007918 */ /* 0x000fca0000000000 */
[----:B------:R-:W-:Y:S04]  /*b4080*/  STL.64 [R1+0x720], R4 ;  /* 0x0007200401007387 */ /* 0x000fe80000100a00 */
[----:B------:R2:W-:Y:S02]  /*b4090*/  STL.64 [R1+0x728], R6 ;  /* 0x0007280601007387 */ /* 0x0005e40000100a00 */
[----:B--2---:R-:W-:Y:S02]  /*b40a0*/  HMMA.16816.F32 R4, R16, R24, R8 ;  /* 0x000000181004723c */ /* 0x004fe40000001808 */
[----:B------:R-:W2:Y:S04]  /*b40b0*/  LDL R8, [R1+0xd48] ;  /* 0x000d480001087983 */ /* 0x000ea80000100800 */
[----:B------:R-:W2:-:S15]  /*b40c0*/  LDL R9, [R1+0xd4c] ;  /* 0x000d4c0001097983 */ /* 0x000e9e0000100800 */
[----:B------:R-:W-:-:S02]  /*b40d0*/  NOP ;  /* 0x0000000000007918 */ /* 0x000fc40000000000 */
[----:B------:R-:W-:Y:S04]  /*b40e0*/  STL.64 [R1+0x710], R4 ;  /* 0x0007100401007387 */ /* 0x000fe80000100a00 */
[----:B------:R-:W-:Y:S04]  /*b40f0*/  STL.64 [R1+0x718], R6 ;  /* 0x0007180601007387 */ /* 0x000fe80000100a00 */
[----:B------:R-:W3:Y:S04]  /*b4100*/  LDL R10, [R1+0xd38] ;  /* 0x000d3800010a7983 */ /* 0x000ee80000100800 */
[----:B------:R-:W3:Y:S04]  /*b4110*/  LDL R11, [R1+0xd3c] ;  /* 0x000d3c00010b7983 */ /* 0x000ee80000100800 */
[----:B---3--:R-:W-:Y:S04]  /*b4120*/  STL.64 [R1+0x5250], R10 ;  /* 0x0052500a01007387 */ /* 0x008fe80000100a00 */
[----:B--2---:R0:W-:Y:S04]  /*b4130*/  STL.64 [R1+0x5248], R8 ;  /* 0x0052480801007387 */ /* 0x0041e80000100a00 */
[----:B0-----:R-:W2:Y:S04]  /*b4140*/  LDL.LU R8, [R1+0x290] ;  /* 0x0002900001087983 */ /* 0x001ea80000300800 */
[----:B------:R-:W2:Y:S04]  /*b4150*/  LDL.LU R9, [R1+0x294] ;  /* 0x0002940001097983 */ /* 0x000ea80000300800 */
[----:B------:R-:W2:Y:S04]  /*b4160*/  LDL.LU R10, [R1+0x298] ;  /* 0x00029800010a7983 */ /* 0x000ea80000300800 */
[----:B------:R-:W2:Y:S04]  /*b4170*/  LDL.LU R11, [R1+0x29c] ;  /* 0x00029c00010b7983 */ /* 0x000ea80000300800 */
[----:B------:R-:W3:Y:S04]  /*b4180*/  LDL R2, [R1+0xd58] ;  /* 0x000d580001027983 */ /* 0x000ee80000100800 */
[----:B------:R-:W4:Y:S04]  /*b4190*/  LDL R3, [R1+0xd5c] ;  /* 0x000d5c0001037983 */ /* 0x000f280000100800 */
[----:B------:R-:W2:Y:S04]  /*b41a0*/  LDL.LU R4, [R1+0x3ed8] ;  /* 0x003ed80001047983 */ /* 0x000ea80000300800 */
[----:B------:R-:W3:Y:S04]  /*b41b0*/  LDL.LU R5, [R1+0x3ee0] ;  /* 0x003ee00001057983 */ /* 0x000ee80000300800 */
[----:B---3--:R0:W-:Y:S04]  /*b41c0*/  STL [R1+0x5220], R5 ;  /* 0x0052200501007387 */ /* 0x0081e80000100800 */
[----:B0-----:R-:W2:Y:S04]  /*b41d0*/  LDL.LU R5, [R1+0x3edc] ;  /* 0x003edc0001057983 */ /* 0x001ea80000300800 */
[----:B------:R-:W3:Y:S04]  /*b41e0*/  LDL.LU R6, [R1+0x3ee8] ;  /* 0x003ee80001067983 */ /* 0x000ee80000300800 */
[----:B---3--:R0:W-:Y:S04]  /*b41f0*/  STL [R1+0x521c], R6 ;  /* 0x00521c0601007387 */ /* 0x0081e80000100800 */
[----:B0-----:R-:W3:Y:S04]  /*b4200*/  LDL.LU R6, [R1+0x3ee4] ;  /* 0x003ee40001067983 */ /* 0x001ee80000300800 */
[----:B------:R-:W4:Y:S04]  /*b4210*/  LDL R12, [R1+0xd28] ;  /* 0x000d2800010c7983 */ /* 0x000f280000100800 */
[----:B----4-:R0:W-:Y:S04]  /*b4220*/  STL [R1+0x5218], R12 ;  /* 0x0052180c01007387 */ /* 0x0101e80000100800 */
[----:B0-----:R-:W4:Y:S04]  /*b4230*/  LDL.LU R12, [R1+0x3eec] ;  /* 0x003eec00010c7983 */ /* 0x001f280000300800 */
[----:B------:R-:W4:Y:S04]  /*b4240*/  LDL R13, [R1+0xd2c] ;  /* 0x000d2c00010d7983 */ /* 0x000f280000100800 */
        /* <DEDUP_REMOVED lines=15> */
[----:B------:R-:W2:Y:S04]  /*b4340*/  LDL.LU R7, [R1+0x2ac] ;  /* 0x0002ac0001077983 */ /* 0x000ea80000300800 */
[----:B------:R-:W3:Y:S04]  /*b4350*/  LDL R14, [R1+0xd18] ;  /* 0x000d1800010e7983 */ /* 0x000ee80000100800 */
[----:B------:R-:W3:Y:S04]  /*b4360*/  LDL R15, [R1+0xd1c] ;  /* 0x000d1c00010f7983 */ /* 0x000ee80000100800 */
[----:B------:R-:W3:Y:S04]  /*b4370*/  LDL R20, [R1+0xe78] ;  /* 0x000e780001147983 */ /* 0x000ee80000100800 */
[----:B------:R-:W3:Y:S04]  /*b4380*/  LDL R21, [R1+0xe7c] ;  /* 0x000e7c0001157983 */ /* 0x000ee80000100800 */
[----:B------:R-:W3:Y:S04]  /*b4390*/  LDL R29, [R1+0xe68] ;  /* 0x000e6800011d7983 */ /* 0x000ee80000100800 */
[----:B------:R-:W3:Y:S04]  /*b43a0*/  LDL R0, [R1+0xe6c] ;  /* 0x000e6c0001007983 */ /* 0x000ee80000100800 */
[----:B------:R-:W-:Y:S04]  /*b43b0*/  STL.64 [R1+0x5020], R26 ;  /* 0x0050201a01007387 */ /* 0x000fe80000100a00 */
[----:B------:R0:W-:Y:S04]  /*b43c0*/  STL.64 [R1+0x5018], R24 ;  /* 0x0050181801007387 */ /* 0x0001e80000100a00 */
[----:B0-----:R-:W4:Y:S04]  /*b43d0*/  LDL.LU R24, [R1+0xd00] ;  /* 0x000d000001187983 */ /* 0x001f280000300800 */
[----:B------:R-:W4:Y:S04]  /*b43e0*/  LDL.LU R25, [R1+0xd04] ;  /* 0x000d040001197983 */ /* 0x000f280000300800 */
[----:B------:R-:W3:Y:S04]  /*b43f0*/  LDL.LU R26, [R1+0xd08] ;  /* 0x000d0800011a7983 */ /* 0x000ee80000300800 */
[----:B------:R-:W3:Y:S01]  /*b4400*/  LDL.LU R27, [R1+0xd0c] ;  /* 0x000d0c00011b7983 */ /* 0x000ee20000300800 */
[----:B------:R-:W-:-:S02]  /*b4410*/  F2FP.F16.E4M3.UNPACK_B R2, R2 ;  /* 0x00000002ff02723e */ /* 0x000fc400020006ff */
[----:B------:R-:W-:Y:S01]  /*b4420*/  F2FP.F16.E4M3.UNPACK_B R3, R3 ;  /* 0x00000003ff03723e */ /* 0x000fe200020006ff */
[C---:B------:R-:W-:Y:S06]  /*b4430*/  HMMA.16816.F32 R8, R16.reuse, R22, R8 ;  /* 0x000000161008723c */ /* 0x040fec0000001808 */
[----:B--2---:R-:W-:Y:S01]  /*b4440*/  HMMA.16816.F32 R4, R16, R2, R4 ;  /* 0x000000021004723c */ /* 0x004fe20000001804 */
        /* <DEDUP_REMOVED lines=21> */
[----:B------:R-:W4:Y:S02]  /*b45a0*/  LDL.LU.64 R4, [R1+0x5228] ;  /* 0x0052280001047983 */ /* 0x000f240000300a00 */
[----:B----4-:R-:W-:-:S02]  /*b45b0*/  IMAD R4, R4, 0x100, R5 ;  /* 0x0000010004047824 */ /* 0x010fc400078e0205 */
[----:B------:R-:W2:Y:S01]  /*b45c0*/  LDL.LU R5, [R1+0x5220] ;  /* 0x0052200001057983 */ /* 0x000ea20000300800 */
[----:B---3--:R-:W-:Y:S02]  /*b45d0*/  F2FP.F16.E4M3.UNPACK_B R10, R10 ;  /* 0x0000000aff0a723e */ /* 0x008fe400020006ff */
[----:B------:R-:W-:-:S07]  /*b45e0*/  F2FP.F16.E4M3.UNPACK_B R11, R11 ;  /* 0x0000000bff0b723e */ /* 0x000fce00020006ff */
[----:B------:R-:W-:Y:S01]  /*b45f0*/  HMMA.16816.F32 R24, R16, R10, R24 ;  /* 0x0000000a1018723c */ /* 0x000fe20000001818 */
[----:B--2---:R-:W-:Y:S02]  /*b4600*/  IMAD R5, R5, 0x100, R6 ;  /* 0x0000010005057824 */ /* 0x004fe400078e0206 */
[----:B------:R-:W2:Y:S02]  /*b4610*/  LDL.LU R6, [R1+0x521c] ;  /* 0x00521c0001067983 */ /* 0x000ea40000300800 */
[----:B--2---:R-:W-:Y:S02]  /*b4620*/  IMAD R6, R6, 0x100, R12 ;  /* 0x0000010006067824 */ /* 0x004fe400078e020c */
[----:B------:R-:W2:-:S15]  /*b4630*/  LDL.LU R12, [R1+0x5218] ;  /* 0x00521800010c7983 */ /* 0x000e9e0000300800 */
[----:B------:R-:W-:-:S01]  /*b4640*/  NOP ;  /* 0x0000000000007918 */ /* 0x000fc20000000000 */
        /* <DEDUP_REMOVED lines=12> */
[----:B------:R-:W-:Y:S01]  /*b4710*/  F2FP.F16.E4M3.UNPACK_B R15, R15 ;  /* 0x0000000fff0f723e */ /* 0x000fe200020006ff */
[----:B------:R-:W-:Y:S02]  /*b4720*/  IMAD R7, R7, 0x100, R28 ;  /* 0x0000010007077824 */ /* 0x000fe400078e021c */
[----:B------:R-:W3:Y:S01]  /*b4730*/  LDL.LU R28, [R1+0x5200] ;  /* 0x00520000011c7983 */ /* 0x000ee20000300800 */
[----:B------:R-:W-:Y:S02]  /*b4740*/  F2FP.F16.E4M3.UNPACK_B R29, R29 ;  /* 0x0000001dff1d723e */ /* 0x000fe400020006ff */
[----:B------:R-:W-:Y:S02]  /*b4750*/  F2FP.F16.E4M3.UNPACK_B R0, R0 ;  /* 0x00000000ff00723e */ /* 0x000fe400020006ff */
[----:B--2---:R-:W-:-:S07]  /*b4760*/  F2FP.F16.E4M3.UNPACK_B R12, R12 ;  /* 0x0000000cff0c723e */ /* 0x004fce00020006ff */
[----:B----4-:R-:W-:-:S15]  /*b4770*/  HMMA.16816.F32 R8, R16, R12, R8 ;  /* 0x0000000c1008723c */ /* 0x010fde0000001808 */
[----:B------:R-:W-:-:S08]  /*b4780*/  NOP ;  /* 0x0000000000007918 */ /* 0x000fd00000000000 */
[----:B------:R-:W-:Y:S04]  /*b4790*/  STL.64 [R1+0x8c0], R8 ;  /* 0x0008c00801007387 */ /* 0x000fe80000100a00 */
[----:B------:R3:W-:Y:S02]  /*b47a0*/  STL.64 [R1+0x8c8], R10 ;  /* 0x0008c80a01007387 */ /* 0x0007e40000100a00 */
[----:B---3--:R-:W-:Y:S02]  /*b47b0*/  HMMA.16816.F32 R8, R16, R14, R24 ;  /* 0x0000000e1008723c */ /* 0x008fe40000001818 */
[----:B------:R-:W2:-:S15]  /*b47c0*/  LDL R26, [R1+0x48] ;  /* 0x00004800011a7983 */ /* 0x000e9e0000100800 */
[----:B------:R-:W-:-:S06]  /*b47d0*/  NOP ;  /* 0x0000000000007918 */ /* 0x000fcc0000000000 */
[----:B------:R0:W-:Y:S04]  /*b47e0*/  STL.64 [R1+0x900], R8 ;  /* 0x0009000801007387 */ /* 0x0001e80000100a00 */
[----:B------:R1:W-:Y:S04]  /*b47f0*/  STL.64 [R1+0x908], R10 ;  /* 0x0009080a01007387 */ /* 0x0003e80000100a00 */
[----:B------:R-:W-:Y:S04]  /*b4800*/  STL [R1+0xa0], R29 ;  /* 0x0000a01d01007387 */ /* 0x000fe80000100800 */
[----:B------:R-:W2:Y:S04]  /*b4810*/  LDL R27, [R1+0x4c] ;  /* 0x00004c00011b7983 */ /* 0x000ea80000100800 */
[----:B------:R-:W-:Y:S04]  /*b4820*/  STL [R1+0xa4], R0 ;  /* 0x0000a40001007387 */ /* 0x000fe80000100800 */
[----:B0-----:R-:W3:Y:S04]  /*b4830*/  LDL.LU R8, [R1+0x3f0] ;  /* 0x0003f00001087983 */ /* 0x001ee80000300800 */
[----:B------:R-:W3:Y:S04]  /*b4840*/  LDL.LU R9, [R1+0x3f4] ;  /* 0x0003f40001097983 */ /* 0x000ee80000300800 */
[----:B-1----:R-:W4:Y:S04]  /*b4850*/  LDL.LU R10, [R1+0x3f8] ;  /* 0x0003f800010a7983 */ /* 0x002f280000300800 */
[----:B------:R-:W4:Y:S04]  /*b4860*/  LDL.LU R11, [R1+0x3fc] ;  /* 0x0003fc00010b7983 */ /* 0x000f280000300800 */
[----:B----4-:R-:W-:Y:S04]  /*b4870*/  STL.64 [R1+0x5110], R10 ;  /* 0x0051100a01007387 */ /* 0x010fe80000100a00 */
[----:B---3--:R0:W-:Y:S04]  /*b4880*/  STL.64 [R1+0x5108], R8 ;  /* 0x0051080801007387 */ /* 0x0081e80000100a00 */
[----:B------:R-:W3:Y:S04]  /*b4890*/  LDL R24, [R1+0x50] ;  /* 0x0000500001187983 */ /* 0x000ee80000100800 */
[----:B------:R-:W3:Y:S04]  /*b48a0*/  LDL R25, [R1+0x54] ;  /* 0x0000540001197983 */ /* 0x000ee80000100800 */
[----:B--2---:R1:W-:Y:S04]  /*b48b0*/  STL.64 [R1+0x5120], R26 ;  /* 0x0051201a01007387 */ /* 0x0043e80000100a00 */
[----:B---3--:R2:W-:Y:S04]  /*b48c0*/  STL.64 [R1+0x5118], R24 ;  /* 0x0051181801007387 */ /* 0x0085e80000100a00 */
[----:B0-----:R-:W3:Y:S04]  /*b48d0*/  LDL.LU R8, [R1+0x420] ;  /* 0x0004200001087983 */ /* 0x001ee80000300800 */
[----:B------:R-:W3:Y:S04]  /*b48e0*/  LDL.LU R9, [R1+0x424] ;  /* 0x0004240001097983 */ /* 0x000ee80000300800 */
[----:B------:R-:W4:Y:S04]  /*b48f0*/  LDL.LU R10, [R1+0x428] ;  /* 0x00042800010a7983 */ /* 0x000f280000300800 */
[----:B------:R-:W4:Y:S04]  /*b4900*/  LDL.LU R11, [R1+0x42c] ;  /* 0x00042c00010b7983 */ /* 0x000f280000300800 */
[----:B----4-:R-:W-:Y:S04]  /*b4910*/  STL.64 [R1+0x5130], R10 ;  /* 0x0051300a01007387 */ /* 0x010fe80000100a00 */
[----:B---3--:R0:W-:Y:S04]  /*b4920*/  STL.64 [R1+0x5128], R8 ;  /* 0x0051280801007387 */ /* 0x0081e80000100a00 */
[----:B-1----:R-:W3:Y:S04]  /*b4930*/  LDL R26, [R1+0x68] ;  /* 0x00006800011a7983 */ /* 0x002ee80000100800 */
[----:B------:R-:W3:Y:S04]  /*b4940*/  LDL R27, [R1+0x6c] ;  /* 0x00006c00011b7983 */ /* 0x000ee80000100800 */
[----:B--2---:R-:W2:Y:S04]  /*b4950*/  LDL.64 R24, [R1+0x70] ;  /* 0x0000700001187983 */ /* 0x004ea80000100a00 */
[----:B---3--:R1:W-:Y:S04]  /*b4960*/  STL.64 [R1+0x5150], R26 ;  /* 0x0051501a01007387 */ /* 0x0083e80000100a00 */
[----:B--2---:R2:W-:Y:S04]  /*b4970*/  STL.64 [R1+0x5148], R24 ;  /* 0x0051481801007387 */ /* 0x0045e80000100a00 */
[----:B0-----:R-:W3:Y:S04]  /*b4980*/  LDL.LU R8, [R1+0x430] ;  /* 0x0004300001087983 */ /* 0x001ee80000300800 */
[----:B------:R-:W3:Y:S04]  /*b4990*/  LDL.LU R9, [R1+0x434] ;  /* 0x0004340001097983 */ /* 0x000ee80000300800 */
[----:B------:R-:W4:Y:S04]  /*b49a0*/  LDL.LU R10, [R1+0x438] ;  /* 0x00043800010a7983 */ /* 0x000f280000300800 */
[----:B------:R-:W4:Y:S04]  /*b49b0*/  LDL.LU R11, [R1+0x43c] ;  /* 0x00043c00010b7983 */ /* 0x000f280000300800 */
[----:B-1----:R-:W3:Y:S04]  /*b49c0*/  LDL R26, [R1+0x78] ;  /* 0x00007800011a7983 */ /* 0x002ee80000100800 */
[----:B------:R-:W3:Y:S04]  /*b49d0*/  LDL R27, [R1+0x7c] ;  /* 0x00007c00011b7983 */ /* 0x000ee80000100800 */
[----:B--2---:R-:W2:Y:S04]  /*b49e0*/  LDL.64 R24, [R1+0x80] ;  /* 0x0000800001187983 */ /* 0x004ea80000100a00 */
        /* <DEDUP_REMOVED lines=53> */
[----:B------:R-:W-:-:S02]  /*b4d40*/  F2FP.F16.E4M3.UNPACK_B R20, R20 ;  /* 0x00000014ff14723e */ /* 0x000fc400020006ff */
[----:B------:R-:W-:Y:S01]  /*b4d50*/  F2FP.F16.E4M3.UNPACK_B R21, R21 ;  /* 0x00000015ff15723e */ /* 0x000fe200020006ff */
[----:B----4-:R-:W-:Y:S04]  /*b4d60*/  STL.64 [R1+0x51c0], R10 ;  /* 0x0051c00a01007387 */ /* 0x010fe80000100a00 */
[----:B---3--:R0:W-:Y:S04]  /*b4d70*/  STL.64 [R1+0x51b8], R8 ;  /* 0x0051b80801007387 */ /* 0x0081e80000100a00 */
[----:B0-----:R-:W3:Y:S04]  /*b4d80*/  LDL.LU R8, [R1+0x490] ;  /* 0x0004900001087983 */ /* 0x001ee80000300800 */
[----:B------:R-:W3:Y:S04]  /*b4d90*/  LDL.LU R9, [R1+0x494] ;  /* 0x0004940001097983 */ /* 0x000ee80000300800 */
[----:B------:R-:W4:Y:S04]  /*b4da0*/  LDL.LU R10, [R1+0x498] ;  /* 0x00049800010a7983 */ /* 0x000f280000300800 */
[----:B------:R-:W4:Y:S01]  /*b4db0*/  LDL.LU R11, [R1+0x49c] ;  /* 0x00049c00010b7983 */ /* 0x000f220000300800 */
[----:B--2---:R-:W-:Y:S03]  /*b4dc0*/  HMMA.16816.F32 R24, R16, R20, R24 ;  /* 0x000000141018723c */ /* 0x004fe60000001818 */
[----:B----4-:R-:W-:Y:S04]  /*b4dd0*/  STL.64 [R1+0x51d0], R10 ;  /* 0x0051d00a01007387 */ /* 0x010fe80000100a00 */
[----:B---3--:R0:W-:Y:S04]  /*b4de0*/  STL.64 [R1+0x51c8], R8 ;  /* 0x0051c80801007387 */ /* 0x0081e80000100a00 */
[----:B0-----:R-:W2:Y:S04]  /*b4df0*/  LDL.LU R8, [R1+0x4a0] ;  /* 0x0004a00001087983 */ /* 0x001ea80000300800 */
[----:B------:R-:W2:Y:S04]  /*b4e00*/  LDL.LU R9, [R1+0x4a4] ;  /* 0x0004a40001097983 */ /* 0x000ea80000300800 */
[----:B------:R-:W2:Y:S04]  /*b4e10*/  LDL.LU R10, [R1+0x4a8] ;  /* 0x0004a800010a7983 */ /* 0x000ea80000300800 */
[----:B------:R-:W2:Y:S04]  /*b4e20*/  LDL.LU R11, [R1+0x4ac] ;  /* 0x0004ac00010b7983 */ /* 0x000ea80000300800 */
[----:B------:R0:W-:Y:S04]  /*b4e30*/  STL [R1+0x4fb4], R14 ;  /* 0x004fb40e01007387 */ /* 0x0001e80000100800 */
[----:B------:R1:W-:Y:S01]  /*b4e40*/  STL [R1+0x4fb0], R15 ;  /* 0x004fb00f01007387 */ /* 0x0003e20000100800 */
[----:B0-----:R-:W-:-:S02]  /*b4e50*/  IMAD.MOV.U32 R14, RZ, RZ, R29 ;  /* 0x000000ffff0e7224 */ /* 0x001fc400078e001d */
[----:B-1----:R-:W-:Y:S01]  /*b4e60*/  IMAD.MOV.U32 R15, RZ, RZ, R0 ;  /* 0x000000ffff0f7224 */ /* 0x002fe200078e0000 */
[----:B------:R-:W3:Y:S04]  /*b4e70*/  LDL.LU R29, [R1+0x51fc] ;  /* 0x0051fc00011d7983 */ /* 0x000ee80000300800 */
[----:B------:R-:W4:Y:S04]  /*b4e80*/  LDL.LU R0, [R1+0x51f8] ;  /* 0x0051f80001007983 */ /* 0x000f280000300800 */
[----:B------:R-:W-:Y:S04]  /*b4e90*/  STL.64 [R1+0x8f0], R24 ;  /* 0x0008f01801007387 */ /* 0x000fe80000100a00 */
[----:B------:R0:W-:Y:S04]  /*b4ea0*/  STL.64 [R1+0x8f8], R26 ;  /* 0x0008f81a01007387 */ /* 0x0001e80000100a00 */
[----:B0-----:R-:W2:Y:S04]  /*b4eb0*/  LDL.LU.64 R26, [R1+0x51f0] ;  /* 0x0051f000011a7983 */ /* 0x001ea80000300a00 */
[----:B------:R-:W2:Y:S04]  /*b4ec0*/  LDL.LU.64 R24, [R1+0x51e8] ;  /* 0x0051e80001187983 */ /* 0x000ea80000300a00 */
[----:B------:R-:W-:Y:S04]  /*b4ed0*/  STL [R1+0x4fa4], R20 ;  /* 0x004fa41401007387 */ /* 0x000fe80000100800 */
[----:B------:R-:W-:Y:S01]  /*b4ee0*/  STL [R1+0x4fa0], R21 ;  /* 0x004fa01501007387 */ /* 0x000fe20000100800 */
[----:B------:R-:W-:-:S02]  /*b4ef0*/  F2FP.F16.E4M3.UNPACK_B R4, R4 ;  /* 0x00000004ff04723e */ /* 0x000fc400020006ff */
[----:B------:R-:W-:Y:S02]  /*b4f00*/  F2FP.F16.E4M3.UNPACK_B R5, R5 ;  /* 0x00000005ff05723e */ /* 0x000fe400020006ff */
[----:B------:R-:W-:Y:S01]  /*b4f10*/  F2FP.F16.E4M3.UNPACK_B R6, R6 ;  /* 0x00000006ff06723e */ /* 0x000fe200020006ff */
[----:B--2---:R-:W-:Y:S01]  /*b4f20*/  HMMA.16816.F32 R16, R16, R14, R24 ;  /* 0x0000000e1010723c */ /* 0x004fe20000001818 */
[----:B------:R-:W2:Y:S04]  /*b4f30*/  LDL.LU.64 R26, [R1+0x51e0] ;  /* 0x0051e000011a7983 */ /* 0x000ea80000300a00 */
[----:B------:R-:W3:Y:S01]  /*b4f40*/  LDL.LU.64 R24, [R1+0x51d8] ;  /* 0x0051d80001187983 */ /* 0x000ee20000300a00 */
[----:B------:R-:W-:-:S15]  /*b4f50*/  F2FP.F16.E4M3.UNPACK_B R7, R7 ;  /* 0x00000007ff07723e */ /* 0x000fde00020006ff */
[----:B------:R-:W-:-:S02]  /*b4f60*/  NOP ;  /* 0x0000000000007918 */ /* 0x000fc40000000000 */
[----:B------:R0:W-:Y:S04]  /*b4f70*/  STL.64 [R1+0x8b0], R16 ;  /* 0x0008b01001007387 */ /* 0x0001e80000100a00 */
[----:B------:R1:W-:Y:S04]  /*b4f80*/  STL.64 [R1+0x8b8], R18 ;  /* 0x0008b81201007387 */ /* 0x0003e80000100a00 */
[----:B0-----:R-:W4:Y:S04]  /*b4f90*/  LDL.LU R16, [R1+0x400] ;  /* 0x0004000001107983 */ /* 0x001f280000300800 */
[----:B------:R-:W4:Y:S04]  /*b4fa0*/  LDL.LU R17, [R1+0x404] ;  /* 0x0004040001117983 */ /* 0x000f280000300800 */
[----:B-1----:R-:W4:Y:S04]  /*b4fb0*/  LDL.LU R18, [R1+0x408] ;  /* 0x0004080001127983 */ /* 0x002f280000300800 */
[----:B------:R-:W4:Y:S01]  /*b4fc0*/  LDL.LU R19, [R1+0x40c] ;  /* 0x00040c0001137983 */ /* 0x000f220000300800 */
        /* <DEDUP_REMOVED lines=39> */
[----:B------:R-:W-:Y:S01]  /*b5240*/  IMAD.MOV.U32 R20, RZ, RZ, R25 ;  /* 0x000000ffff147224 */ /* 0x000fe200078e0019 */
[----:B------:R0:W-:Y:S04]  /*b5250*/  STL.64 [R1+0x5000], R22 ;  /* 0x0050001601007387 */ /* 0x0001e80000100a00 */
[----:B0-----:R-:W2:Y:S04]  /*b5260*/  LDL R22, [R1+0x58] ;  /* 0x0000580001167983 */ /* 0x001ea80000100800 */
[----:B------:R0:W-:Y:S04]  /*b5270*/  STL.64 [R1+0x4ff8], R20 ;  /* 0x004ff81401007387 */ /* 0x0001e80000100a00 */
[----:B0-----:R-:W2:Y:S01]  /*b5280*/  LDL.64 R20, [R1+0x60] ;  /* 0x0000600001147983 */ /* 0x001ea20000100a00 */
        /* <DEDUP_REMOVED lines=14> */
[----:B----4-:R-:W-:-:S02]  /*b5370*/  IMAD.MOV.U32 R23, RZ, RZ, R0 ;  /* 0x000000ffff177224 */ /* 0x010fc400078e0000 */
[----:B------:R-:W-:Y:S02]  /*b5380*/  IMAD.MOV.U32 R0, RZ, RZ, R25 ;  /* 0x000000ffff007224 */ /* 0x000fe400078e0019 */
[----:B--2---:R-:W-:Y:S01]  /*b5390*/  HMMA.16816.F32 R24, R4, R26, R8 ;  /* 0x0000001a0418723c */ /* 0x004fe20000001808 */
[----:B------:R-:W2:Y:S04]  /*b53a0*/  LDL.LU.64 R10, [R1+0x5130] ;  /* 0x00513000010a7983 */ /* 0x000ea80000300a00 */
[----:B------:R-:W2:Y:S01]  /*b53b0*/  LDL.LU.64 R8, [R1+0x5128] ;  /* 0x0051280001087983 */ /* 0x000ea20000300a00 */
[----:B------:R-:W-:Y:S02]  /*b53c0*/  IMAD.MOV.U32 R14, RZ, RZ, R20 ;  /* 0x000000ffff0e7224 */ /* 0x000fe400078e0014 */
[----:B------:R-:W-:-:S15]  /*b53d0*/  IMAD.MOV.U32 R15, RZ, RZ, R21 ;  /* 0x000000ffff0f7224 */ /* 0x000fde00078e0015 */
[----:B------:R-:W-:Y:S04]  /*b53e0*/  STL.64 [R1+0x650], R24 ;  /* 0x0006501801007387 */ /* 0x000fe80000100a00 */
[----:B------:R0:W-:Y:S04]  /*b53f0*/  STL.64 [R1+0x658], R26 ;  /* 0x0006581a01007387 */ /* 0x0001e80000100a00 */
[----:B0-----:R-:W3:Y:S04]  /*b5400*/  LDL.LU.64 R26, [R1+0x5120] ;  /* 0x00512000011a7983 */ /* 0x001ee80000300a00 */
[----:B------:R-:W4:Y:S01]  /*b5410*/  LDL.LU.64 R24, [R1+0x5118] ;  /* 0x0051180001187983 */ /* 0x000f220000300a00 */
[----:B--2---:R-:W-:-:S15]  /*b5420*/  HMMA.16816.F32 R8, R4, R20, R8 ;  /* 0x000000140408723c */ /* 0x004fde0000001808 */
[----:B------:R-:W-:-:S08]  /*b5430*/  NOP ;  /* 0x0000000000007918 */ /* 0x000fd00000000000 */
[----:B------:R-:W-:Y:S04]  /*b5440*/  STL.64 [R1+0x640], R8 ;  /* 0x0006400801007387 */ /* 0x000fe80000100a00 */
[----:B------:R0:W-:Y:S04]  /*b5450*/  STL.64 [R1+0x648], R10 ;  /* 0x0006480a01007387 */ /* 0x0001e80000100a00 */
[----:B0-----:R-:W3:Y:S04]  /*b5460*/  LDL.LU.64 R10, [R1+0x5110] ;  /* 0x00511000010a7983 */ /* 0x001ee80000300a00 */
[----:B------:R-:W3:Y:S04]  /*b5470*/  LDL.LU.64 R8, [R1+0x5108] ;  /* 0x0051080001087983 */ /* 0x000ee80000300a00 */
[----:B------:R-:W-:Y:S04]  /*b5480*/  STL.64 [R1+0x4fc0], R14 ;  /* 0x004fc00e01007387 */ /* 0x000fe80000100a00 */
[----:B------:R0:W-:Y:S04]  /*b5490*/  STL.64 [R1+0x4fb8], R12 ;  /* 0x004fb80c01007387 */ /* 0x0001e80000100a00 */
[----:B0-----:R-:W2:Y:S04]  /*b54a0*/  LDL.LU R12, [R1+0x410] ;  /* 0x00041000010c7983 */ /* 0x001ea80000300800 */
[----:B------:R-:W2:Y:S04]  /*b54b0*/  LDL.LU R13, [R1+0x414] ;  /* 0x00041400010d7983 */ /* 0x000ea80000300800 */
[----:B------:R-:W2:Y:S04]  /*b54c0*/  LDL.LU R14, [R1+0x418] ;  /* 0x00041800010e7983 */ /* 0x000ea80000300800 */
[----:B------:R-:W2:Y:S01]  /*b54d0*/  LDL.LU R15, [R1+0x41c] ;  /* 0x00041c00010f7983 */ /* 0x000ea20000300800 */
[C---:B---3--:R-:W-:Y:S06]  /*b54e0*/  HMMA.16816.F32 R8, R4.reuse, R26, R8 ;  /* 0x0000001a0408723c */ /* 0x048fec0000001808 */
[C---:B--2---:R-:W-:Y:S06]  /*b54f0*/  HMMA.16816.F32 R20, R4.reuse, R22, R12 ;  /* 0x000000160414723c */ /* 0x044fec000000180c */
[----:B----4-:R-:W-:Y:S01]  /*b5500*/  HMMA.16816.F32 R12, R4, R24, R16 ;  /* 0x00000018040c723c */ /* 0x010fe20000001810 */
[----:B------:R-:W2:-:S15]  /*b5510*/  LDL.LU R18, [R1+0x3f08] ;  /* 0x003f080001127983 */ /* 0x000e9e0000300800 */
[----:B------:R-:W-:-:S01]  /*b5520*/  NOP ;  /* 0x0000000000007918 */ /* 0x000fc20000000000 */
[----:B------:R-:W-:Y:S04]  /*b5530*/  STL.64 [R1+0x630], R20 ;  /* 0x0006301401007387 */ /* 0x000fe80000100a00 */
[----:B------:R-:W-:Y:S04]  /*b5540*/  STL.64 [R1+0x638], R22 ;  /* 0x0006381601007387 */ /* 0x000fe80000100a00 */
[----:B------:R-:W3:Y:S04]  /*b5550*/  LDL.LU R19, [R1+0x3f10] ;  /* 0x003f100001137983 */ /* 0x000ee80000300800 */
[----:B------:R0:W-:Y:S04]  /*b5560*/  STL.64 [R1+0x620], R12 ;  /* 0x0006200c01007387 */ /* 0x0001e80000100a00 */
[----:B------:R1:W-:Y:S04]  /*b5570*/  STL.64 [R1+0x628], R14 ;  /* 0x0006280e01007387 */ /* 0x0003e80000100a00 */
[----:B0-----:R-:W4:Y:S04]  /*b5580*/  LDL.LU R12, [R1+0x2f0] ;  /* 0x0002f000010c7983 */ /* 0x001f280000300800 */
[----:B------:R-:W-:Y:S04]  /*b5590*/  STL.64 [R1+0x610], R8 ;  /* 0x0006100801007387 */ /* 0x000fe80000100a00 */
[----:B------:R-:W-:Y:S04]  /*b55a0*/  STL.64 [R1+0x618], R10 ;  /* 0x0006180a01007387 */ /* 0x000fe80000100a00 */
[----:B------:R-:W4:Y:S04]  /*b55b0*/  LDL.LU R13, [R1+0x2f4] ;  /* 0x0002f400010d7983 */ /* 0x000f280000300800 */
[----:B-1----:R-:W2:Y:S04]  /*b55c0*/  LDL.LU R14, [R1+0x2f8] ;  /* 0x0002f800010e7983 */ /* 0x002ea80000300800 */
[----:B------:R-:W2:Y:S04]  /*b55d0*/  LDL.LU R15, [R1+0x2fc] ;  /* 0x0002fc00010f7983 */ /* 0x000ea80000300800 */
[----:B------:R-:W3:Y:S04]  /*b55e0*/  LDL.LU R20, [R1+0x330] ;  /* 0x0003300001147983 */ /* 0x000ee80000300800 */
[----:B------:R-:W3:Y:S04]  /*b55f0*/  LDL.LU R21, [R1+0x334] ;  /* 0x0003340001157983 */ /* 0x000ee80000300800 */
[----:B------:R-:W4:Y:S04]  /*b5600*/  LDL.LU R22, [R1+0x338] ;  /* 0x0003380001167983 */ /* 0x000f280000300800 */
[----:B------:R-:W4:Y:S04]  /*b5610*/  LDL.LU R23, [R1+0x33c] ;  /* 0x00033c0001177983 */ /* 0x000f280000300800 */
[----:B------:R-:W2:Y:S04]  /*b5620*/  LDL.LU R24, [R1+0x350] ;  /* 0x0003500001187983 */ /* 0x000ea80000300800 */
[----:B------:R-:W2:Y:S04]  /*b5630*/  LDL.LU R25, [R1+0x354] ;  /* 0x0003540001197983 */ /* 0x000ea80000300800 */
[----:B------:R-:W3:Y:S04]  /*b5640*/  LDL.LU R26, [R1+0x358] ;  /* 0x00035800011a7983 */ /* 0x000ee80000300800 */
[----:B------:R-:W3:Y:S04]  /*b5650*/  LDL.LU R27, [R1+0x35c] ;  /* 0x00035c00011b7983 */ /* 0x000ee80000300800 */
[----:B---3--:R0:W-:Y:S04]  /*b5660*/  STL.64 [R1+0x5030], R26 ;  /* 0x0050301a01007387 */ /* 0x0081e80000100a00 */
[----:B0-----:R-:W3:Y:S04]  /*b5670*/  LDL R26, [R1] ;  /* 0x00000000011a7983 */ /* 0x001ee80000100800 */
[----:B------:R-:W3:Y:S04]  /*b5680*/  LDL R27, [R1+0x4] ;  /* 0x00000400011b7983 */ /* 0x000ee80000100800 */
[----:B--2---:R-:W-:Y:S04]  /*b5690*/  STL.64 [R1+0x5028], R24 ;  /* 0x0050281801007387 */ /* 0x004fe80000100a00 */
[----:B---3--:R-:W-:Y:S04]  /*b56a0*/  STL.64 [R1+0x5048], R26 ;  /* 0x0050481a01007387 */ /* 0x008fe80000100a00 */
        /* <DEDUP_REMOVED lines=170> */
[----:B------:R0:W-:Y:S04]  /*b6150*/  STL.64 [R1+0x4f78], R28 ;  /* 0x004f781c01007387 */ /* 0x0001e80000100a00 */
[----:B0-----:R-:W4:Y:S04]  /*b6160*/  LDL.LU R28, [R1+0x3f0c] ;  /* 0x003f0c00011c7983 */ /* 0x001f280000300800 */
[----:B------:R-:W4:Y:S01]  /*b6170*/  LDL.LU R29, [R1+0x3f14] ;  /* 0x003f1400011d7983 */ /* 0x000f220000300800 */
        /* <DEDUP_REMOVED lines=30> */
[----:B------:R0:W-:Y:S04]  /*b6360*/  STL [R1+0x4dcc], R2 ;  /* 0x004dcc0201007387 */ /* 0x0001e80000100800 */
[----:B0-----:R-:W4:Y:S04]  /*b6370*/  LDL.LU R2, [R1+0x3f04] ;  /* 0x003f040001027983 */ /* 0x001f280000300800 */
[----:B------:R0:W-:Y:S04]  /*b6380*/  STL [R1+0x4dc8], R3 ;  /* 0x004dc80301007387 */ /* 0x0001e80000100800 */
[----:B0-----:R-:W4:Y:S01]  /*b6390*/  LDL.LU R3, [R1+0x3efc] ;  /* 0x003efc0001037983 */ /* 0x001f220000300800 */
        /* <DEDUP_REMOVED lines=11> */
[----:B------:R-:W4:Y:S04]  /*b6450*/  LDL.LU.64 R12, [R1+0x4fb8] ;  /* 0x004fb800010c7983 */ /* 0x000f280000300a00 */
[----:B------:R-:W-:Y:S04]  /*b6460*/  STL.64 [R1+0x4dc0], R10 ;  /* 0x004dc00a01007387 */ /* 0x000fe80000100a00 */
[----:B------:R4:W-:Y:S02]  /*b6470*/  STL.64 [R1+0x4db8], R8 ;  /* 0x004db80801007387 */ /* 0x0009e40000100a00 */
[----:B----4-:R-:W-:Y:S06]  /*b6480*/  HMMA.16816.F32 R8, R4, R12, R24 ;  /* 0x0000000c0408723c */ /* 0x010fec0000001818 */
[----:B------:R-:W-:Y:S04]  /*b6490*/  STL [R1+0x4d94], R12 ;  /* 0x004d940c01007387 */ /* 0x000fe80000100800 */
[----:B------:R-:W-:Y:S01]  /*b64a0*/  STL [R1+0x4d90], R13 ;  /* 0x004d900d01007387 */ /* 0x000fe20000100800 */
[----:B--2---:R-:W-:-:S02]  /*b64b0*/  IMAD.MOV.U32 R26, RZ, RZ, R14 ;  /* 0x000000ffff1a7224 */ /* 0x004fc400078e000e */
[----:B------:R-:W-:-:S10]  /*b64c0*/  IMAD.MOV.U32 R27, RZ, RZ, R15 ;  /* 0x000000ffff1b7224 */ /* 0x000fd400078e000f */
[----:B------:R-:W-:Y:S04]  /*b64d0*/  STL.64 [R1+0x4c0], R8 ;  /* 0x0004c00801007387 */ /* 0x000fe80000100a00 */
[----:B------:R-:W-:Y:S04]  /*b64e0*/  STL.64 [R1+0x4c8], R10 ;  /* 0x0004c80a01007387 */ /* 0x000fe80000100a00 */
[----:B------:R-:W2:Y:S04]  /*b64f0*/  LDL.LU R14, [R1+0x4fb4] ;  /* 0x004fb400010e7983 */ /* 0x000ea80000300800 */
[----:B------:R-:W2:Y:S04]  /*b6500*/  LDL.LU R15, [R1+0x4fb0] ;  /* 0x004fb000010f7983 */ /* 0x000ea80000300800 */
[----:B------:R-:W3:Y:S04]  /*b6510*/  LDL.64 R24, [R1+0x68] ;  /* 0x0000680001187983 */ /* 0x000ee80000100a00 */
[----:B------:R-:W-:Y:S04]  /*b6520*/  STL.64 [R1+0x4f10], R26 ;  /* 0x004f101a01007387 */ /* 0x000fe80000100a00 */
[----:B---3--:R0:W-:Y:S04]  /*b6530*/  STL.64 [R1+0x4f08], R24 ;  /* 0x004f081801007387 */ /* 0x0081e80000100a00 */
[----:B0-----:R-:W2:Y:S04]  /*b6540*/  LDL.LU R24, [R1+0xce0] ;  /* 0x000ce00001187983 */ /* 0x001ea80000300800 */
[----:B------:R-:W2:Y:S04]  /*b6550*/  LDL.LU R25, [R1+0xce4] ;  /* 0x000ce40001197983 */ /* 0x000ea80000300800 */
[----:B------:R-:W2:Y:S04]  /*b6560*/  LDL.LU R26, [R1+0xce8] ;  /* 0x000ce800011a7983 */ /* 0x000ea80000300800 */
[----:B------:R-:W2:Y:S04]  /*b6570*/  LDL.LU R27, [R1+0xcec] ;  /* 0x000cec00011b7983 */ /* 0x000ea80000300800 */
[----:B------:R-:W3:Y:S04]  /*b6580*/  LDL.LU R8, [R1+0xc10] ;  /* 0x000c100001087983 */ /* 0x000ee80000300800 */
[----:B------:R-:W3:Y:S04]  /*b6590*/  LDL.LU R9, [R1+0xc14] ;  /* 0x000c140001097983 */ /* 0x000ee80000300800 */
[----:B------:R-:W4:Y:S04]  /*b65a0*/  LDL.LU R10, [R1+0xc18] ;  /* 0x000c1800010a7983 */ /* 0x000f280000300800 */
[----:B------:R-:W4:Y:S01]  /*b65b0*/  LDL.LU R11, [R1+0xc1c] ;  /* 0x000c1c00010b7983 */ /* 0x000f220000300800 */
[----:B--2---:R-:W-:Y:S03]  /*b65c0*/  HMMA.16816.F32 R24, R4, R14, R24 ;  /* 0x0000000e0418723c */ /* 0x004fe60000001818 */
[----:B----4-:R0:W-:Y:S04]  /*b65d0*/  STL.64 [R1+0x4f20], R10 ;  /* 0x004f200a01007387 */ /* 0x0101e80000100a00 */
[----:B---3--:R-:W-:Y:S01]  /*b65e0*/  STL.64 [R1+0x4f18], R8 ;  /* 0x004f180801007387 */ /* 0x008fe20000100a00 */
[----:B0-----:R-:W-:-:S03]  /*b65f0*/  IMAD.MOV.U32 R10, RZ, RZ, R21 ;  /* 0x000000ffff0a7224 */ /* 0x001fc600078e0015 */
[----:B------:R-:W2:Y:S01]  /*b6600*/  LDL.LU R21, [R1+0x4fac] ;  /* 0x004fac0001157983 */ /* 0x000ea20000300800 */
[----:B------:R-:W-:-:S11]  /*b6610*/  IMAD.MOV.U32 R11, RZ, RZ, R20 ;  /* 0x000000ffff0b7224 */ /* 0x000fd600078e0014 */
[----:B------:R0:W-:Y:S04]  /*b6620*/  STL.64 [R1+0x500], R24 ;  /* 0x0005001801007387 */ /* 0x0001e80000100a00 */
[----:B------:R1:W-:Y:S04]  /*b6630*/  STL.64 [R1+0x508], R26 ;  /* 0x0005081a01007387 */ /* 0x0003e80000100a00 */
[----:B------:R-:W3:Y:S04]  /*b6640*/  LDL.LU R20, [R1+0x4fa8] ;  /* 0x004fa80001147983 */ /* 0x000ee80000300800 */
[----:B0-----:R-:W4:Y:S04]  /*b6650*/  LDL.LU R24, [R1+0xc40] ;  /* 0x000c400001187983 */ /* 0x001f280000300800 */
[----:B------:R-:W4:Y:S04]  /*b6660*/  LDL.LU R25, [R1+0xc44] ;  /* 0x000c440001197983 */ /* 0x000f280000300800 */
[----:B-1----:R-:W4:Y:S04]  /*b6670*/  LDL.LU R26, [R1+0xc48] ;  /* 0x000c4800011a7983 */ /* 0x002f280000300800 */
[----:B------:R-:W4:Y:S04]  /*b6680*/  LDL.LU R27, [R1+0xc4c] ;  /* 0x000c4c00011b7983 */ /* 0x000f280000300800 */
[----:B------:R-:W2:Y:S04]  /*b6690*/  LDL.64 R8, [R1+0x88] ;  /* 0x0000880001087983 */ /* 0x000ea80000100a00 */
[----:B------:R-:W-:Y:S04]  /*b66a0*/  STL.64 [R1+0x4f50], R10 ;  /* 0x004f500a01007387 */ /* 0x000fe80000100a00 */
        /* <DEDUP_REMOVED lines=12> */
[----:B------:R-:W-:Y:S02]  /*b6770*/  IMAD R16, R16, 0x100, R3 ;  /* 0x0000010010107824 */ /* 0x000fe400078e0203 */
[----:B------:R-:W-:Y:S02]  /*b6780*/  IMAD.MOV.U32 R2, RZ, RZ, R20 ;  /* 0x000000ffff027224 */ /* 0x000fe400078e0014 */
[----:B------:R-:W-:Y:S01]  /*b6790*/  IMAD.MOV.U32 R3, RZ, RZ, R21 ;  /* 0x000000ffff037224 */ /* 0x000fe200078e0015 */
[----:B------:R-:W4:Y:S01]  /*b67a0*/  LDL.LU R20, [R1+0x4fa4] ;  /* 0x004fa40001147983 */ /* 0x000f220000300800 */
[----:B------:R-:W-:Y:S02]  /*b67b0*/  IMAD R18, R18, 0x100, R28 ;  /* 0x0000010012127824 */ /* 0x000fe400078e021c */
[----:B------:R-:W-:Y:S01]  /*b67c0*/  IMAD R19, R19, 0x100, R29 ;  /* 0x0000010013137824 */ /* 0x000fe200078e021d */
[----:B------:R-:W4:Y:S04]  /*b67d0*/  LDL.LU R21, [R1+0x4fa0] ;  /* 0x004fa00001157983 */ /* 0x000f280000300800 */
        /* <DEDUP_REMOVED lines=33> */
[----:B------:R0:W-:Y:S04]  /*b69f0*/  STL [R1+0x4d7c], R14 ;  /* 0x004d7c0e01007387 */ /* 0x0001e80000100800 */
[----:B------:R1:W-:Y:S04]  /*b6a00*/  STL [R1+0x4d78], R15 ;  /* 0x004d780f01007387 */ /* 0x0003e80000100800 */
[----:B------:R-:W3:Y:S04]  /*b6a10*/  LDL.LU R12, [R1+0xc20] ;  /* 0x000c2000010c7983 */ /* 0x000ee80000300800 */
[----:B------:R-:W3:Y:S04]  /*b6a20*/  LDL.LU R13, [R1+0xc24] ;  /* 0x000c2400010d7983 */ /* 0x000ee80000300800 */
[----:B0-----:R-:W3:Y:S04]  /*b6a30*/  LDL.LU R14, [R1+0xc28] ;  /* 0x000c2800010e7983 */ /* 0x001ee80000300800 */
[----:B-1----:R-:W3:Y:S04]  /*b6a40*/  LDL.LU R15, [R1+0xc2c] ;  /* 0x000c2c00010f7983 */ /* 0x002ee80000300800 */
[----:B------:R-:W-:Y:S04]  /*b6a50*/  STL.64 [R1+0x4f0], R8 ;  /* 0x0004f00801007387 */ /* 0x000fe80000100a00 */
[----:B------:R0:W-:Y:S04]  /*b6a60*/  STL.64 [R1+0x4f8], R10 ;  /* 0x0004f80a01007387 */ /* 0x0001e80000100a00 */
[----:B0-----:R-:W4:Y:S04]  /*b6a70*/  LDL.LU.64 R10, [R1+0x4f98] ;  /* 0x004f9800010a7983 */ /* 0x001f280000300a00 */
[----:B------:R-:W4:Y:S04]  /*b6a80*/  LDL.LU.64 R8, [R1+0x4f90] ;  /* 0x004f900001087983 */ /* 0x000f280000300a00 */
[----:B------:R0:W-:Y:S04]  /*b6a90*/  STL.64 [R1+0x4dd8], R22 ;  /* 0x004dd81601007387 */ /* 0x0001e80000100a00 */
[----:B0-----:R-:W3:Y:S04]  /*b6aa0*/  LDL R22, [R1+0x70] ;  /* 0x0000700001167983 */ /* 0x001ee80000100800 */
[----:B------:R0:W-:Y:S04]  /*b6ab0*/  STL.64 [R1+0x4dd0], R20 ;  /* 0x004dd01401007387 */ /* 0x0001e80000100a00 */
[----:B0-----:R-:W3:Y:S01]  /*b6ac0*/  LDL.64 R20, [R1+0x78] ;  /* 0x0000780001147983 */ /* 0x001ee20000100a00 */
[----:B----4-:R-:W-:Y:S03]  /*b6ad0*/  HMMA.16816.F32 R4, R4, R28, R8 ;  /* 0x0000001c0404723c */ /* 0x010fe60000001808 */
[----:B------:R-:W4:Y:S04]  /*b6ae0*/  LDL.LU.64 R10, [R1+0x4f88] ;  /* 0x004f8800010a7983 */ /* 0x000f280000300a00 */
[----:B------:R-:W4:Y:S01]  /*b6af0*/  LDL.LU.64 R8, [R1+0x4f80] ;  /* 0x004f800001087983 */ /* 0x000f220000300a00 */
[----:B------:R-:W-:-:S02]  /*b6b00*/  F2FP.F16.E4M3.UNPACK_B R16, R16 ;  /* 0x00000010ff10723e */ /* 0x000fc400020006ff */
[----:B------:R-:W-:Y:S02]  /*b6b10*/  F2FP.F16.E4M3.UNPACK_B R17, R17 ;  /* 0x00000011ff11723e */ /* 0x000fe400020006ff */
[----:B------:R-:W-:Y:S02]  /*b6b20*/  F2FP.F16.E4M3.UNPACK_B R18, R18 ;  /* 0x00000012ff12723e */ /* 0x000fe400020006ff */
[----:B------:R-:W-:Y:S01]  /*b6b30*/  F2FP.F16.E4M3.UNPACK_B R19, R19 ;  /* 0x00000013ff13723e */ /* 0x000fe200020006ff */
[----:B------:R-:W3:Y:S08]  /*b6b40*/  LDL.LU.64 R28, [R1+0x4f78] ;  /* 0x004f7800011c7983 */ /* 0x000ef00000300a00 */
[----:B------:R0:W-:Y:S04]  /*b6b50*/  STL.64 [R1+0x4b0], R4 ;  /* 0x0004b00401007387 */ /* 0x0001e80000100a00 */
[----:B------:R1:W-:Y:S04]  /*b6b60*/  STL.64 [R1+0x4b8], R6 ;  /* 0x0004b80601007387 */ /* 0x0003e80000100a00 */
[----:B0-----:R-:W2:Y:S04]  /*b6b70*/  LDL.LU.64 R4, [R1+0x98] ;  /* 0x0000980001047983 */ /* 0x001ea80000300a00 */
[----:B-1----:R-:W3:Y:S01]  /*b6b80*/  LDL.LU.64 R6, [R1+0x90] ;  /* 0x0000900001067983 */ /* 0x002ee20000300a00 */
[----:B----4-:R-:W-:-:S15]  /*b6b90*/  HMMA.16816.F32 R8, R16, R2, R8 ;  /* 0x000000021008723c */ /* 0x010fde0000001808 */
        /* <DEDUP_REMOVED lines=17> */
[----:B------:R-:W-:-:S02]  /*b6cb0*/  IMAD.MOV.U32 R2, RZ, RZ, R4 ;  /* 0x000000ffff027224 */ /* 0x000fc400078e0004 */
[----:B------:R-:W-:Y:S02]  /*b6cc0*/  IMAD.MOV.U32 R3, RZ, RZ, R5 ;  /* 0x000000ffff037224 */ /* 0x000fe400078e0005 */
[----:B------:R-:W-:Y:S02]  /*b6cd0*/  IMAD.MOV.U32 R5, RZ, RZ, R6 ;  /* 0x000000ffff057224 */ /* 0x000fe400078e0006 */
[----:B------:R-:W-:-:S05]  /*b6ce0*/  IMAD.MOV.U32 R4, RZ, RZ, R7 ;  /* 0x000000ffff047224 */ /* 0x000fca00078e0007 */
        /* <DEDUP_REMOVED lines=28> */
[----:B------:R-:W-:-:S02]  /*b6eb0*/  IMAD.MOV.U32 R0, RZ, RZ, R21 ;  /* 0x000000ffff007224 */ /* 0x000fc400078e0015 */
[----:B----4-:R-:W-:Y:S03]  /*b6ec0*/  HMMA.16816.F32 R20, R16, R22, R4 ;  /* 0x000000161014723c */ /* 0x010fe60000001804 */
[----:B------:R0:W-:-:S15]  /*b6ed0*/  STL [R1+0x4d20], R0 ;  /* 0x004d200001007387 */ /* 0x0001de0000100800 */
[----:B------:R-:W-:-:S05]  /*b6ee0*/  NOP ;  /* 0x0000000000007918 */ /* 0x000fca0000000000 */
[----:B------:R1:W-:Y:S04]  /*b6ef0*/  STL.64 [R1+0x440], R20 ;  /* 0x0004401401007387 */ /* 0x0003e80000100a00 */
[----:B------:R-:W-:Y:S01]  /*b6f00*/  STL.64 [R1+0x448], R22 ;  /* 0x0004481601007387 */ /* 0x000fe20000100a00 */
[----:B--2---:R-:W-:Y:S06]  /*b6f10*/  HMMA.16816.F32 R4, R16, R24, R12 ;  /* 0x000000181004723c */ /* 0x004fec000000180c */
[----:B0-----:R-:W-:-:S05]  /*b6f20*/  IMAD.MOV.U32 R0, RZ, RZ, R25 ;  /* 0x000000ffff007224 */ /* 0x001fca00078e0019 */
[----:B------:R-:W-:-:S12]  /*b6f30*/  STL [R1+0x4d24], R0 ;  /* 0x004d240001007387 */ /* 0x000fd80000100800 */
[----:B------:R-:W-:Y:S04]  /*b6f40*/  STL.64 [R1+0x430], R4 ;  /* 0x0004300401007387 */ /* 0x000fe80000100a00 */
[----:B------:R3:W-:Y:S04]  /*b6f50*/  STL.64 [R1+0x438], R6 ;  /* 0x0004380601007387 */ /* 0x0007e80000100a00 */
[----:B-1----:R-:W2:Y:S01]  /*b6f60*/  LDL.LU R20, [R1+0xb30] ;  /* 0x000b300001147983 */ /* 0x002ea20000300800 */
[----:B---3--:R-:W-:-:S15]  /*b6f70*/  HMMA.16816.F32 R4, R16, R26, R8 ;  /* 0x0000001a1004723c */ /* 0x008fde0000001808 */
[----:B------:R-:W-:-:S08]  /*b6f80*/  NOP ;  /* 0x0000000000007918 */ /* 0x000fd00000000000 */
[----:B------:R-:W-:Y:S04]  /*b6f90*/  STL.64 [R1+0x420], R4 ;  /* 0x0004200401007387 */ /* 0x000fe80000100a00 */
[----:B------:R0:W-:Y:S04]  /*b6fa0*/  STL.64 [R1+0x428], R6 ;  /* 0x0004280601007387 */ /* 0x0001e80000100a00 */
        /* <DEDUP_REMOVED lines=11> */
[----:B0-----:R-:W2:Y:S04]  /*b7060*/  LDL R6, [R1] ;  /* 0x0000000001067983 */ /* 0x001ea80000100800 */
[----:B------:R-:W2:Y:S04]  /*b7070*/  LDL R7, [R1+0x4] ;  /* 0x0000040001077983 */ /* 0x000ea80000100800 */
[----:B-1----:R-:W3:Y:S04]  /*b7080*/  LDL.LU R24, [R1+0xb60] ;  /* 0x000b600001187983 */ /* 0x002ee80000300800 */
        /* <DEDUP_REMOVED lines=8> */
[----:B----4-:R-:W-:Y:S04]  /*b7110*/  STL.64 [R1+0x4e50], R26 ;  /* 0x004e501a01007387 */ /* 0x010fe80000100a00 */
[----:B---3--:R-:W-:Y:S04]  /*b7120*/  STL.64 [R1+0x4e48], R24 ;  /* 0x004e481801007387 */ /* 0x008fe80000100a00 */
[----:B------:R-:W3:Y:S04]  /*b7130*/  LDL.64 R4, [R1+0x8] ;  /* 0x0000080001047983 */ /* 0x000ee80000100a00 */
        /* <DEDUP_REMOVED lines=177> */
[----:B--2---:R-:W-:Y:S01]  /*b7c50*/  HMMA.16816.F32 R4, R16, R6, R20 ;  /* 0x000000061004723c */ /* 0x004fe20000001814 */
[----:B------:R-:W2:Y:S04]  /*b7c60*/  LDL.LU.64 R22, [R1+0x4e00] ;  /* 0x004e000001167983 */ /* 0x000ea80000300a00 */
[----:B------:R-:W2:-:S15]  /*b7c70*/  LDL.LU.64 R20, [R1+0x4df8] ;  /* 0x004df80001147983 */ /* 0x000e9e0000300a00 */
[----:B------:R-:W-:-:S03]  /*b7c80*/  NOP ;  /* 0x0000000000007918 */ /* 0x000fc60000000000 */
[----:B------:R0:W-:Y:S04]  /*b7c90*/  STL.64 [R1+0x360], R4 ;  /* 0x0003600401007387 */ /* 0x0001e80000100a00 */
[----:B------:R-:W-:Y:S04]  /*b7ca0*/  STL.64 [R1+0x368], R6 ;  /* 0x0003680601007387 */ /* 0x000fe80000100a00 */
[----:B0-----:R-:W3:Y:S01]  /*b7cb0*/  LDL.LU.64 R4, [R1+0x4df0] ;  /* 0x004df00001047983 */ /* 0x001ee20000300a00 */
[----:B----4-:R-:W-:-:S15]  /*b7cc0*/  HMMA.16816.F32 R24, R16, R28, R24 ;  /* 0x0000001c1018723c */ /* 0x010fde0000001818 */
[----:B------:R-:W-:-:S08]  /*b7cd0*/  NOP ;  /* 0x0000000000007918 */ /* 0x000fd00000000000 */
[----:B------:R-:W-:Y:S04]  /*b7ce0*/  STL.64 [R1+0x350], R24 ;  /* 0x0003501801007387 */ /* 0x000fe80000100a00 */
[----:B------:R0:W-:Y:S04]  /*b7cf0*/  STL.64 [R1+0x358], R26 ;  /* 0x0003581a01007387 */ /* 0x0001e80000100a00 */
[----:B0-----:R-:W2:Y:S04]  /*b7d00*/  LDL.LU.64 R26, [R1+0x4de8] ;  /* 0x004de800011a7983 */ /* 0x001ea80000300a00 */
[----:B------:R-:W3:Y:S04]  /*b7d10*/  LDL.LU.64 R24, [R1+0x4de0] ;  /* 0x004de00001187983 */ /* 0x000ee80000300a00 */
[----:B------:R-:W-:Y:S01]  /*b7d20*/  STL.64 [R1+0x4d40], R28 ;  /* 0x004d401c01007387 */ /* 0x000fe20000100a00 */
[----:B--2---:R-:W-:-:S15]  /*b7d30*/  HMMA.16816.F32 R20, R16, R26, R20 ;  /* 0x0000001a1014723c */ /* 0x004fde0000001814 */
[----:B------:R-:W-:-:S08]  /*b7d40*/  NOP ;  /* 0x0000000000007918 */ /* 0x000fd00000000000 */
[----:B------:R-:W-:Y:S04]  /*b7d50*/  STL.64 [R1+0x340], R20 ;  /* 0x0003401401007387 */ /* 0x000fe80000100a00 */
[----:B------:R0:W-:Y:S04]  /*b7d60*/  STL.64 [R1+0x348], R22 ;  /* 0x0003481601007387 */ /* 0x0001e80000100a00 */
[----:B0-----:R-:W2:Y:S04]  /*b7d70*/  LDL.LU.64 R22, [R1+0x4dd8] ;  /* 0x004dd80001167983 */ /* 0x001ea80000300a00 */
[----:B------:R-:W4:Y:S01]  /*b7d80*/  LDL.LU.64 R20, [R1+0x4dd0] ;  /* 0x004dd00001147983 */ /* 0x000f220000300a00 */
[----:B---3--:R-:W-:Y:S03]  /*b7d90*/  HMMA.16816.F32 R12, R16, R24, R12 ;  /* 0x00000018100c723c */ /* 0x008fe6000000180c */
[----:B------:R-:W-:-:S15]  /*b7da0*/  STL.64 [R1+0x4b68], R26 ;  /* 0x004b681a01007387 */ /* 0x000fde0000100a00 */
[----:B------:R-:W-:-:S05]  /*b7db0*/  NOP ;  /* 0x0000000000007918 */ /* 0x000fca0000000000 */
[----:B------:R-:W-:Y:S04]  /*b7dc0*/  STL.64 [R1+0x330], R12 ;  /* 0x0003300c01007387 */ /* 0x000fe80000100a00 */
[----:B------:R0:W-:Y:S04]  /*b7dd0*/  STL.64 [R1+0x338], R14 ;  /* 0x0003380e01007387 */ /* 0x0001e80000100a00 */
[----:B------:R-:W-:Y:S04]  /*b7de0*/  STL.64 [R1+0x4b60], R24 ;  /* 0x004b601801007387 */ /* 0x000fe80000100a00 */
[----:B0-----:R-:W3:Y:S04]  /*b7df0*/  LDL.LU R14, [R1+0x3f2c] ;  /* 0x003f2c00010e7983 */ /* 0x001ee80000300800 */
[----:B------:R-:W3:Y:S01]  /*b7e00*/  LDL.LU R6, [R1+0x3f28] ;  /* 0x003f280001067983 */ /* 0x000ee20000300800 */
[----:B------:R-:W-:Y:S01]  /*b7e10*/  IMAD.MOV.U32 R27, RZ, RZ, R4 ;  /* 0x000000ffff1b7224 */ /* 0x000fe200078e0004 */
[----:B--2---:R-:W-:-:S15]  /*b7e20*/  HMMA.16816.F32 R8, R16, R22, R8 ;  /* 0x000000161008723c */ /* 0x004fde0000001808 */
[----:B------:R-:W-:-:S08]  /*b7e30*/  NOP ;  /* 0x0000000000007918 */ /* 0x000fd00000000000 */
[----:B------:R-:W-:Y:S04]  /*b7e40*/  STL.64 [R1+0x320], R8 ;  /* 0x0003200801007387 */ /* 0x000fe80000100a00 */
[----:B------:R-:W-:Y:S04]  /*b7e50*/  STL.64 [R1+0x328], R10 ;  /* 0x0003280a01007387 */ /* 0x000fe80000100a00 */
[----:B------:R-:W3:Y:S04]  /*b7e60*/  LDL.LU R15, [R1+0x3f34] ;  /* 0x003f3400010f7983 */ /* 0x000ee80000300800 */
[----:B------:R-:W2:Y:S04]  /*b7e70*/  LDL.LU R7, [R1+0x3f30] ;  /* 0x003f300001077983 */ /* 0x000ea80000300800 */
[----:B------:R-:W-:Y:S04]  /*b7e80*/  STL.64 [R1+0x4d70], R22 ;  /* 0x004d701601007387 */ /* 0x000fe80000100a00 */
[----:B----4-:R0:W-:Y:S04]  /*b7e90*/  STL.64 [R1+0x4d68], R20 ;  /* 0x004d681401007387 */ /* 0x0101e80000100a00 */
[----:B0-----:R-:W4:Y:S04]  /*b7ea0*/  LDL.LU R20, [R1+0xcc0] ;  /* 0x000cc00001147983 */ /* 0x001f280000300800 */
[----:B------:R-:W4:Y:S04]  /*b7eb0*/  LDL.LU R21, [R1+0xcc4] ;  /* 0x000cc40001157983 */ /* 0x000f280000300800 */
[----:B------:R-:W2:Y:S04]  /*b7ec0*/  LDL.LU R22, [R1+0xcc8] ;  /* 0x000cc80001167983 */ /* 0x000ea80000300800 */
[----:B------:R-:W2:Y:S04]  /*b7ed0*/  LDL.LU R23, [R1+0xccc] ;  /* 0x000ccc0001177983 */ /* 0x000ea80000300800 */
[----:B------:R-:W4:Y:S04]  /*b7ee0*/  LDL.LU R8, [R1+0xb00] ;  /* 0x000b000001087983 */ /* 0x000f280000300800 */
[----:B------:R-:W4:Y:S04]  /*b7ef0*/  LDL.LU R9, [R1+0xb04] ;  /* 0x000b040001097983 */ /* 0x000f280000300800 */
[----:B------:R-:W4:Y:S04]  /*b7f00*/  LDL.LU R10, [R1+0xb08] ;  /* 0x000b0800010a7983 */ /* 0x000f280000300800 */
[----:B------:R-:W4:Y:S04]  /*b7f10*/  LDL.LU R11, [R1+0xb0c] ;  /* 0x000b0c00010b7983 */ /* 0x000f280000300800 */
[----:B------:R-:W2:Y:S04]  /*b7f20*/  LDL.LU R12, [R1+0x3f1c] ;  /* 0x003f1c00010c7983 */ /* 0x000ea80000300800 */
[----:B------:R-:W4:Y:S04]  /*b7f30*/  LDL.LU R4, [R1+0x3f18] ;  /* 0x003f180001047983 */ /* 0x000f280000300800 */
[----:B------:R-:W2:Y:S04]  /*b7f40*/  LDL.LU R13, [R1+0x3f24] ;  /* 0x003f2400010d7983 */ /* 0x000ea80000300800 */
[----:B---3--:R-:W-:Y:S04]  /*b7f50*/  STL.64 [R1+0x4da0], R14 ;  /* 0x004da00e01007387 */ /* 0x008fe80000100a00 */
[----:B--2---:R0:W-:Y:S04]  /*b7f60*/  STL.64 [R1+0x4d98], R12 ;  /* 0x004d980c01007387 */ /* 0x0041e80000100a00 */
[----:B0-----:R-:W2:Y:S04]  /*b7f70*/  LDL.LU R12, [R1+0xae0] ;  /* 0x000ae000010c7983 */ /* 0x001ea80000300800 */
[----:B------:R-:W2:Y:S04]  /*b7f80*/  LDL.LU R13, [R1+0xae4] ;  /* 0x000ae400010d7983 */ /* 0x000ea80000300800 */
[----:B------:R-:W3:Y:S04]  /*b7f90*/  LDL.LU R14, [R1+0xae8] ;  /* 0x000ae800010e7983 */ /* 0x000ee80000300800 */
[----:B------:R-:W3:Y:S01]  /*b7fa0*/  LDL.LU R15, [R1+0xaec] ;  /* 0x000aec00010f7983 */ /* 0x000ee20000300800 */
[----:B------:R-:W-:-:S02]  /*b7fb0*/  IMAD.MOV.U32 R26, RZ, RZ, R5 ;  /* 0x000000ffff1a7224 */ /* 0x000fc400078e0005 */
[----:B------:R-:W-:Y:S02]  /*b7fc0*/  IMAD.MOV.U32 R24, RZ, RZ, R2 ;  /* 0x000000ffff187224 */ /* 0x000fe400078e0002 */
        /* <DEDUP_REMOVED lines=8> */
[----:B------:R-:W-:Y:S04]  /*b8050*/  STL.64 [R1+0x4d88], R22 ;  /* 0x004d881601007387 */ /* 0x000fe80000100a00 */
[----:B----4-:R0:W-:Y:S04]  /*b8060*/  STL.64 [R1+0x4d80], R20 ;  /* 0x004d801401007387 */ /* 0x0101e80000100a00 */
[----:B0-----:R-:W4:Y:S04]  /*b8070*/  LDL.LU R20, [R1+0xad0] ;  /* 0x000ad00001147983 */ /* 0x001f280000300800 */
[----:B------:R-:W4:Y:S04]  /*b8080*/  LDL.LU R21, [R1+0xad4] ;  /* 0x000ad40001157983 */ /* 0x000f280000300800 */
[----:B------:R-:W4:Y:S04]  /*b8090*/  LDL.LU R22, [R1+0xad8] ;  /* 0x000ad80001167983 */ /* 0x000f280000300800 */
[----:B------:R-:W4:Y:S04]  /*b80a0*/  LDL.LU R23, [R1+0xadc] ;  /* 0x000adc0001177983 */ /* 0x000f280000300800 */
[----:B------:R-:W4:Y:S04]  /*b80b0*/  LDL.LU.64 R28, [R1+0xa0] ;  /* 0x0000a000011c7983 */ /* 0x000f280000300a00 */
[----:B------:R-:W2:Y:S04]  /*b80c0*/  LDL.LU R2, [R1+0x4dcc] ;  /* 0x004dcc0001027983 */ /* 0x000ea80000300800 */
[----:B------:R-:W2:Y:S04]  /*b80d0*/  LDL.LU R3, [R1+0x4dc8] ;  /* 0x004dc80001037983 */ /* 0x000ea80000300800 */
        /* <DEDUP_REMOVED lines=37> */
[----:B------:R-:W4:Y:S04]  /*b8330*/  LDL.LU R12, [R1+0x4d94] ;  /* 0x004d9400010c7983 */ /* 0x000f280000300800 */
[----:B------:R-:W4:Y:S01]  /*b8340*/  LDL.LU R13, [R1+0x4d90] ;  /* 0x004d9000010d7983 */ /* 0x000f220000300800 */
[----:B---3--:R-:W-:Y:S02]  /*b8350*/  IMAD R6, R6, 0x100, R14 ;  /* 0x0000010006067824 */ /* 0x008fe400078e020e */
[----:B------:R-:W-:Y:S01]  /*b8360*/  IMAD R7, R7, 0x100, R15 ;  /* 0x0000010007077824 */ /* 0x000fe200078e020f */
[----:B----4-:R-:W-:-:S15]  /*b8370*/  HMMA.16816.F32 R20, R16, R12, R20 ;  /* 0x0000000c1014723c */ /* 0x010fde0000001814 */
[----:B------:R-:W-:-:S08]  /*b8380*/  NOP ;  /* 0x0000000000007918 */ /* 0x000fd00000000000 */
[----:B------:R-:W-:Y:S04]  /*b8390*/  STL.64 [R1+0x2e0], R20 ;  /* 0x0002e01401007387 */ /* 0x000fe80000100a00 */
[----:B------:R0:W-:Y:S04]  /*b83a0*/  STL.64 [R1+0x2e8], R22 ;  /* 0x0002e81601007387 */ /* 0x0001e80000100a00 */
[----:B0-----:R-:W3:Y:S04]  /*b83b0*/  LDL.LU.64 R22, [R1+0x4d88] ;  /* 0x004d880001167983 */ /* 0x001ee80000300a00 */
[----:B------:R-:W3:Y:S04]  /*b83c0*/  LDL.LU.64 R20, [R1+0x4d80] ;  /* 0x004d800001147983 */ /* 0x000ee80000300a00 */
[----:B------:R-:W3:Y:S04]  /*b83d0*/  LDL.LU R14, [R1+0x4d7c] ;  /* 0x004d7c00010e7983 */ /* 0x000ee80000300800 */
[----:B------:R-:W3:Y:S02]  /*b83e0*/  LDL.LU R15, [R1+0x4d78] ;  /* 0x004d7800010f7983 */ /* 0x000ee40000300800 */
[----:B---3--:R-:W-:-:S15]  /*b83f0*/  HMMA.16816.F32 R20, R16, R14, R20 ;  /* 0x0000000e1014723c */ /* 0x008fde0000001814 */
[----:B------:R-:W-:-:S08]  /*b8400*/  NOP ;  /* 0x0000000000007918 */ /* 0x000fd00000000000 */
[----:B------:R-:W-:Y:S04]  /*b8410*/  STL.64 [R1+0x4e0], R20 ;  /* 0x0004e01401007387 */ /* 0x000fe80000100a00 */
[----:B------:R0:W-:Y:S04]  /*b8420*/  STL.64 [R1+0x4e8], R22 ;  /* 0x0004e81601007387 */ /* 0x0001e80000100a00 */
[----:B0-----:R-:W3:Y:S04]  /*b8430*/  LDL.LU.64 R22, [R1+0x4d70] ;  /* 0x004d700001167983 */ /* 0x001ee80000300a00 */
[----:B------:R-:W2:Y:S04]  /*b8440*/  LDL.LU.64 R20, [R1+0x4d68] ;  /* 0x004d680001147983 */ /* 0x000ea80000300a00 */
        /* <DEDUP_REMOVED lines=12> */
[----:B------:R0:W-:Y:S04]  /*b8510*/  STL [R1+0x4af4], R20 ;  /* 0x004af41401007387 */ /* 0x0001e80000100800 */
[----:B------:R1:W-:Y:S01]  /*b8520*/  STL [R1+0x4af0], R21 ;  /* 0x004af01501007387 */ /* 0x0003e20000100800 */
[----:B0-----:R-:W-:-:S02]  /*b8530*/  IMAD.MOV.U32 R20, RZ, RZ, R29 ;  /* 0x000000ffff147224 */ /* 0x001fc400078e001d */
[----:B-1----:R-:W-:Y:S01]  /*b8540*/  IMAD.MOV.U32 R21, RZ, RZ, R28 ;  /* 0x000000ffff157224 */ /* 0x002fe200078e001c */
[----:B--2---:R-:W-:Y:S01]  /*b8550*/  HMMA.16816.F32 R16, R16, R28, R24 ;  /* 0x0000001c1010723c */ /* 0x004fe20000001818 */
[----:B------:R-:W2:Y:S04]  /*b8560*/  LDL.LU.64 R26, [R1+0x4d50] ;  /* 0x004d5000011a7983 */ /* 0x000ea80000300a00 */
[----:B------:R-:W4:-:S15]  /*b8570*/  LDL.LU.64 R24, [R1+0x4d48] ;  /* 0x004d480001187983 */ /* 0x000f1e0000300a00 */
[----:B------:R-:W-:-:S03]  /*b8580*/  NOP ;  /* 0x0000000000007918 */ /* 0x000fc60000000000 */
[----:B------:R-:W-:Y:S04]  /*b8590*/  STL.64 [R1+0x2d0], R16 ;  /* 0x0002d01001007387 */ /* 0x000fe80000100a00 */
[----:B------:R0:W-:Y:S04]  /*b85a0*/  STL.64 [R1+0x2d8], R18 ;  /* 0x0002d81201007387 */ /* 0x0001e80000100a00 */
[----:B------:R-:W4:Y:S04]  /*b85b0*/  LDL.LU.64 R28, [R1+0x4d40] ;  /* 0x004d4000011c7983 */ /* 0x000f280000300a00 */
[----:B0-----:R-:W4:Y:S04]  /*b85c0*/  LDL.LU R18, [R1+0xa8] ;  /* 0x0000a80001127983 */ /* 0x001f280000300800 */
[----:B------:R-:W4:Y:S04]  /*b85d0*/  LDL.LU R19, [R1+0xac] ;  /* 0x0000ac0001137983 */ /* 0x000f280000300800 */
[----:B---3--:R-:W-:Y:S04]  /*b85e0*/  STL.64 [R1+0x4b48], R22 ;  /* 0x004b481601007387 */ /* 0x008fe80000100a00 */
        /* <DEDUP_REMOVED lines=8> */
[----:B------:R-:W-:-:S07]  /*b8670*/  F2FP.F16.E4M3.UNPACK_B R7, R7 ;  /* 0x00000007ff07723e */ /* 0x000fce00020006ff */
[C---:B--2---:R-:W-:Y:S06]  /*b8680*/  HMMA.16816.F32 R8, R4.reuse, R26, R8 ;  /* 0x0000001a0408723c */ /* 0x044fec0000001808 */
[C---:B----4-:R-:W-:Y:S06]  /*b8690*/  HMMA.16816.F32 R20, R4.reuse, R18, R20 ;  /* 0x000000120414723c */ /* 0x050fec0000001814 */
[----:B------:R-:W-:-:S15]  /*b86a0*/  HMMA.16816.F32 R16, R4, R24, R12 ;  /* 0x000000180410723c */ /* 0x000fde000000180c */
[----:B------:R-:W-:-:S02]  /*b86b0*/  NOP ;  /* 0x0000000000007918 */ /* 0x000fc40000000000 */
[----:B------:R-:W-:Y:S04]  /*b86c0*/  STL.64 [R1+0x2c0], R20 ;  /* 0x0002c01401007387 */ /* 0x000fe80000100a00 */
[----:B------:R-:W-:Y:S04]  /*b86d0*/  STL.64 [R1+0x2c8], R22 ;  /* 0x0002c81601007387 */ /* 0x000fe80000100a00 */
[----:B------:R-:W2:Y:S04]  /*b86e0*/  LDL.LU R12, [R1+0x8e0] ;  /* 0x0008e000010c7983 */ /* 0x000ea80000300800 */
[----:B------:R-:W-:Y:S04]  /*b86f0*/  STL.64 [R1+0x2b0], R16 ;  /* 0x0002b01001007387 */ /* 0x000fe80000100a00 */
[----:B------:R-:W-:Y:S04]  /*b8700*/  STL.64 [R1+0x2b8], R18 ;  /* 0x0002b81201007387 */ /* 0x000fe80000100a00 */
[----:B------:R0:W-:Y:S04]  /*b8710*/  STL.64 [R1+0x2a0], R8 ;  /* 0x0002a00801007387 */ /* 0x0001e80000100a00 */
[----:B------:R1:W-:Y:S04]  /*b8720*/  STL.64 [R1+0x2a8], R10 ;  /* 0x0002a80a01007387 */ /* 0x0003e80000100a00 */
[----:B------:R-:W2:Y:S04]  /*b8730*/  LDL.LU R13, [R1+0x8e4] ;  /* 0x0008e400010d7983 */ /* 0x000ea80000300800 */
[----:B------:R-:W3:Y:S04]  /*b8740*/  LDL.LU R14, [R1+0x8e8] ;  /* 0x0008e800010e7983 */ /* 0x000ee80000300800 */
[----:B------:R-:W3:Y:S04]  /*b8750*/  LDL.LU R15, [R1+0x8ec] ;  /* 0x0008ec00010f7983 */ /* 0x000ee80000300800 */
[----:B0-----:R-:W4:Y:S04]  /*b8760*/  LDL.LU R8, [R1+0x920] ;  /* 0x0009200001087983 */ /* 0x001f280000300800 */
[----:B------:R-:W4:Y:S04]  /*b8770*/  LDL.LU R9, [R1+0x924] ;  /* 0x0009240001097983 */ /* 0x000f280000300800 */
[----:B-1----:R-:W2:Y:S04]  /*b8780*/  LDL.LU R10, [R1+0x928] ;  /* 0x00092800010a7983 */ /* 0x002ea80000300800 */
        /* <DEDUP_REMOVED lines=13> */
[----:B------:R-:W3:Y:S04]  /*b8860*/  LDL.LU R24, [R1+0x960] ;  /* 0x0009600001187983 */ /* 0x000ee80000300800 */
[----:B------:R-:W3:Y:S04]  /*b8870*/  LDL.LU R25, [R1+0x964] ;  /* 0x0009640001197983 */ /* 0x000ee80000300800 */
[----:B------:R-:W4:Y:S04]  /*b8880*/  LDL.LU R26, [R1+0x968] ;  /* 0x00096800011a7983 */ /* 0x000f280000300800 */
[----:B------:R-:W4:Y:S04]  /*b8890*/  LDL.LU R27, [R1+0x96c] ;  /* 0x00096c00011b7983 */ /* 0x000f280000300800 */
[----:B----4-:R1:W-:Y:S04]  /*b88a0*/  STL.64 [R1+0x4b88], R26 ;  /* 0x004b881a01007387 */ /* 0x0103e80000100a00 */
[----:B---3--:R3:W-:Y:S04]  /*b88b0*/  STL.64 [R1+0x4b80], R24 ;  /* 0x004b801801007387 */ /* 0x0087e80000100a00 */
[----:B------:R-:W4:Y:S04]  /*b88c0*/  LDL.LU R16, [R1] ;  /* 0x0000000001107983 */ /* 0x000f280000300800 */
[----:B------:R-:W4:Y:S04]  /*b88d0*/  LDL.LU R17, [R1+0x4] ;  /* 0x0000040001117983 */ /* 0x000f280000300800 */
[----:B----4-:R-:W-:Y:S04]  /*b88e0*/  STL.64 [R1+0x4cf0], R16 ;  /* 0x004cf01001007387 */ /* 0x010fe80000100a00 */
[----:B0-----:R-:W4:Y:S04]  /*b88f0*/  LDL.LU R20, [R1+0x970] ;  /* 0x0009700001147983 */ /* 0x001f280000300800 */
[----:B------:R-:W4:Y:S04]  /*b8900*/  LDL.LU R21, [R1+0x974] ;  /* 0x0009740001157983 */ /* 0x000f280000300800 */
[----:B------:R-:W2:Y:S04]  /*b8910*/  LDL.LU R22, [R1+0x978] ;  /* 0x0009780001167983 */ /* 0x000ea80000300800 */
[----:B------:R-:W2:Y:S01]  /*b8920*/  LDL.LU R23, [R1+0x97c] ;  /* 0x00097c0001177983 */ /* 0x000ea20000300800 */
[----:B-1----:R-:W-:-:S03]  /*b8930*/  IMAD.MOV.U32 R27, RZ, RZ, R0 ;  /* 0x000000ffff1b7224 */ /* 0x002fc600078e0000 */
[----:B--2---:R-:W-:Y:S04]  /*b8940*/  STL.64 [R1+0x4b98], R22 ;  /* 0x004b981601007387 */ /* 0x004fe80000100a00 */
[----:B----4-:R0:W-:Y:S04]  /*b8950*/  STL.64 [R1+0x4b90], R20 ;  /* 0x004b901401007387 */ /* 0x0101e80000100a00 */
[----:B------:R-:W2:Y:S04]  /*b8960*/  LDL.LU R26, [R1+0x8] ;  /* 0x00000800011a7983 */ /* 0x000ea80000300800 */
[----:B------:R-:W4:Y:S04]  /*b8970*/  LDL.LU R0, [R1+0x4d38] ;  /* 0x004d380001007983 */ /* 0x000f280000300800 */
[----:B---3--:R-:W3:Y:S04]  /*b8980*/  LDL.LU R24, [R1+0x10] ;  /* 0x0000100001187983 */ /* 0x008ee80000300800 */
[----:B------:R-:W3:Y:S04]  /*b8990*/  LDL.LU R25, [R1+0x14] ;  /* 0x0000140001197983 */ /* 0x000ee80000300800 */
[----:B--2---:R1:W-:Y:S04]  /*b89a0*/  STL.64 [R1+0x4ba0], R26 ;  /* 0x004ba01a01007387 */ /* 0x0043e80000100a00 */
[----:B---3--:R-:W-:Y:S04]  /*b89b0*/  STL.64 [R1+0x4bb8], R24 ;  /* 0x004bb81801007387 */ /* 0x008fe80000100a00 */
[----:B0-----:R-:W2:Y:S04]  /*b89c0*/  LDL.LU R20, [R1+0x980] ;  /* 0x0009800001147983 */ /* 0x001ea80000300800 */
[----:B------:R-:W2:Y:S04]  /*b89d0*/  LDL.LU R21, [R1+0x984] ;  /* 0x0009840001157983 */ /* 0x000ea80000300800 */
[----:B------:R-:W3:Y:S04]  /*b89e0*/  LDL.LU R22, [R1+0x988] ;  /* 0x0009880001167983 */ /* 0x000ee80000300800 */
[----:B------:R-:W3:Y:S04]  /*b89f0*/  LDL.LU R23, [R1+0x98c] ;  /* 0x00098c0001177983 */ /* 0x000ee80000300800 */
[----:B-1----:R-:W2:Y:S01]  /*b8a00*/  LDL.LU R26, [R1+0x18] ;  /* 0x00001800011a7983 */ /* 0x002ea20000300800 */
        /* <DEDUP_REMOVED lines=114> */
[----:B------:R-:W4:Y:S04]  /*b9130*/  LDL.LU R24, [R1+0xa70] ;  /* 0x000a700001187983 */ /* 0x000f280000300800 */
[----:B------:R-:W4:Y:S04]  /*b9140*/  LDL.LU R25, [R1+0xa74] ;  /* 0x000a740001197983 */ /* 0x000f280000300800 */
[----:B------:R-:W2:Y:S04]  /*b9150*/  LDL.LU R26, [R1+0xa78] ;  /* 0x000a7800011a7983 */ /* 0x000ea80000300800 */
[----:B------:R-:W2:Y:S01]  /*b9160*/  LDL.LU R27, [R1+0xa7c] ;  /* 0x000a7c00011b7983 */ /* 0x000ea20000300800 */
[----:B------:R-:W-:-:S03]  /*b9170*/  IMAD.MOV.U32 R17, RZ, RZ, R0 ;  /* 0x000000ffff117224 */ /* 0x000fc600078e0000 */
[----:B--2---:R-:W-:Y:S04]  /*b9180*/  STL.64 [R1+0x4d10], R26 ;  /* 0x004d101a01007387 */ /* 0x004fe80000100a00 */
[----:B----4-:R0:W-:Y:S04]  /*b9190*/  STL.64 [R1+0x4d08], R24 ;  /* 0x004d081801007387 */ /* 0x0101e80000100a00 */
[----:B------:R-:W2:Y:S04]  /*b91a0*/  LDL.LU R16, [R1+0x88] ;  /* 0x0000880001107983 */ /* 0x000ea80000300800 */
[----:B------:R-:W4:Y:S04]  /*b91b0*/  LDL.LU R0, [R1+0x4d18] ;  /* 0x004d180001007983 */ /* 0x000f280000300800 */
        /* <DEDUP_REMOVED lines=45> */
[----:B0-----:R-:W3:Y:S04]  /*b9490*/  LDL.LU.64 R16, [R1+0x4cf0] ;  /* 0x004cf00001107983 */ /* 0x001ee80000300a00 */
[----:B-1----:R-:W4:Y:S04]  /*b94a0*/  LDL.LU R18, [R1+0x3f3c] ;  /* 0x003f3c0001127983 */ /* 0x002f280000300800 */
[----:B------:R-:W4:Y:S01]  /*b94b0*/  LDL.LU R19, [R1+0x3f38] ;  /* 0x003f380001137983 */ /* 0x000f220000300800 */
        /* <DEDUP_REMOVED lines=129> */
[----:B0-----:R-:W3:Y:S04]  /*b9cd0*/  LDL.LU R24, [R1+0x8a0] ;  /* 0x0008a00001187983 */ /* 0x001ee80000300800 */
[----:B------:R-:W3:Y:S04]  /*b9ce0*/  LDL.LU R25, [R1+0x8a4] ;  /* 0x0008a40001197983 */ /* 0x000ee80000300800 */
[----:B-1----:R-:W3:Y:S04]  /*b9cf0*/  LDL.LU R26, [R1+0x8a8] ;  /* 0x0008a800011a7983 */ /* 0x002ee80000300800 */
[----:B------:R-:W3:Y:S01]  /*b9d00*/  LDL.LU R27, [R1+0x8ac] ;  /* 0x0008ac00011b7983 */ /* 0x000ee20000300800 */
        /* <DEDUP_REMOVED lines=17> */
[----:B------:R-:W2:Y:S02]  /*b9e20*/  LDL.LU.64 R12, [R1+0x4b10] ;  /* 0x004b1000010c7983 */ /* 0x000ea40000300a00 */
[----:B--2---:R-:W-:Y:S02]  /*b9e30*/  HMMA.16816.F32 R8, R4, R10, R12 ;  /* 0x0000000a0408723c */ /* 0x004fe4000000180c */
[----:B------:R-:W3:Y:S04]  /*b9e40*/  LDL.LU.64 R14, [R1+0x4b08] ;  /* 0x004b0800010e7983 */ /* 0x000ee80000300a00 */
[----:B------:R-:W2:-:S15]  /*b9e50*/  LDL.LU.64 R12, [R1+0x4b00] ;  /* 0x004b0000010c7983 */ /* 0x000e9e0000300a00 */
[----:B------:R-:W-:-:S02]  /*b9e60*/  NOP ;  /* 0x0000000000007918 */ /* 0x000fc40000000000 */
[----:B------:R0:W-:Y:S04]  /*b9e70*/  STL.64 [R1+0x110], R8 ;  /* 0x0001100801007387 */ /* 0x0001e80000100a00 */
[----:B------:R1:W-:Y:S04]  /*b9e80*/  STL.64 [R1+0x118], R10 ;  /* 0x0001180a01007387 */ /* 0x0003e80000100a00 */
[----:B0-----:R-:W2:Y:S04]  /*b9e90*/  LDL.LU R8, [R1+0x8d0] ;  /* 0x0008d00001087983 */ /* 0x001ea80000300800 */
[----:B------:R-:W2:Y:S04]  /*b9ea0*/  LDL.LU R9, [R1+0x8d4] ;  /* 0x0008d40001097983 */ /* 0x000ea80000300800 */
[----:B-1----:R-:W2:Y:S01]  /*b9eb0*/  LDL.LU R10, [R1+0x8d8] ;  /* 0x0008d800010a7983 */ /* 0x002ea20000300800 */
[----:B------:R-:W-:-:S02]  /*b9ec0*/  IMAD.MOV.U32 R11, RZ, RZ, R0 ;  /* 0x000000ffff0b7224 */ /* 0x000fc400078e0000 */
[----:B------:R-:W-:-:S05]  /*b9ed0*/  IMAD R16, R19, 0x100, R18 ;  /* 0x0000010013107824 */ /* 0x000fca00078e0212 */
[C---:B--2---:R-:W-:Y:S06]  /*b9ee0*/  HMMA.16816.F32 R8, R4.reuse, R12, R8 ;  /* 0x0000000c0408723c */ /* 0x044fec0000001808 */
[----:B---3--:R-:W-:-:S15]  /*b9ef0*/  HMMA.16816.F32 R12, R4, R14, R24 ;  /* 0x0000000e040c723c */ /* 0x008fde0000001818 */
[----:B------:R-:W-:-:S03]  /*b9f00*/  NOP ;  /* 0x0000000000007918 */ /* 0x000fc60000000000 */
[----:B------:R-:W-:Y:S01]  /*b9f10*/  IMAD.MOV.U32 R0, RZ, RZ, R11 ;  /* 0x000000ffff007224 */ /* 0x000fe200078e000b */
[----:B------:R0:W-:Y:S04]  /*b9f20*/  STL.64 [R1+0xf0], R8 ;  /* 0x0000f00801007387 */ /* 0x0001e80000100a00 */
[----:B------:R1:W-:Y:S04]  /*b9f30*/  STL [R1+0xf8], R10 ;  /* 0x0000f80a01007387 */ /* 0x0003e80000100800 */
[----:B------:R-:W-:Y:S04]  /*b9f40*/  STL [R1+0x43a8], R0 ;  /* 0x0043a80001007387 */ /* 0x000fe80000100800 */
[----:B------:R-:W-:Y:S04]  /*b9f50*/  STL [R1+0x4af8], R16 ;  /* 0x004af81001007387 */ /* 0x000fe80000100800 */
[----:B0-----:R-:W2:Y:S04]  /*b9f60*/  LDL.LU R8, [R1+0x840] ;  /* 0x0008400001087983 */ /* 0x001ea80000300800 */
[----:B------:R0:W-:Y:S04]  /*b9f70*/  STL.64 [R1+0xe0], R12 ;  /* 0x0000e00c01007387 */ /* 0x0001e80000100a00 */
[----:B------:R3:W-:Y:S04]  /*b9f80*/  STL.64 [R1+0xe8], R14 ;  /* 0x0000e80e01007387 */ /* 0x0007e80000100a00 */
[----:B------:R-:W2:Y:S04]  /*b9f90*/  LDL.LU R9, [R1+0x844] ;  /* 0x0008440001097983 */ /* 0x000ea80000300800 */
[----:B-1----:R-:W4:Y:S04]  /*b9fa0*/  LDL.LU R10, [R1+0x848] ;  /* 0x00084800010a7983 */ /* 0x002f280000300800 */
[----:B------:R-:W4:Y:S04]  /*b9fb0*/  LDL.LU R11, [R1+0x84c] ;  /* 0x00084c00010b7983 */ /* 0x000f280000300800 */
[----:B----4-:R-:W-:Y:S04]  /*b9fc0*/  STL.64 [R1+0x4a88], R10 ;  /* 0x004a880a01007387 */ /* 0x010fe80000100a00 */
[----:B--2---:R1:W-:Y:S04]  /*b9fd0*/  STL.64 [R1+0x4a80], R8 ;  /* 0x004a800801007387 */ /* 0x0043e80000100a00 */
[----:B------:R-:W2:Y:S04]  /*b9fe0*/  LDL.LU R2, [R1+0xec8] ;  /* 0x000ec80001027983 */ /* 0x000ea80000300800 */
[----:B--2---:R-:W-:Y:S04]  /*b9ff0*/  STL [R1+0x4ac0], R2 ;  /* 0x004ac00201007387 */ /* 0x004fe80000100800 */
[----:B0-----:R-:W2:Y:S04]  /*ba000*/  LDL.LU R12, [R1+0x850] ;  /* 0x00085000010c7983 */ /* 0x001ea80000300800 */
[----:B------:R-:W2:Y:S04]  /*ba010*/  LDL.LU R13, [R1+0x854] ;  /* 0x00085400010d7983 */ /* 0x000ea80000300800 */
[----:B---3--:R-:W3:Y:S04]  /*ba020*/  LDL.LU R14, [R1+0x858] ;  /* 0x00085800010e7983 */ /* 0x008ee80000300800 */
[----:B------:R-:W3:Y:S04]  /*ba030*/  LDL.LU R15, [R1+0x85c] ;  /* 0x00085c00010f7983 */ /* 0x000ee80000300800 */
[----:B---3--:R0:W-:Y:S04]  /*ba040*/  STL.64 [R1+0x4a98], R14 ;  /* 0x004a980e01007387 */ /* 0x0081e80000100a00 */
[----:B--2---:R-:W-:Y:S04]  /*ba050*/  STL.64 [R1+0x4a90], R12 ;  /* 0x004a900c01007387 */ /* 0x004fe80000100a00 */
[----:B------:R-:W2:Y:S04]  /*ba060*/  LDL.LU R0, [R1+0xedc] ;  /* 0x000edc0001007983 */ /* 0x000ea80000300800 */
[----:B--2---:R-:W-:Y:S04]  /*ba070*/  STL [R1+0x4ac4], R0 ;  /* 0x004ac40001007387 */ /* 0x004fe80000100800 */
[----:B-1----:R-:W2:Y:S04]  /*ba080*/  LDL.LU R8, [R1+0x860] ;  /* 0x0008600001087983 */ /* 0x002ea80000300800 */
[----:B------:R-:W2:Y:S04]  /*ba090*/  LDL.LU R9, [R1+0x864] ;  /* 0x0008640001097983 */ /* 0x000ea80000300800 */
[----:B------:R-:W3:Y:S04]  /*ba0a0*/  LDL.LU R10, [R1+0x868] ;  /* 0x00086800010a7983 */ /* 0x000ee80000300800 */
[----:B------:R-:W3:Y:S04]  /*ba0b0*/  LDL.LU R11, [R1+0x86c] ;  /* 0x00086c00010b7983 */ /* 0x000ee80000300800 */
[----:B0-----:R-:W4:Y:S04]  /*ba0c0*/  LDL.LU R14, [R1+0xef8] ;  /* 0x000ef800010e7983 */ /* 0x001f280000300800 */
        /* <DEDUP_REMOVED lines=11> */
[----:B------:R-:W4:Y:S01]  /*ba180*/  LDL.LU R20, [R1+0x3f4c] ;  /* 0x003f4c0001147983 */ /* 0x000f220000300800 */
[----:B------:R-:W-:-:S03]  /*ba190*/  IMAD.MOV.U32 R14, RZ, RZ, R21 ;  /* 0x000000ffff0e7224 */ /* 0x000fc600078e0015 */
[----:B------:R-:W4:Y:S04]  /*ba1a0*/  LDL.LU R18, [R1+0x3f48] ;  /* 0x003f480001127983 */ /* 0x000f280000300800 */
[----:B------:R-:W4:Y:S04]  /*ba1b0*/  LDL.LU R21, [R1+0x3f54] ;  /* 0x003f540001157983 */ /* 0x000f280000300800 */
[----:B------:R-:W4:Y:S04]  /*ba1c0*/  LDL.LU R19, [R1+0x3f50] ;  /* 0x003f500001137983 */ /* 0x000f280000300800 */
[----:B------:R-:W4:Y:S04]  /*ba1d0*/  LDL.LU R0, [R1+0xee8] ;  /* 0x000ee80001007983 */ /* 0x000f280000300800 */
[----:B------:R-:W4:Y:S04]  /*ba1e0*/  LDL.LU R2, [R1+0xeec] ;  /* 0x000eec0001027983 */ /* 0x000f280000300800 */
        /* <DEDUP_REMOVED lines=12> */
[----:B------:R-:W2:Y:S04]  /*ba2b0*/  LDL.LU R10, [R1+0x888] ;  /* 0x00088800010a7983 */ /* 0x000ea80000300800 */
[----:B------:R-:W2:Y:S01]  /*ba2c0*/  LDL.LU R11, [R1+0x88c] ;  /* 0x00088c00010b7983 */ /* 0x000ea20000300800 */
[----:B----4-:R-:W-:-:S02]  /*ba2d0*/  IMAD R17, R17, 0x100, R16 ;  /* 0x0000010011117824 */ /* 0x010fc400078e0210 */
[----:B------:R-:W-:Y:S02]  /*ba2e0*/  IMAD R18, R18, 0x100, R20 ;  /* 0x0000010012127824 */ /* 0x000fe400078e0214 */
[----:B------:R-:W-:Y:S01]  /*ba2f0*/  IMAD R19, R19, 0x100, R21 ;  /* 0x0000010013137824 */ /* 0x000fe200078e0215 */
[----:B--2---:R-:W-:Y:S04]  /*ba300*/  STL.64 [R1+0x4ad8], R10 ;  /* 0x004ad80a01007387 */ /* 0x004fe80000100a00 */
[----:B---3--:R0:W-:Y:S04]  /*ba310*/  STL.64 [R1+0x4ad0], R8 ;  /* 0x004ad00801007387 */ /* 0x0081e80000100a00 */
        /* <DEDUP_REMOVED lines=13> */
[----:B------:R-:W3:Y:S04]  /*ba3f0*/  LDL.LU R16, [R1+0x4af8] ;  /* 0x004af80001107983 */ /* 0x000ee80000300800 */
[----:B------:R-:W2:Y:S04]  /*ba400*/  LDL.LU R20, [R1+0x4af4] ;  /* 0x004af40001147983 */ /* 0x000ea80000300800 */
[----:B------:R-:W2:Y:S02]  /*ba410*/  LDL.LU R21, [R1+0x4af0] ;  /* 0x004af00001157983 */ /* 0x000ea40000300800 */
[----:B--2---:R-:W-:-:S15]  /*ba420*/  HMMA.16816.F32 R12, R4, R20, R12 ;  /* 0x00000014040c723c */ /* 0x004fde000000180c */
[----:B------:R-:W-:-:S08]  /*ba430*/  NOP ;  /* 0x0000000000007918 */ /* 0x000fd00000000000 */
[----:B------:R-:W-:Y:S04]  /*ba440*/  STL.64 [R1+0xd0], R12 ;  /* 0x0000d00c01007387 */ /* 0x000fe80000100a00 */
[----:B------:R0:W-:Y:S04]  /*ba450*/  STL.64 [R1+0xd8], R14 ;  /* 0x0000d80e01007387 */ /* 0x0001e80000100a00 */
[----:B0-----:R-:W2:Y:S01]  /*ba460*/  LDL.LU.64 R14, [R1+0x4ae8] ;  /* 0x004ae800010e7983 */ /* 0x001ea20000300a00 */
[----:B------:R-:W-:Y:S02]  /*ba470*/  F2FP.F16.E4M3.UNPACK_B R0, R0.H1 ;  /* 0x00000000ff00723e */ /* 0x000fe400030006ff */
[----:B------:R-:W-:Y:S01]  /*ba480*/  F2FP.F16.E4M3.UNPACK_B R2, R2.H1 ;  /* 0x00000002ff02723e */ /* 0x000fe200030006ff */
[----:B------:R-:W4:Y:S04]  /*ba490*/  LDL.LU.64 R12, [R1+0x4ae0] ;  /* 0x004ae000010c7983 */ /* 0x000f280000300a00 */
[----:B------:R-:W4:Y:S04]  /*ba4a0*/  LDL.LU R21, [R1+0xed8] ;  /* 0x000ed80001157983 */ /* 0x000f280000300800 */
[----:B------:R-:W-:Y:S04]  /*ba4b0*/  STL [R1+0xa8], R0 ;  /* 0x0000a80001007387 */ /* 0x000fe80000100800 */
[----:B------:R-:W-:Y:S01]  /*ba4c0*/  STL [R1+0xac], R2 ;  /* 0x0000ac0201007387 */ /* 0x000fe20000100800 */
[----:B--2---:R-:W-:Y:S03]  /*ba4d0*/  HMMA.16816.F32 R4, R4, R14, R8 ;  /* 0x0000000e0404723c */ /* 0x004fe60000001808 */
[----:B------:R-:W2:Y:S04]  /*ba4e0*/  LDL.LU.64 R10, [R1+0x4ad8] ;  /* 0x004ad800010a7983 */ /* 0x000ea80000300a00 */
[----:B------:R-:W2:Y:S04]  /*ba4f0*/  LDL.LU.64 R8, [R1+0x4ad0] ;  /* 0x004ad00001087983 */ /* 0x000ea80000300a00 */
[----:B------:R-:W4:Y:S01]  /*ba500*/  LDL.LU.64 R14, [R1+0x4ac8] ;  /* 0x004ac800010e7983 */ /* 0x000f220000300a00 */
[----:B---3--:R-:W-:-:S02]  /*ba510*/  F2FP.F16.E4M3.UNPACK_B R16, R16 ;  /* 0x00000010ff10723e */ /* 0x008fc400020006ff */
[----:B------:R-:W-:Y:S02]  /*ba520*/  F2FP.F16.E4M3.UNPACK_B R17, R17 ;  /* 0x00000011ff11723e */ /* 0x000fe400020006ff */
[----:B------:R-:W-:Y:S02]  /*ba530*/  F2FP.F16.E4M3.UNPACK_B R18, R18 ;  /* 0x00000012ff12723e */ /* 0x000fe400020006ff */
[----:B------:R-:W-:-:S05]  /*ba540*/  F2FP.F16.E4M3.UNPACK_B R19, R19 ;  /* 0x00000013ff13723e */ /* 0x000fca00020006ff */
[----:B------:R-:W-:Y:S04]  /*ba550*/  STL.64 [R1+0xc0], R4 ;  /* 0x0000c00401007387 */ /* 0x000fe80000100a00 */
[----:B------:R0:W-:Y:S02]  /*ba560*/  STL.64 [R1+0xc8], R6 ;  /* 0x0000c80601007387 */ /* 0x0001e40000100a00 */
[----:B0-----:R-:W-:Y:S02]  /*ba570*/  IMAD.MOV.U32 R6, RZ, RZ, R0 ;  /* 0x000000ffff067224 */ /* 0x001fe400078e0000 */
[----:B------:R-:W-:Y:S01]  /*ba580*/  IMAD.MOV.U32 R7, RZ, RZ, R2 ;  /* 0x000000ffff077224 */ /* 0x000fe200078e0002 */
[----:B------:R-:W3:Y:S04]  /*ba590*/  LDL.LU R0, [R1+0x4ac4] ;  /* 0x004ac40001007983 */ /* 0x000ee80000300800 */
[----:B------:R-:W3:Y:S02]  /*ba5a0*/  LDL.LU R2, [R1+0x4ac0] ;  /* 0x004ac00001027983 */ /* 0x000ee40000300800 */
[----:B--2---:R-:W-:Y:S02]  /*ba5b0*/  HMMA.16816.F32 R4, R16, R6, R8 ;  /* 0x000000061004723c */ /* 0x004fe40000001808 */
[----:B------:R-:W2:Y:S04]  /*ba5c0*/  LDL.LU.64 R10, [R1+0x4ab8] ;  /* 0x004ab800010a7983 */ /* 0x000ea80000300a00 */
[----:B------:R-:W2:Y:S01]  /*ba5d0*/  LDL.LU.64 R8, [R1+0x4ab0] ;  /* 0x004ab00001087983 */ /* 0x000ea20000300a00 */
[----:B----4-:R-:W-:-:S02]  /*ba5e0*/  F2FP.F16.E4M3.UNPACK_B R12, R12.H1 ;  /* 0x0000000cff0c723e */ /* 0x010fc400030006ff */
[----:B------:R-:W-:-:S14]  /*ba5f0*/  F2FP.F16.E4M3.UNPACK_B R13, R13.H1 ;  /* 0x0000000dff0d723e */ /* 0x000fdc00030006ff */
[----:B------:R-:W-:Y:S04]  /*ba600*/  STL.64 [R1+0x880], R4 ;  /* 0x0008800401007387 */ /* 0x000fe80000100a00 */
[----:B------:R0:W-:Y:S04]  /*ba610*/  STL.64 [R1+0x888], R6 ;  /* 0x0008880601007387 */ /* 0x0001e80000100a00 */
[----:B------:R-:W-:Y:S04]  /*ba620*/  STL [R1+0xa0], R12 ;  /* 0x0000a00c01007387 */ /* 0x000fe80000100800 */
[----:B------:R2:W-:Y:S01]  /*ba630*/  STL [R1+0xa4], R13 ;  /* 0x0000a40d01007387 */ /* 0x0005e20000100800 */
[----:B0-----:R-:W-:-:S02]  /*ba640*/  F2FP.F16.E4M3.UNPACK_B R6, R14.H1 ;  /* 0x0000000eff06723e */ /* 0x001fc400030006ff */
[----:B------:R-:W-:Y:S02]  /*ba650*/  F2FP.F16.E4M3.UNPACK_B R7, R15.H1 ;  /* 0x0000000fff07723e */ /* 0x000fe400030006ff */
[----:B--2---:R-:W-:Y:S01]  /*ba660*/  HMMA.16816.F32 R12, R16, R12, R8 ;  /* 0x0000000c100c723c */ /* 0x004fe20000001808 */
[----:B------:R-:W2:Y:S04]  /*ba670*/  LDL.LU.64 R10, [R1+0x4aa8] ;  /* 0x004aa800010a7983 */ /* 0x000ea80000300a00 */
[----:B------:R-:W2:-:S15]  /*ba680*/  LDL.LU.64 R8, [R1+0x4aa0] ;  /* 0x004aa00001087983 */ /* 0x000e9e0000300a00 */
[----:B------:R-:W-:-:S03]  /*ba690*/  NOP ;  /* 0x0000000000007918 */ /* 0x000fc60000000000 */
[----:B------:R-:W-:Y:S04]  /*ba6a0*/  STL.64 [R1+0x870], R12 ;  /* 0x0008700c01007387 */ /* 0x000fe80000100a00 */
[----:B------:R0:W-:Y:S04]  /*ba6b0*/  STL.64 [R1+0x878], R14 ;  /* 0x0008780e01007387 */ /* 0x0001e80000100a00 */
[----:B0-----:R-:W4:Y:S04]  /*ba6c0*/  LDL.LU.64 R14, [R1+0x4a98] ;  /* 0x004a9800010e7983 */ /* 0x001f280000300a00 */
        /* <DEDUP_REMOVED lines=9> */
[----:B------:R-:W-:-:S02]  /*ba760*/  F2FP.F16.E4M3.UNPACK_B R4, R21.H1 ;  /* 0x00000015ff04723e */ /* 0x000fc400030006ff */
[----:B---3--:R-:W-:Y:S02]  /*ba770*/  F2FP.F16.E4M3.UNPACK_B R5, R0.H1 ;  /* 0x00000000ff05723e */ /* 0x008fe400030006ff */
[----:B------:R-:W-:Y:S02]  /*ba780*/  F2FP.F16.E4M3.UNPACK_B R2, R2.H1 ;  /* 0x00000002ff02723e */ /* 0x000fe400030006ff */
[----:B------:R-:W-:-:S03]  /*ba790*/  F2FP.F16.E4M3.UNPACK_B R3, R3.H1 ;  /* 0x00000003ff03723e */ /* 0x000fc600030006ff */
[----:B----4-:R-:W-:Y:S06]  /*ba7a0*/  HMMA.16816.F32 R12, R16, R4, R12 ;  /* 0x00000004100c723c */ /* 0x010fec000000180c */
[----:B------:R0:W-:Y:S04]  /*ba7b0*/  STL [R1+0x90], R4 ;  /* 0x0000900401007387 */ /* 0x0001e80000100800 */
[----:B------:R1:W-:Y:S04]  /*ba7c0*/  STL [R1+0x94], R5 ;  /* 0x0000940501007387 */ /* 0x0003e80000100800 */
[----:B------:R-:W-:Y:S01]  /*ba7d0*/  STL [R1+0x88], R2 ;  /* 0x0000880201007387 */ /* 0x000fe20000100800 */
[----:B0-----:R-:W-:-:S02]  /*ba7e0*/  F2FP.F16.E4M3.UNPACK_B R4, R22.H1 ;  /* 0x00000016ff04723e */ /* 0x001fc400030006ff */
[----:B-1----:R-:W-:-:S06]  /*ba7f0*/  F2FP.F16.E4M3.UNPACK_B R5, R23.H1 ;  /* 0x00000017ff05723e */ /* 0x002fcc00030006ff */
[----:B------:R-:W-:Y:S04]  /*ba800*/  STL.64 [R1+0x850], R12 ;  /* 0x0008500c01007387 */ /* 0x000fe80000100a00 */
[----:B------:R-:W-:Y:S04]  /*ba810*/  STL.64 [R1+0x858], R14 ;  /* 0x0008580e01007387 */ /* 0x000fe80000100a00 */
[----:B------:R0:W-:Y:S04]  /*ba820*/  STL [R1+0x8c], R3 ;  /* 0x00008c0301007387 */ /* 0x0001e80000100800 */
[----:B------:R-:W-:Y:S01]  /*ba830*/  STL [R1+0x80], R4 ;  /* 0x0000800401007387 */ /* 0x000fe20000100800 */
[----:B--2---:R-:W-:-:S15]  /*ba840*/  HMMA.16816.F32 R8, R16, R2, R8 ;  /* 0x000000021008723c */ /* 0x004fde0000001808 */
[----:B------:R-:W-:-:S08]  /*ba850*/  NOP ;  /* 0x0000000000007918 */ /* 0x000fd00000000000 */
[----:B------:R-:W-:Y:S04]  /*ba860*/  STL.64 [R1+0x840], R8 ;  /* 0x0008400801007387 */ /* 0x000fe80000100a00 */
[----:B------:R-:W-:Y:S04]  /*ba870*/  STL.64 [R1+0x848], R10 ;  /* 0x0008480a01007387 */ /* 0x000fe80000100a00 */
[----:B------:R1:W-:Y:S01]  /*ba880*/  STL [R1+0x84], R5 ;  /* 0x0000840501007387 */ /* 0x0003e20000100800 */
[----:B0-----:R-:W-:Y:S02]  /*ba890*/  F2FP.F16.E4M3.UNPACK_B R3, R28.H1 ;  /* 0x0000001cff03723e */ /* 0x001fe400030006ff */
[----:B------:R-:W-:Y:S01]  /*ba8a0*/  F2FP.F16.E4M3.UNPACK_B R2, R29.H1 ;  /* 0x0000001dff02723e */ /* 0x000fe200030006ff */
[----:B------:R-:W2:Y:S01]  /*ba8b0*/  LDL.LU R22, [R1+0xe08] ;  /* 0x000e080001167983 */ /* 0x000ea20000300800 */
[----:B-1----:R-:W-:Y:S03]  /*ba8c0*/  HMMA.16816.F32 R4, R16, R4, R24 ;  /* 0x000000041004723c */ /* 0x002fe60000001818 */
[----:B------:R-:W-:-:S15]  /*ba8d0*/  STL [R1+0x78], R3 ;  /* 0x0000780301007387 */ /* 0x000fde0000100800 */
[----:B------:R-:W-:-:S05]  /*ba8e0*/  NOP ;  /* 0x0000000000007918 */ /* 0x000fca0000000000 */
[----:B------:R-:W-:Y:S04]  /*ba8f0*/  STL.64 [R1+0x830], R4 ;  /* 0x0008300401007387 */ /* 0x000fe80000100a00 */
[----:B------:R-:W-:Y:S04]  /*ba900*/  STL.64 [R1+0x838], R6 ;  /* 0x0008380601007387 */ /* 0x000fe80000100a00 */
        /* <DEDUP_REMOVED lines=19> */
[----:B------:R-:W2:Y:S04]  /*baa40*/  LDL.LU R20, [R1+0xe48] ;  /* 0x000e480001147983 */ /* 0x000ea80000300800 */
[----:B------:R-:W2:Y:S04]  /*baa50*/  LDL.LU R21, [R1+0xe4c] ;  /* 0x000e4c0001157983 */ /* 0x000ea80000300800 */
        /* <DEDUP_REMOVED lines=8> */
[----:B--2---:R-:W-:Y:S04]  /*baae0*/  STL.64 [R1+0x4a68], R6 ;  /* 0x004a680601007387 */ /* 0x004fe80000100a00 */
[----:B------:R-:W2:Y:S04]  /*baaf0*/  LDL.LU R4, [R1+0xe8c] ;  /* 0x000e8c0001047983 */ /* 0x000ea80000300800 */
[----:B------:R0:W-:Y:S04]  /*bab00*/  STL [R1+0x4a60], R5 ;  /* 0x004a600501007387 */ /* 0x0001e80000100800 */
[----:B0-----:R-:W2:Y:S04]  /*bab10*/  LDL.LU R5, [R1+0xe88] ;  /* 0x000e880001057983 */ /* 0x001ea80000300800 */
[----:B----4-:R-:W-:Y:S04]  /*bab20*/  STL.64 [R1+0x4a38], R26 ;  /* 0x004a381a01007387 */ /* 0x010fe80000100a00 */
[----:B---3--:R0:W-:Y:S04]  /*bab30*/  STL.64 [R1+0x4a30], R24 ;  /* 0x004a301801007387 */ /* 0x0081e80000100a00 */
[----:B0-----:R-:W3:Y:S04]  /*bab40*/  LDL.LU R24, [R1+0x800] ;  /* 0x0008000001187983 */ /* 0x001ee80000300800 */
[----:B------:R-:W3:Y:S04]  /*bab50*/  LDL.LU R25, [R1+0x804] ;  /* 0x0008040001197983 */ /* 0x000ee80000300800 */
[----:B------:R-:W4:Y:S04]  /*bab60*/  LDL.LU R26, [R1+0x808] ;  /* 0x00080800011a7983 */ /* 0x000f280000300800 */
[----:B------:R-:W4:Y:S01]  /*bab70*/  LDL.LU R27, [R1+0x80c] ;  /* 0x00080c00011b7983 */ /* 0x000f220000300800 */
[----:B------:R-:W-:-:S02]  /*bab80*/  IMAD.MOV.U32 R7, RZ, RZ, R2 ;  /* 0x000000ffff077224 */ /* 0x000fc400078e0002 */
[----:B------:R-:W-:Y:S01]  /*bab90*/  IMAD.MOV.U32 R6, RZ, RZ, R3 ;  /* 0x000000ffff067224 */ /* 0x000fe200078e0003 */
[----:B----4-:R-:W-:Y:S04]  /*baba0*/  STL.64 [R1+0x4a48], R26 ;  /* 0x004a481a01007387 */ /* 0x010fe80000100a00 */
[----:B---3--:R-:W-:Y:S04]  /*babb0*/  STL.64 [R1+0x4a40], R24 ;  /* 0x004a401801007387 */ /* 0x008fe80000100a00 */
[----:B------:R-:W3:Y:S04]  /*babc0*/  LDL.LU R14, [R1+0xe38] ;  /* 0x000e3800010e7983 */ /* 0x000ee80000300800 */
[----:B------:R-:W3:Y:S04]  /*babd0*/  LDL.LU R15, [R1+0xe3c] ;  /* 0x000e3c00010f7983 */ /* 0x000ee80000300800 */
[----:B------:R-:W4:Y:S04]  /*babe0*/  LDL.LU R2, [R1+0xe28] ;  /* 0x000e280001027983 */ /* 0x000f280000300800 */
[----:B------:R-:W4:Y:S04]  /*babf0*/  LDL.LU R3, [R1+0xe2c] ;  /* 0x000e2c0001037983 */ /* 0x000f280000300800 */
[----:B------:R-:W2:Y:S04]  /*bac00*/  LDL.LU R12, [R1+0xe18] ;  /* 0x000e1800010c7983 */ /* 0x000ea80000300800 */
[----:B------:R-:W2:Y:S04]  /*bac10*/  LDL.LU R13, [R1+0xe1c] ;  /* 0x000e1c00010d7983 */ /* 0x000ea80000300800 */
        /* <DEDUP_REMOVED lines=17> */
[----:B------:R-:W3:Y:S01]  /*bad30*/  LDL.LU R28, [R1+0xdf8] ;  /* 0x000df800011c7983 */ /* 0x000ee20000300800 */
[----:B------:R-:W-:-:S02]  /*bad40*/  F2FP.F16.E4M3.UNPACK_B R24, R5.H1 ;  /* 0x00000005ff18723e */ /* 0x000fc400030006ff */
[----:B------:R-:W-:Y:S01]  /*bad50*/  F2FP.F16.E4M3.UNPACK_B R25, R4.H1 ;  /* 0x00000004ff19723e */ /* 0x000fe200030006ff */
[----:B------:R-:W3:Y:S01]  /*bad60*/  LDL.LU R29, [R1+0xdfc] ;  /* 0x000dfc00011d7983 */ /* 0x000ee20000300800 */
[----:B--2---:R-:W-:Y:S03]  /*bad70*/  HMMA.16816.F32 R4, R16, R6, R12 ;  /* 0x000000061004723c */ /* 0x004fe6000000180c */
[----:B------:R-:W2:Y:S04]  /*bad80*/  LDL.LU.64 R14, [R1+0x4a78] ;  /* 0x004a7800010e7983 */ /* 0x000ea80000300a00 */
[----:B------:R-:W2:-:S15]  /*bad90*/  LDL.LU.64 R12, [R1+0x4a70] ;  /* 0x004a7000010c7983 */ /* 0x000e9e0000300a00 */
[----:B------:R-:W-:-:S01]  /*bada0*/  NOP ;  /* 0x0000000000007918 */ /* 0x000fc20000000000 */
[----:B------:R-:W-:Y:S04]  /*badb0*/  STL.64 [R1+0x820], R4 ;  /* 0x0008200401007387 */ /* 0x000fe80000100a00 */
[----:B------:R0:W-:Y:S04]  /*badc0*/  STL.64 [R1+0x828], R6 ;  /* 0x0008280601007387 */ /* 0x0001e80000100a00 */
[----:B0-----:R-:W4:Y:S04]  /*badd0*/  LDL.LU.64 R6, [R1+0x4a68] ;  /* 0x004a680001067983 */ /* 0x001f280000300a00 */
[----:B------:R-:W3:Y:S04]  /*bade0*/  LDL.LU R5, [R1+0x4a60] ;  /* 0x004a600001057983 */ /* 0x000ee80000300800 */
        /* <DEDUP_REMOVED lines=47> */
[----:B------:R-:W-:Y:S04]  /*bb0e0*/  STL [R1+0x50], R4 ;  /* 0x0000500401007387 */ /* 0x000fe80000100800 */
[----:B------:R3:W-:Y:S01]  /*bb0f0*/  STL [R1+0x54], R5 ;  /* 0x0000540501007387 */ /* 0x0007e20000100800 */
[----:B------:R-:W-:Y:S02]  /*bb100*/  F2FP.F16.E4M3.UNPACK_B R2, R2.H1 ;  /* 0x00000002ff02723e */ /* 0x000fe400030006ff */
[----:B------:R-:W-:-:S07]  /*bb110*/  F2FP.F16.E4M3.UNPACK_B R3, R3.H1 ;  /* 0x00000003ff03723e */ /* 0x000fce00030006ff */
[C---:B------:R-:W-:Y:S06]  /*bb120*/  HMMA.16816.F32 R8, R16.reuse, R2, R8 ;  /* 0x000000021008723c */ /* 0x040fec0000001808 */
[----:B---3--:R-:W-:Y:S01]  /*bb130*/  HMMA.16816.F32 R4, R16, R4, R24 ;  /* 0x000000041004723c */ /* 0x008fe20000001818 */
[----:B------:R-:W2:Y:S04]  /*bb140*/  LDL.LU.64 R26, [R1+0x4a08] ;  /* 0x004a0800011a7983 */ /* 0x000ea80000300a00 */
[----:B------:R-:W2:-:S15]  /*bb150*/  LDL.LU.64 R24, [R1+0x4a00] ;  /* 0x004a000001187983 */ /* 0x000e9e0000300a00 */
[----:B------:R-:W-:-:S03]  /*bb160*/  NOP ;  /* 0x0000000000007918 */ /* 0x000fc60000000000 */
[----:B------:R0:W-:Y:S04]  /*bb170*/  STL.64 [R1+0x8a0], R4 ;  /* 0x0008a00401007387 */ /* 0x0001e80000100a00 */
[----:B------:R-:W-:Y:S04]  /*bb180*/  STL.64 [R1+0x8a8], R6 ;  /* 0x0008a80601007387 */ /* 0x000fe80000100a00 */
[----:B------:R-:W-:Y:S04]  /*bb190*/  STL [R1+0x48], R2 ;  /* 0x0000480201007387 */ /* 0x000fe80000100800 */
[----:B------:R1:W-:Y:S01]  /*bb1a0*/  STL [R1+0x4c], R3 ;  /* 0x00004c0301007387 */ /* 0x0003e20000100800 */
[----:B0-----:R-:W-:-:S02]  /*bb1b0*/  F2FP.F16.E4M3.UNPACK_B R4, R12.H1 ;  /* 0x0000000cff04723e */ /* 0x001fc400030006ff */
[----:B------:R-:W-:-:S03]  /*bb1c0*/  F2FP.F16.E4M3.UNPACK_B R5, R13.H1 ;  /* 0x0000000dff05723e */ /* 0x000fc600030006ff */
[----:B------:R-:W-:Y:S04]  /*bb1d0*/  STL [R1+0x40], R4 ;  /* 0x0000400401007387 */ /* 0x000fe80000100800 */
[----:B------:R-:W-:Y:S04]  /*bb1e0*/  STL.64 [R1+0x8d0], R8 ;  /* 0x0008d00801007387 */ /* 0x000fe80000100a00 */
[----:B------:R2:W-:Y:S01]  /*bb1f0*/  STL.64 [R1+0x8d8], R10 ;  /* 0x0008d80a01007387 */ /* 0x0005e20000100a00 */
[----:B-1----:R-:W-:Y:S02]  /*bb200*/  F2FP.F16.E4M3.UNPACK_B R3, R22.H1 ;  /* 0x00000016ff03723e */ /* 0x002fe400030006ff */
[----:B------:R-:W-:Y:S01]  /*bb210*/  F2FP.F16.E4M3.UNPACK_B R2, R23.H1 ;  /* 0x00000017ff02723e */ /* 0x000fe200030006ff */
[----:B------:R0:W-:Y:S04]  /*bb220*/  STL [R1+0x44], R5 ;  /* 0x0000440501007387 */ /* 0x0001e80000100800 */
[----:B------:R-:W-:Y:S01]  /*bb230*/  STL [R1+0x38], R3 ;  /* 0x0000380301007387 */ /* 0x000fe20000100800 */
[----:B--2---:R-:W-:Y:S07]  /*bb240*/  HMMA.16816.F32 R8, R16, R4, R24 ;  /* 0x000000041008723c */ /* 0x004fee0000001818 */
[----:B0-----:R-:W-:-:S02]  /*bb250*/  F2FP.F16.E4M3.UNPACK_B R5, R28.H1 ;  /* 0x0000001cff05723e */ /* 0x001fc400030006ff */
[----:B------:R-:W-:-:S14]  /*bb260*/  F2FP.F16.E4M3.UNPACK_B R4, R29.H1 ;  /* 0x0000001dff04723e */ /* 0x000fdc00030006ff */
[----:B------:R-:W-:Y:S04]  /*bb270*/  STL.64 [R1+0x8e0], R8 ;  /* 0x0008e00801007387 */ /* 0x000fe80000100a00 */
[----:B------:R-:W-:Y:S04]  /*bb280*/  STL.64 [R1+0x8e8], R10 ;  /* 0x0008e80a01007387 */ /* 0x000fe80000100a00 */
[----:B------:R-:W-:Y:S04]  /*bb290*/  STL [R1+0x3c], R2 ;  /* 0x00003c0201007387 */ /* 0x000fe80000100800 */
[----:B------:R-:W-:Y:S04]  /*bb2a0*/  STL [R1+0x30], R5 ;  /* 0x0000300501007387 */ /* 0x000fe80000100800 */
[----:B------:R-:W2:Y:S04]  /*bb2b0*/  LDL.LU R12, [R1+0x730] ;  /* 0x00073000010c7983 */ /* 0x000ea80000300800 */
[----:B------:R-:W2:Y:S04]  /*bb2c0*/  LDL.LU R13, [R1+0x734] ;  /* 0x00073400010d7983 */ /* 0x000ea80000300800 */
[----:B------:R-:W-:Y:S04]  /*bb2d0*/  STL [R1+0x34], R4 ;  /* 0x0000340401007387 */ /* 0x000fe80000100800 */
        /* <DEDUP_REMOVED lines=16> */
[----:B---3--:R0:W-:Y:S04]  /*bb3e0*/  STL.64 [R1+0x4988], R14 ;  /* 0x0049880e01007387 */ /* 0x0081e80000100a00 */
[----:B0-----:R-:W3:Y:S04]  /*bb3f0*/  LDL.LU R14, [R1+0xdc8] ;  /* 0x000dc800010e7983 */ /* 0x001ee80000300800 */
[----:B------:R-:W3:Y:S04]  /*bb400*/  LDL.LU R15, [R1+0xdcc] ;  /* 0x000dcc00010f7983 */ /* 0x000ee80000300800 */
[----:B--2---:R0:W-:Y:S04]  /*bb410*/  STL.64 [R1+0x4980], R12 ;  /* 0x0049800c01007387 */ /* 0x0041e80000100a00 */
[----:B---3--:R1:W-:Y:S04]  /*bb420*/  STL.64 [R1+0x49c0], R14 ;  /* 0x0049c00e01007387 */ /* 0x0083e80000100a00 */
[----:B0-----:R-:W2:Y:S04]  /*bb430*/  LDL.LU R12, [R1+0x780] ;  /* 0x00078000010c7983 */ /* 0x001ea80000300800 */
[----:B------:R-:W2:Y:S04]  /*bb440*/  LDL.LU R13, [R1+0x784] ;  /* 0x00078400010d7983 */ /* 0x000ea80000300800 */
[----:B-1----:R-:W3:Y:S04]  /*bb450*/  LDL.LU R14, [R1+0x788] ;  /* 0x00078800010e7983 */ /* 0x002ee80000300800 */
[----:B------:R-:W3:Y:S04]  /*bb460*/  LDL.LU R15, [R1+0x78c] ;  /* 0x00078c00010f7983 */ /* 0x000ee80000300800 */
        /* <DEDUP_REMOVED lines=9> */
[----:B------:R-:W2:Y:S04]  /*bb500*/  LDL.LU R5, [R1+0xdac] ;  /* 0x000dac0001057983 */ /* 0x000ea80000300800 */
[----:B----4-:R-:W-:Y:S04]  /*bb510*/  STL.64 [R1+0x49a8], R6 ;  /* 0x0049a80601007387 */ /* 0x010fe80000100a00 */
[----:B--2---:R0:W-:Y:S04]  /*bb520*/  STL.64 [R1+0x49a0], R4 ;  /* 0x0049a00401007387 */ /* 0x0041e80000100a00 */
[----:B0-----:R-:W2:Y:S04]  /*bb530*/  LDL.LU R4, [R1+0xdd8] ;  /* 0x000dd80001047983 */ /* 0x001ea80000300800 */
[----:B------:R-:W2:Y:S01]  /*bb540*/  LDL.LU R5, [R1+0xddc] ;  /* 0x000ddc0001057983 */ /* 0x000ea20000300800 */
[----:B------:R-:W-:-:S02]  /*bb550*/  IMAD.MOV.U32 R15, RZ, RZ, R2 ;  /* 0x000000ffff0f7224 */ /* 0x000fc400078e0002 */
[----:B------:R-:W-:Y:S01]  /*bb560*/  IMAD.MOV.U32 R14, RZ, RZ, R3 ;  /* 0x000000ffff0e7224 */ /* 0x000fe200078e0003 */
[----:B--2---:R0:W-:Y:S04]  /*bb570*/  STL.64 [R1+0x49f8], R4 ;  /* 0x0049f80401007387 */ /* 0x0041e80000100a00 */
        /* <DEDUP_REMOVED lines=20> */
[----:B------:R-:W-:Y:S03]  /*bb6c0*/  HMMA.16816.F32 R12, R16, R14, R4 ;  /* 0x0000000e100c723c */ /* 0x000fe60000001804 */
        /* <DEDUP_REMOVED lines=18> */
[----:B------:R-:W4:Y:S04]  /*bb7f0*/  LDL.LU.64 R4, [R1+0x49f8] ;  /* 0x0049f80001047983 */ /* 0x000f280000300a00 */
[----:B------:R-:W-:Y:S04]  /*bb800*/  STL.64 [R1+0x910], R12 ;  /* 0x0009100c01007387 */ /* 0x000fe80000100a00 */
[----:B------:R0:W-:Y:S04]  /*bb810*/  STL.64 [R1+0x918], R14 ;  /* 0x0009180e01007387 */ /* 0x0001e80000100a00 */
[----:B0-----:R-:W2:Y:S04]  /*bb820*/  LDL.LU.64 R14, [R1+0x49f0] ;  /* 0x0049f000010e7983 */ /* 0x001ea80000300a00 */
[----:B------:R-:W3:Y:S02]  /*bb830*/  LDL.LU.64 R12, [R1+0x49e8] ;  /* 0x0049e800010c7983 */ /* 0x000ee40000300a00 */
[----:B---3--:R-:W-:-:S02]  /*bb840*/  F2FP.F16.E4M3.UNPACK_B R6, R12.H1 ;  /* 0x0000000cff06723e */ /* 0x008fc400030006ff */
[----:B------:R-:W-:Y:S02]  /*bb850*/  F2FP.F16.E4M3.UNPACK_B R7, R13.H1 ;  /* 0x0000000dff07723e */ /* 0x000fe400030006ff */
        /* <DEDUP_REMOVED lines=9> */
[----:B------:R-:W-:Y:S01]  /*bb8f0*/  STL [R1+0x2c], R7 ;  /* 0x00002c0701007387 */ /* 0x000fe20000100800 */
[----:B----4-:R-:W-:-:S02]  /*bb900*/  F2FP.F16.E4M3.UNPACK_B R4, R4.H1 ;  /* 0x00000004ff04723e */ /* 0x010fc400030006ff */
[----:B------:R-:W-:Y:S01]  /*bb910*/  F2FP.F16.E4M3.UNPACK_B R5, R5.H1 ;  /* 0x00000005ff05723e */ /* 0x000fe200030006ff */
        /* <DEDUP_REMOVED lines=38> */
[----:B------:R-:W-:-:S03]  /*bbb80*/  F2FP.F16.E4M3.UNPACK_B R5, R5.H1 ;  /* 0x00000005ff05723e */ /* 0x000fc600030006ff */
[----:B------:R-:W-:Y:S04]  /*bbb90*/  STL [R1+0x8], R4 ;  /* 0x0000080401007387 */ /* 0x000fe80000100800 */
[----:B------:R3:W-:Y:S02]  /*bbba0*/  STL [R1+0xc], R5 ;  /* 0x00000c0501007387 */ /* 0x0007e40000100800 */
[----:B---3--:R-:W-:Y:S02]  /*bbbb0*/  HMMA.16816.F32 R4, R16, R4, R12 ;  /* 0x000000041004723c */ /* 0x008fe4000000180c */
[----:B------:R-:W3:Y:S04]  /*bbbc0*/  LDL.LU.64 R14, [R1+0x4968] ;  /* 0x00496800010e7983 */ /* 0x000ee80000300a00 */
[----:B------:R-:W3:Y:S01]  /*bbbd0*/  LDL.LU.64 R12, [R1+0x4960] ;  /* 0x00496000010c7983 */ /* 0x000ee20000300a00 */
[----:B------:R-:W-:-:S02]  /*bbbe0*/  F2FP.F16.E4M3.UNPACK_B R2, R2.H1 ;  /* 0x00000002ff02723e */ /* 0x000fc400030006ff */
[----:B------:R-:W-:-:S03]  /*bbbf0*/  F2FP.F16.E4M3.UNPACK_B R3, R3.H1 ;  /* 0x00000003ff03723e */ /* 0x000fc600030006ff */
[----:B------:R-:W-:Y:S11]  /*bbc00*/  STL [R1], R2 ;  /* 0x0000000201007387 */ /* 0x000ff60000100800 */
[----:B------:R-:W-:Y:S04]  /*bbc10*/  STL.64 [R1+0x740], R4 ;  /* 0x0007400401007387 */ /* 0x000fe80000100a00 */
[----:B------:R3:W-:Y:S01]  /*bbc20*/  STL.64 [R1+0x748], R6 ;  /* 0x0007480601007387 */ /* 0x0007e20000100a00 */
[----:B------:R-:W-:-:S02]  /*bbc30*/  F2FP.F16.E4M3.UNPACK_B R28, R28.H1 ;  /* 0x0000001cff1c723e */ /* 0x000fc400030006ff */
[----:B------:R-:W-:Y:S01]  /*bbc40*/  F2FP.F16.E4M3.UNPACK_B R29, R29.H1 ;  /* 0x0000001dff1d723e */ /* 0x000fe200030006ff */
[----:B------:R-:W-:Y:S01]  /*bbc50*/  STL [R1+0x4], R3 ;  /* 0x0000040301007387 */ /* 0x000fe20000100800 */
[----:B------:R-:W-:Y:S02]  /*bbc60*/  F2FP.F16.E4M3.UNPACK_B R26, R26.H1 ;  /* 0x0000001aff1a723e */ /* 0x000fe400030006ff */
[----:B------:R-:W-:Y:S01]  /*bbc70*/  F2FP.F16.E4M3.UNPACK_B R27, R27.H1 ;  /* 0x0000001bff1b723e */ /* 0x000fe200030006ff */
[----:B---3--:R-:W-:-:S15]  /*bbc80*/  HMMA.16816.F32 R4, R16, R2, R12 ;  /* 0x000000021004723c */ /* 0x008fde000000180c */
[----:B------:R-:W-:-:S08]  /*bbc90*/  NOP ;  /* 0x0000000000007918 */ /* 0x000fd00000000000 */
[----:B------:R-:W-:Y:S04]  /*bbca0*/  STL.64 [R1+0xc40], R4 ;  /* 0x000c400401007387 */ /* 0x000fe80000100a00 */
[----:B------:R2:W-:Y:S02]  /*bbcb0*/  STL.64 [R1+0xc48], R6 ;  /* 0x000c480601007387 */ /* 0x0005e40000100a00 */
[----:B--2---:R-:W-:-:S15]  /*bbcc0*/  HMMA.16816.F32 R4, R16, R28, R8 ;  /* 0x0000001c1004723c */ /* 0x004fde0000001808 */
[----:B------:R-:W-:-:S08]  /*bbcd0*/  NOP ;  /* 0x0000000000007918 */ /* 0x000fd00000000000 */
[----:B------:R-:W-:Y:S04]  /*bbce0*/  STL.64 [R1+0xc30], R4 ;  /* 0x000c300401007387 */ /* 0x000fe80000100a00 */
[----:B------:R0:W-:Y:S04]  /*bbcf0*/  STL.64 [R1+0xc38], R6 ;  /* 0x000c380601007387 */ /* 0x0001e80000100a00 */
[----:B------:R-:W2:Y:S04]  /*bbd00*/  LDL.LU R15, [R1+0x3f70] ;  /* 0x003f7000010f7983 */ /* 0x000ea80000300800 */
[----:B------:R-:W3:Y:S04]  /*bbd10*/  LDL.LU R8, [R1+0xd18] ;  /* 0x000d180001087983 */ /* 0x000ee80000300800 */
[----:B------:R-:W3:Y:S01]  /*bbd20*/  LDL.LU R9, [R1+0xd1c] ;  /* 0x000d1c0001097983 */ /* 0x000ee20000300800 */
[----:B0-----:R-:W-:Y:S03]  /*bbd30*/  HMMA.16816.F32 R4, R16, R26, R20 ;  /* 0x0000001a1004723c */ /* 0x001fe60000001814 */
[----:B------:R-:W4:Y:S04]  /*bbd40*/  LDL.LU R22, [R1+0xd58] ;  /* 0x000d580001167983 */ /* 0x000f280000300800 */
[----:B------:R-:W4:-:S15]  /*bbd50*/  LDL.LU R23, [R1+0xd5c] ;  /* 0x000d5c0001177983 */ /* 0x000f1e0000300800 */
[----:B------:R-:W-:-:S01]  /*bbd60*/  NOP ;  /* 0x0000000000007918 */ /* 0x000fc20000000000 */
[----:B------:R-:W-:Y:S04]  /*bbd70*/  STL.64 [R1+0xc20], R4 ;  /* 0x000c200401007387 */ /* 0x000fe80000100a00 */
[----:B------:R-:W-:Y:S04]  /*bbd80*/  STL.64 [R1+0xc28], R6 ;  /* 0x000c280601007387 */ /* 0x000fe80000100a00 */
[----:B------:R-:W4:Y:S04]  /*bbd90*/  LDL.LU R2, [R1+0xd48] ;  /* 0x000d480001027983 */ /* 0x000f280000300800 */
[----:B------:R-:W4:Y:S04]  /*bbda0*/  LDL.LU R3, [R1+0xd4c] ;  /* 0x000d4c0001037983 */ /* 0x000f280000300800 */
[----:B------:R-:W3:Y:S04]  /*bbdb0*/  LDL.LU R12, [R1+0x3f58] ;  /* 0x003f5800010c7983 */ /* 0x000ee80000300800 */
[----:B------:R-:W3:Y:S04]  /*bbdc0*/  LDL.LU R13, [R1+0x3f60] ;  /* 0x003f6000010d7983 */ /* 0x000ee80000300800 */
        /* <DEDUP_REMOVED lines=13> */
[----:B------:R-:W-:-:S02]  /*bbea0*/  F2FP.F16.E4M3.UNPACK_B R24, R24.H1 ;  /* 0x00000018ff18723e */ /* 0x000fc400030006ff */
[----:B------:R-:W-:Y:S01]  /*bbeb0*/  F2FP.F16.E4M3.UNPACK_B R25, R25.H1 ;  /* 0x00000019ff19723e */ /* 0x000fe200030006ff */
        /* <DEDUP_REMOVED lines=11> */
[----:B------:R-:W4:Y:S01]  /*bbf70*/  LDL.LU R11, [R1+0xe7c] ;  /* 0x000e7c00010b7983 */ /* 0x000f220000300800 */
[----:B--2---:R-:W-:Y:S03]  /*bbf80*/  HMMA.16816.F32 R12, R16, R24, R12 ;  /* 0x00000018100c723c */ /* 0x004fe6000000180c */
[----:B----4-:R-:W-:Y:S04]  /*bbf90*/  STL.64 [R1+0x4928], R10 ;  /* 0x0049280a01007387 */ /* 0x010fe80000100a00 */
[----:B------:R0:W-:Y:S04]  /*bbfa0*/  STL.64 [R1+0x4920], R8 ;  /* 0x0049200801007387 */ /* 0x0001e80000100a00 */
[----:B0-----:R-:W2:Y:S04]  /*bbfb0*/  LDL.LU R8, [R1+0x6d0] ;  /* 0x0006d00001087983 */ /* 0x001ea80000300800 */
[----:B------:R-:W2:Y:S04]  /*bbfc0*/  LDL.LU R9, [R1+0x6d4] ;  /* 0x0006d40001097983 */ /* 0x000ea80000300800 */
[----:B------:R-:W2:Y:S04]  /*bbfd0*/  LDL.LU R10, [R1+0x6d8] ;  /* 0x0006d800010a7983 */ /* 0x000ea80000300800 */
[----:B------:R-:W2:Y:S04]  /*bbfe0*/  LDL.LU R11, [R1+0x6dc] ;  /* 0x0006dc00010b7983 */ /* 0x000ea80000300800 */
[----:B------:R-:W-:Y:S04]  /*bbff0*/  STL.64 [R1+0xc10], R12 ;  /* 0x000c100c01007387 */ /* 0x000fe80000100a00 */
[----:B------:R0:W-:Y:S04]  /*bc000*/  STL.64 [R1+0xc18], R14 ;  /* 0x000c180e01007387 */ /* 0x0001e80000100a00 */
[----:B0-----:R-:W4:Y:S04]  /*bc010*/  LDL.LU.64 R14, [R1+0x4958] ;  /* 0x00495800010e7983 */ /* 0x001f280000300a00 */
[----:B------:R-:W4:Y:S01]  /*bc020*/  LDL.LU.64 R12, [R1+0x4950] ;  /* 0x00495000010c7983 */ /* 0x000f220000300a00 */
[----:B------:R-:W-:-:S02]  /*bc030*/  F2FP.F16.E4M3.UNPACK_B R22, R22.H1 ;  /* 0x00000016ff16723e */ /* 0x000fc400030006ff */
[----:B------:R-:W-:Y:S01]  /*bc040*/  F2FP.F16.E4M3.UNPACK_B R23, R23.H1 ;  /* 0x00000017ff17723e */ /* 0x000fe200030006ff */
[----:B------:R0:W-:Y:S04]  /*bc050*/  STL.64 [R1+0x4718], R26 ;  /* 0x0047181a01007387 */ /* 0x0001e80000100a00 */
[----:B0-----:R-:W2:Y:S04]  /*bc060*/  LDL.LU R26, [R1+0x3f6c] ;  /* 0x003f6c00011a7983 */ /* 0x001ea80000300800 */
[----:B------:R-:W2:Y:S04]  /*bc070*/  LDL.LU R27, [R1+0x3f74] ;  /* 0x003f7400011b7983 */ /* 0x000ea80000300800 */
[----:B------:R0:W-:Y:S04]  /*bc080*/  STL.64 [R1+0x4710], R24 ;  /* 0x0047101801007387 */ /* 0x0001e80000100a00 */
[----:B0-----:R-:W2:Y:S04]  /*bc090*/  LDL.LU R24, [R1+0x3f5c] ;  /* 0x003f5c0001187983 */ /* 0x001ea80000300800 */
[----:B------:R-:W2:Y:S01]  /*bc0a0*/  LDL.LU R25, [R1+0x3f64] ;  /* 0x003f640001197983 */ /* 0x000ea20000300800 */
[----:B----4-:R-:W-:-:S15]  /*bc0b0*/  HMMA.16816.F32 R12, R16, R22, R12 ;  /* 0x00000016100c723c */ /* 0x010fde000000180c */
[----:B------:R-:W-:-:S08]  /*bc0c0*/  NOP ;  /* 0x0000000000007918 */ /* 0x000fd00000000000 */
[----:B------:R-:W-:Y:S04]  /*bc0d0*/  STL.64 [R1+0xc00], R12 ;  /* 0x000c000c01007387 */ /* 0x000fe80000100a00 */
[----:B------:R0:W-:Y:S04]  /*bc0e0*/  STL.64 [R1+0xc08], R14 ;  /* 0x000c080e01007387 */ /* 0x0001e80000100a00 */
[----:B0-----:R-:W4:Y:S04]  /*bc0f0*/  LDL.LU.64 R14, [R1+0x4948] ;  /* 0x00494800010e7983 */ /* 0x001f280000300a00 */
[----:B------:R-:W4:Y:S04]  /*bc100*/  LDL.LU.64 R12, [R1+0x4940] ;  /* 0x00494000010c7983 */ /* 0x000f280000300a00 */
[----:B------:R-:W2:Y:S04]  /*bc110*/  LDL.LU R20, [R1+0xe68] ;  /* 0x000e680001147983 */ /* 0x000ea80000300800 */
[----:B------:R-:W2:Y:S01]  /*bc120*/  LDL.LU R21, [R1+0xe6c] ;  /* 0x000e6c0001157983 */ /* 0x000ea20000300800 */
[----:B------:R-:W-:-:S02]  /*bc130*/  F2FP.F16.E4M3.UNPACK_B R2, R2.H1 ;  /* 0x00000002ff02723e */ /* 0x000fc400030006ff */
[----:B------:R-:W-:Y:S01]  /*bc140*/  F2FP.F16.E4M3.UNPACK_B R3, R3.H1 ;  /* 0x00000003ff03723e */ /* 0x000fe200030006ff */
[----:B------:R-:W-:Y:S01]  /*bc150*/  STL.64 [R1+0x4910], R22 ;  /* 0x0049101601007387 */ /* 0x000fe20000100a00 */
[----:B---3--:R-:W-:Y:S02]  /*bc160*/  F2FP.F16.E4M3.UNPACK_B R4, R4.H1 ;  /* 0x00000004ff04723e */ /* 0x008fe400030006ff */
[----:B------:R-:W-:-:S03]  /*bc170*/  F2FP.F16.E4M3.UNPACK_B R5, R5.H1 ;  /* 0x00000005ff05723e */ /* 0x000fc600030006ff */
[----:B----4-:R-:W-:Y:S01]  /*bc180*/  HMMA.16816.F32 R12, R16, R2, R12 ;  /* 0x00000002100c723c */ /* 0x010fe2000000180c */
[----:B--2---:R0:W-:Y:S04]  /*bc190*/  STL.64 [R1+0x4908], R20 ;  /* 0x0049081401007387 */ /* 0x0041e80000100a00 */
[----:B0-----:R-:W2:Y:S04]  /*bc1a0*/  LDL.LU R20, [R1+0x8c0] ;  /* 0x0008c00001147983 */ /* 0x001ea80000300800 */
[----:B------:R-:W2:Y:S04]  /*bc1b0*/  LDL.LU R21, [R1+0x8c4] ;  /* 0x0008c40001157983 */ /* 0x000ea80000300800 */
[----:B------:R-:W2:Y:S04]  /*bc1c0*/  LDL.LU R22, [R1+0x8c8] ;  /* 0x0008c80001167983 */ /* 0x000ea80000300800 */
[----:B------:R-:W2:Y:S06]  /*bc1d0*/  LDL.LU R23, [R1+0x8cc] ;  /* 0x0008cc0001177983 */ /* 0x000eac0000300800 */
[----:B------:R-:W-:Y:S04]  /*bc1e0*/  STL.64 [R1+0xbf0], R12 ;  /* 0x000bf00c01007387 */ /* 0x000fe80000100a00 */
[----:B------:R0:W-:Y:S04]  /*bc1f0*/  STL.64 [R1+0xbf8], R14 ;  /* 0x000bf80e01007387 */ /* 0x0001e80000100a00 */
[----:B0-----:R-:W3:Y:S04]  /*bc200*/  LDL.LU.64 R14, [R1+0x4938] ;  /* 0x00493800010e7983 */ /* 0x001ee80000300a00 */
[----:B------:R-:W4:Y:S01]  /*bc210*/  LDL.LU.64 R12, [R1+0x4930] ;  /* 0x00493000010c7983 */ /* 0x000f220000300a00 */
[----:B------:R-:W-:-:S02]  /*bc220*/  F2FP.F16.E4M3.UNPACK_B R6, R6.H1 ;  /* 0x00000006ff06723e */ /* 0x000fc400030006ff */
[----:B------:R-:W-:Y:S01]  /*bc230*/  F2FP.F16.E4M3.UNPACK_B R7, R7.H1 ;  /* 0x00000007ff07723e */ /* 0x000fe200030006ff */
[----:B------:R-:W-:-:S15]  /*bc240*/  HMMA.16816.F32 R8, R16, R4, R8 ;  /* 0x000000041008723c */ /* 0x000fde0000001808 */
[----:B------:R-:W-:-:S08]  /*bc250*/  NOP ;  /* 0x0000000000007918 */ /* 0x000fd00000000000 */
[----:B------:R-:W-:Y:S04]  /*bc260*/  STL.64 [R1+0xcc0], R8 ;  /* 0x000cc00801007387 */ /* 0x000fe80000100a00 */
[----:B------:R0:W-:Y:S04]  /*bc270*/  STL.64 [R1+0xcc8], R10 ;  /* 0x000cc80a01007387 */ /* 0x0001e80000100a00 */
[----:B0-----:R-:W4:Y:S04]  /*bc280*/  LDL.LU.64 R10, [R1+0x4928] ;  /* 0x00492800010a7983 */ /* 0x001f280000300a00 */
[----:B------:R-:W4:Y:S01]  /*bc290*/  LDL.LU.64 R8, [R1+0x4920] ;  /* 0x0049200001087983 */ /* 0x000f220000300a00 */
[----:B--2---:R-:W-:Y:S01]  /*bc2a0*/  HMMA.16816.F32 R20, R16, R6, R20 ;  /* 0x000000061014723c */ /* 0x004fe20000001814 */
[----:B---3--:R-:W-:-:S02]  /*bc2b0*/  IMAD R14, R14, 0x100, R26 ;  /* 0x000001000e0e7824 */ /* 0x008fc400078e021a */
[----:B------:R-:W-:Y:S02]  /*bc2c0*/  IMAD.MOV.U32 R26, RZ, RZ, R0 ;  /* 0x000000ffff1a7224 */ /* 0x000fe400078e0000 */
[----:B------:R-:W-:Y:S01]  /*bc2d0*/  IMAD R15, R15, 0x100, R27 ;  /* 0x000001000f0f7824 */ /* 0x000fe200078e021b */
[----:B------:R-:W2:Y:S04]  /*bc2e0*/  LDL.LU R0, [R1+0x4918] ;  /* 0x0049180001007983 */ /* 0x000ea80000300800 */
[----:B------:R-:W3:-:S13]  /*bc2f0*/  LDL R27, [R1+0x5c] ;  /* 0x00005c00011b7983 */ /* 0x000eda0000100800 */
[----:B------:R-:W-:Y:S04]  /*bc300*/  STL.64 [R1+0xcd0], R20 ;  /* 0x000cd01401007387 */ /* 0x000fe80000100a00 */
[----:B------:R0:W-:Y:S01]  /*bc310*/  STL.64 [R1+0xcd8], R22 ;  /* 0x000cd81601007387 */ /* 0x0001e20000100a00 */
[----:B----4-:R-:W-:-:S03]  /*bc320*/  IMAD R12, R12, 0x100, R24 ;  /* 0x000001000c0c7824 */ /* 0x010fc600078e0218 */
[----:B0-----:R-:W4:Y:S04]  /*bc330*/  LDL.LU.64 R22, [R1+0x4910] ;  /* 0x0049100001167983 */ /* 0x001f280000300a00 */
[----:B------:R-:W4:Y:S04]  /*bc340*/  LDL.LU.64 R20, [R1+0x4908] ;  /* 0x0049080001147983 */ /* 0x000f280000300a00 */
[----:B------:R-:W4:Y:S01]  /*bc350*/  LDL R24, [R1+0x60] ;  /* 0x0000600001187983 */ /* 0x000f220000100800 */
[----:B------:R-:W-:Y:S02]  /*bc360*/  IMAD R13, R13, 0x100, R25 ;  /* 0x000001000d0d7824 */ /* 0x000fe400078e0219 */
[----:B--2---:R-:W-:-:S02]  /*bc370*/  IMAD.MOV.U32 R25, RZ, RZ, R0 ;  /* 0x000000ffff197224 */ /* 0x004fc400078e0000 */
[----:B------:R-:W2:Y:S04]  /*bc380*/  LDL.LU R0, [R1+0x4900] ;  /* 0x0049000001007983 */ /* 0x000ea80000300800 */
[----:B---3--:R-:W-:Y:S04]  /*bc390*/  STL.64 [R1+0x4820], R26 ;  /* 0x0048201a01007387 */ /* 0x008fe80000100a00 */
[----:B----4-:R-:W-:Y:S04]  /*bc3a0*/  STL.64 [R1+0x4818], R24 ;  /* 0x0048181801007387 */ /* 0x010fe80000100a00 */
[----:B------:R-:W-:Y:S04]  /*bc3b0*/  STL.64 [R1+0x46d8], R6 ;  /* 0x0046d80601007387 */ /* 0x000fe80000100a00 */
[----:B------:R0:W-:Y:S04]  /*bc3c0*/  STL.64 [R1+0x46d0], R4 ;  /* 0x0046d00401007387 */ /* 0x0001e80000100a00 */
[----:B0-----:R-:W3:Y:S04]  /*bc3d0*/  LDL.LU R4, [R1+0x620] ;  /* 0x0006200001047983 */ /* 0x001ee80000300800 */
[----:B------:R-:W3:Y:S04]  /*bc3e0*/  LDL.LU R5, [R1+0x624] ;  /* 0x0006240001057983 */ /* 0x000ee80000300800 */
[----:B------:R-:W4:Y:S04]  /*bc3f0*/  LDL.LU R6, [R1+0x628] ;  /* 0x0006280001067983 */ /* 0x000f280000300800 */
[----:B------:R-:W4:Y:S01]  /*bc400*/  LDL.LU R7, [R1+0x62c] ;  /* 0x00062c0001077983 */ /* 0x000f220000300800 */
[----:B------:R-:W-:-:S02]  /*bc410*/  F2FP.F16.E4M3.UNPACK_B R20, R20.H1 ;  /* 0x00000014ff14723e */ /* 0x000fc400030006ff */
[----:B------:R-:W-:Y:S01]  /*bc420*/  F2FP.F16.E4M3.UNPACK_B R21, R21.H1 ;  /* 0x00000015ff15723e */ /* 0x000fe200030006ff */
[----:B----4-:R0:W-:Y:S04]  /*bc430*/  STL.64 [R1+0x4830], R6 ;  /* 0x0048300601007387 */ /* 0x0101e80000100a00 */
[----:B---3--:R1:W-:Y:S04]  /*bc440*/  STL.64 [R1+0x4828], R4 ;  /* 0x0048280401007387 */ /* 0x0083e80000100a00 */
[----:B------:R-:W-:Y:S04]  /*bc450*/  STL.64 [R1+0x48e8], R22 ;  /* 0x0048e81601007387 */ /* 0x000fe80000100a00 */
[----:B------:R-:W-:Y:S04]  /*bc460*/  STL.64 [R1+0x48e0], R20 ;  /* 0x0048e01401007387 */ /* 0x000fe80000100a00 */
[----:B0-----:R-:W3:Y:S04]  /*bc470*/  LDL R6, [R1+0x78] ;  /* 0x0000780001067983 */ /* 0x001ee80000100800 */
[----:B------:R-:W3:Y:S04]  /*bc480*/  LDL R7, [R1+0x7c] ;  /* 0x00007c0001077983 */ /* 0x000ee80000100800 */
[----:B---3--:R-:W-:Y:S04]  /*bc490*/  STL.64 [R1+0x4848], R6 ;  /* 0x0048480601007387 */ /* 0x008fe80000100a00 */
[----:B------:R-:W3:Y:S04]  /*bc4a0*/  LDL.LU R24, [R1+0x650] ;  /* 0x0006500001187983 */ /* 0x000ee80000300800 */
[----:B------:R-:W3:Y:S04]  /*bc4b0*/  LDL.LU R25, [R1+0x654] ;  /* 0x0006540001197983 */ /* 0x000ee80000300800 */
[----:B------:R-:W4:Y:S04]  /*bc4c0*/  LDL.LU R26, [R1+0x658] ;  /* 0x00065800011a7983 */ /* 0x000f280000300800 */
[----:B------:R-:W4:Y:S04]  /*bc4d0*/  LDL.LU R27, [R1+0x65c] ;  /* 0x00065c00011b7983 */ /* 0x000f280000300800 */
[----:B-1----:R-:W2:Y:S04]  /*bc4e0*/  LDL R4, [R1+0x80] ;  /* 0x0000800001047983 */ /* 0x002ea80000100800 */
[----:B------:R-:W2:Y:S04]  /*bc4f0*/  LDL R5, [R1+0x84] ;  /* 0x0000840001057983 */ /* 0x000ea80000100800 */
[----:B--2---:R-:W-:Y:S04]  /*bc500*/  STL.64 [R1+0x4860], R4 ;  /* 0x0048600401007387 */ /* 0x004fe80000100a00 */
[----:B----4-:R-:W-:Y:S04]  /*bc510*/  STL.64 [R1+0x4840], R26 ;  /* 0x0048401a01007387 */ /* 0x010fe80000100a00 */
        /* <DEDUP_REMOVED lines=46> */
[----:B------:R0:W-:Y:S04]  /*bc800*/  STL.64 [R1+0x48c0], R4 ;  /* 0x0048c00401007387 */ /* 0x0001e80000100a00 */
[----:B--2---:R1:W-:Y:S04]  /*bc810*/  STL.64 [R1+0x48d8], R6 ;  /* 0x0048d80601007387 */ /* 0x0043e80000100a00 */
[----:B0-----:R-:W2:Y:S04]  /*bc820*/  LDL.LU R4, [R1+0x8b0] ;  /* 0x0008b00001047983 */ /* 0x001ea80000300800 */
[----:B------:R-:W2:Y:S04]  /*bc830*/  LDL.LU R5, [R1+0x8b4] ;  /* 0x0008b40001057983 */ /* 0x000ea80000300800 */
[----:B-1----:R-:W2:Y:S04]  /*bc840*/  LDL.LU R6, [R1+0x8b8] ;  /* 0x0008b80001067983 */ /* 0x002ea80000300800 */
[----:B------:R-:W2:Y:S04]  /*bc850*/  LDL.LU R7, [R1+0x8bc] ;  /* 0x0008bc0001077983 */ /* 0x000ea80000300800 */
[----:B------:R-:W-:Y:S04]  /*bc860*/  STL.64 [R1+0x48a0], R26 ;  /* 0x0048a01a01007387 */ /* 0x000fe80000100a00 */
[----:B------:R0:W-:Y:S04]  /*bc870*/  STL.64 [R1+0x4898], R24 ;  /* 0x0048981801007387 */ /* 0x0001e80000100a00 */
[----:B0-----:R-:W4:Y:S04]  /*bc880*/  LDL.LU R24, [R1+0x6a0] ;  /* 0x0006a00001187983 */ /* 0x001f280000300800 */
[----:B------:R-:W4:Y:S04]  /*bc890*/  LDL.LU R25, [R1+0x6a4] ;  /* 0x0006a40001197983 */ /* 0x000f280000300800 */
[----:B------:R-:W3:Y:S04]  /*bc8a0*/  LDL.LU R26, [R1+0x6a8] ;  /* 0x0006a800011a7983 */ /* 0x000ee80000300800 */
[----:B------:R-:W3:Y:S01]  /*bc8b0*/  LDL.LU R27, [R1+0x6ac] ;  /* 0x0006ac00011b7983 */ /* 0x000ee20000300800 */
[----:B------:R-:W-:-:S02]  /*bc8c0*/  F2FP.F16.E4M3.UNPACK_B R8, R8.H1 ;  /* 0x00000008ff08723e */ /* 0x000fc400030006ff */
[----:B------:R-:W-:Y:S01]  /*bc8d0*/  F2FP.F16.E4M3.UNPACK_B R9, R9.H1 ;  /* 0x00000009ff09723e */ /* 0x000fe200030006ff */
[----:B---3--:R-:W-:Y:S04]  /*bc8e0*/  STL.64 [R1+0x48b8], R26 ;  /* 0x0048b81a01007387 */ /* 0x008fe80000100a00 */
[----:B----4-:R0:W-:Y:S04]  /*bc8f0*/  STL.64 [R1+0x48b0], R24 ;  /* 0x0048b01801007387 */ /* 0x0101e80000100a00 */
[----:B0-----:R-:W3:Y:S04]  /*bc900*/  LDL.LU R24, [R1+0x6b0] ;  /* 0x0006b00001187983 */ /* 0x001ee80000300800 */
[----:B------:R-:W3:Y:S04]  /*bc910*/  LDL.LU R25, [R1+0x6b4] ;  /* 0x0006b40001197983 */ /* 0x000ee80000300800 */
[----:B------:R-:W4:Y:S04]  /*bc920*/  LDL.LU R26, [R1+0x6b8] ;  /* 0x0006b800011a7983 */ /* 0x000f280000300800 */
[----:B------:R-:W4:Y:S01]  /*bc930*/  LDL.LU R27, [R1+0x6bc] ;  /* 0x0006bc00011b7983 */ /* 0x000f220000300800 */
[----:B------:R-:W-:Y:S03]  /*bc940*/  HMMA.16816.F32 R20, R16, R8, R20 ;  /* 0x000000081014723c */ /* 0x000fe60000001814 */
        /* <DEDUP_REMOVED lines=9> */
[----:B------:R-:W4:Y:S01]  /*bc9e0*/  LDL.LU.64 R20, [R1+0x48f0] ;  /* 0x0048f00001147983 */ /* 0x000f220000300a00 */
[----:B------:R-:W-:-:S02]  /*bc9f0*/  F2FP.F16.E4M3.UNPACK_B R10, R10.H1 ;  /* 0x0000000aff0a723e */ /* 0x000fc400030006ff */
[----:B------:R-:W-:Y:S01]  /*bca00*/  F2FP.F16.E4M3.UNPACK_B R11, R11.H1 ;  /* 0x0000000bff0b723e */ /* 0x000fe200030006ff */
[----:B------:R-:W-:Y:S04]  /*bca10*/  STL [R1+0x46cc], R8 ;  /* 0x0046cc0801007387 */ /* 0x000fe80000100800 */
[----:B------:R-:W-:Y:S02]  /*bca20*/  STL [R1+0x46c8], R9 ;  /* 0x0046c80901007387 */ /* 0x000fe40000100800 */
[----:B----4-:R-:W-:-:S15]  /*bca30*/  HMMA.16816.F32 R20, R16, R10, R20 ;  /* 0x0000000a1014723c */ /* 0x010fde0000001814 */
[----:B------:R-:W-:-:S08]  /*bca40*/  NOP ;  /* 0x0000000000007918 */ /* 0x000fd00000000000 */
[----:B------:R-:W-:Y:S04]  /*bca50*/  STL.64 [R1+0xc70], R20 ;  /* 0x000c701401007387 */ /* 0x000fe80000100a00 */
[----:B------:R0:W-:Y:S04]  /*bca60*/  STL.64 [R1+0xc78], R22 ;  /* 0x000c781601007387 */ /* 0x0001e80000100a00 */
[----:B0-----:R-:W4:Y:S04]  /*bca70*/  LDL.LU.64 R22, [R1+0x48e8] ;  /* 0x0048e80001167983 */ /* 0x001f280000300a00 */
[----:B------:R-:W2:Y:S04]  /*bca80*/  LDL.LU.64 R20, [R1+0x48e0] ;  /* 0x0048e00001147983 */ /* 0x000ea80000300a00 */
[----:B------:R0:W-:Y:S04]  /*bca90*/  STL.64 [R1+0x4810], R10 ;  /* 0x0048100a01007387 */ /* 0x0001e80000100a00 */
[----:B------:R-:W3:Y:S04]  /*bcaa0*/  LDL.LU R8, [R1+0x630] ;  /* 0x0006300001087983 */ /* 0x000ee80000300800 */
[----:B------:R-:W3:Y:S04]  /*bcab0*/  LDL.LU R9, [R1+0x634] ;  /* 0x0006340001097983 */ /* 0x000ee80000300800 */
[----:B0-----:R-:W3:Y:S04]  /*bcac0*/  LDL.LU R10, [R1+0x638] ;  /* 0x00063800010a7983 */ /* 0x001ee80000300800 */
[----:B------:R-:W3:Y:S01]  /*bcad0*/  LDL.LU R11, [R1+0x63c] ;  /* 0x00063c00010b7983 */ /* 0x000ee20000300800 */
[----:B--2---:R-:W-:Y:S03]  /*bcae0*/  HMMA.16816.F32 R16, R16, R20, R4 ;  /* 0x000000141010723c */ /* 0x004fe60000001804 */
[----:B------:R-:W3:Y:S01]  /*bcaf0*/  LDL.LU.64 R6, [R1+0x48d8] ;  /* 0x0048d80001067983 */ /* 0x000ee20000300a00 */
[----:B------:R-:W-:-:S02]  /*bcb00*/  F2FP.F16.E4M3.UNPACK_B R12, R12 ;  /* 0x0000000cff0c723e */ /* 0x000fc400020006ff */
[----:B------:R-:W-:Y:S02]  /*bcb10*/  F2FP.F16.E4M3.UNPACK_B R13, R13 ;  /* 0x0000000dff0d723e */ /* 0x000fe400020006ff */
[----:B------:R-:W-:Y:S02]  /*bcb20*/  F2FP.F16.E4M3.UNPACK_B R14, R14 ;  /* 0x0000000eff0e723e */ /* 0x000fe400020006ff */
[----:B------:R-:W-:-:S13]  /*bcb30*/  F2FP.F16.E4M3.UNPACK_B R15, R15 ;  /* 0x0000000fff0f723e */ /* 0x000fda00020006ff */
[----:B------:R0:W-:Y:S04]  /*bcb40*/  STL.64 [R1+0xbe0], R16 ;  /* 0x000be01001007387 */ /* 0x0001e80000100a00 */
[----:B------:R1:W-:Y:S04]  /*bcb50*/  STL.64 [R1+0xbe8], R18 ;  /* 0x000be81201007387 */ /* 0x0003e80000100a00 */
[----:B0-----:R-:W2:Y:S04]  /*bcb60*/  LDL.64 R16, [R1+0x70] ;  /* 0x0000700001107983 */ /* 0x001ea80000100a00 */
[----:B-1----:R-:W2:Y:S04]  /*bcb70*/  LDL R18, [R1+0x68] ;  /* 0x0000680001127983 */ /* 0x002ea80000100800 */
        /* <DEDUP_REMOVED lines=63> */
[----:B------:R-:W-:-:S05]  /*bcf70*/  IMAD.MOV.U32 R0, RZ, RZ, R17 ;  /* 0x000000ffff007224 */ /* 0x000fca00078e0011 */
[----:B----4-:R-:W-:Y:S01]  /*bcf80*/  HMMA.16816.F32 R16, R12, R18, R20 ;  /* 0x000000120c10723c */ /* 0x010fe20000001814 */
[----:B------:R-:W-:-:S15]  /*bcf90*/  STL [R1+0x4680], R0 ;  /* 0x0046800001007387 */ /* 0x000fde0000100800 */
[----:B------:R-:W-:-:S07]  /*bcfa0*/  NOP ;  /* 0x0000000000007918 */ /* 0x000fce0000000000 */
[----:B------:R0:W-:Y:S04]  /*bcfb0*/  STL.64 [R1+0xb50], R16 ;  /* 0x000b501001007387 */ /* 0x0001e80000100a00 */
[----:B------:R-:W-:Y:S04]  /*bcfc0*/  STL.64 [R1+0xb58], R18 ;  /* 0x000b581201007387 */ /* 0x000fe80000100a00 */
[----:B------:R-:W4:Y:S01]  /*bcfd0*/  LDL.LU R20, [R1+0x540] ;  /* 0x0005400001147983 */ /* 0x000f220000300800 */
[C---:B--2---:R-:W-:Y:S06]  /*bcfe0*/  HMMA.16816.F32 R8, R12.reuse, R24, R8 ;  /* 0x000000180c08723c */ /* 0x044fec0000001808 */
[----:B---3--:R-:W-:-:S15]  /*bcff0*/  HMMA.16816.F32 R4, R12, R26, R4 ;  /* 0x0000001a0c04723c */ /* 0x008fde0000001804 */
[----:B------:R-:W-:-:S02]  /*bd000*/  NOP ;  /* 0x0000000000007918 */ /* 0x000fc40000000000 */
[----:B------:R-:W-:Y:S04]  /*bd010*/  STL.64 [R1+0xb40], R8 ;  /* 0x000b400801007387 */ /* 0x000fe80000100a00 */
[----:B------:R-:W-:Y:S04]  /*bd020*/  STL.64 [R1+0xb48], R10 ;  /* 0x000b480a01007387 */ /* 0x000fe80000100a00 */
[----:B------:R-:W-:Y:S04]  /*bd030*/  STL.64 [R1+0xb30], R4 ;  /* 0x000b300401007387 */ /* 0x000fe80000100a00 */
[----:B------:R-:W-:Y:S04]  /*bd040*/  STL.64 [R1+0xb38], R6 ;  /* 0x000b380601007387 */ /* 0x000fe80000100a00 */
[----:B------:R-:W4:Y:S04]  /*bd050*/  LDL.LU R21, [R1+0x544] ;  /* 0x0005440001157983 */ /* 0x000f280000300800 */
[----:B------:R-:W2:Y:S04]  /*bd060*/  LDL.LU R22, [R1+0x548] ;  /* 0x0005480001167983 */ /* 0x000ea80000300800 */
[----:B------:R-:W2:Y:S04]  /*bd070*/  LDL.LU R23, [R1+0x54c] ;  /* 0x00054c0001177983 */ /* 0x000ea80000300800 */
[----:B------:R-:W3:Y:S04]  /*bd080*/  LDL.LU R24, [R1+0x560] ;  /* 0x0005600001187983 */ /* 0x000ee80000300800 */
[----:B------:R-:W3:Y:S04]  /*bd090*/  LDL.LU R25, [R1+0x564] ;  /* 0x0005640001197983 */ /* 0x000ee80000300800 */
[----:B------:R-:W4:Y:S04]  /*bd0a0*/  LDL.LU R26, [R1+0x568] ;  /* 0x00056800011a7983 */ /* 0x000f280000300800 */
[----:B------:R-:W4:Y:S04]  /*bd0b0*/  LDL.LU R27, [R1+0x56c] ;  /* 0x00056c00011b7983 */ /* 0x000f280000300800 */
[----:B0-----:R-:W2:Y:S04]  /*bd0c0*/  LDL R16, [R1] ;  /* 0x0000000001107983 */ /* 0x001ea80000100800 */
[----:B------:R-:W2:Y:S04]  /*bd0d0*/  LDL R17, [R1+0x4] ;  /* 0x0000040001117983 */ /* 0x000ea80000100800 */
        /* <DEDUP_REMOVED lines=9> */
[----:B---3--:R-:W-:Y:S04]  /*bd170*/  STL.64 [R1+0x4730], R24 ;  /* 0x0047301801007387 */ /* 0x008fe80000100a00 */
[----:B----4-:R-:W-:Y:S04]  /*bd180*/  STL.64 [R1+0x4750], R26 ;  /* 0x0047501a01007387 */ /* 0x010fe80000100a00 */
[----:B--2---:R-:W-:Y:S04]  /*bd190*/  STL.64 [R1+0x4708], R22 ;  /* 0x0047081601007387 */ /* 0x004fe80000100a00 */
        /* <DEDUP_REMOVED lines=50> */
[----:B------:R-:W4:Y:S04]  /*bd4c0*/  LDL.64 R6, [R1+0x50] ;  /* 0x0000500001067983 */ /* 0x000f280000100a00 */
        /* <DEDUP_REMOVED lines=39> */
[----:B0-----:R-:W2:Y:S04]  /*bd740*/  LDL.LU.64 R10, [R1+0x4810] ;  /* 0x00481000010a7983 */ /* 0x001ea80000300a00 */
        /* <DEDUP_REMOVED lines=126> */
[----:B0-----:R-:W4:Y:S04]  /*bdf30*/  LDL.LU.64 R6, [R1+0x46d8] ;  /* 0x0046d80001067983 */ /* 0x001f280000300a00 */
[----:B------:R-:W3:Y:S04]  /*bdf40*/  LDL.LU.64 R4, [R1+0x46d0] ;  /* 0x0046d00001047983 */ /* 0x000ee80000300a00 */
[----:B------:R-:W-:Y:S04]  /*bdf50*/  STL [R1+0x4504], R2 ;  /* 0x0045040201007387 */ /* 0x000fe80000100800 */
[----:B------:R-:W-:Y:S01]  /*bdf60*/  STL [R1+0x4500], R3 ;  /* 0x0045000301007387 */ /* 0x000fe20000100800 */
[C---:B---3--:R-:W-:Y:S06]  /*bdf70*/  HMMA.16816.F32 R20, R12.reuse, R4, R20 ;  /* 0x000000040c14723c */ /* 0x048fec0000001814 */
[----:B----4-:R-:W-:-:S15]  /*bdf80*/  HMMA.16816.F32 R24, R12, R6, R24 ;  /* 0x000000060c18723c */ /* 0x010fde0000001818 */
[----:B------:R-:W-:-:S02]  /*bdf90*/  NOP ;  /* 0x0000000000007918 */ /* 0x000fc40000000000 */
[----:B------:R0:W-:Y:S04]  /*bdfa0*/  STL.64 [R1+0xa20], R20 ;  /* 0x000a201401007387 */ /* 0x0001e80000100a00 */
[----:B------:R1:W-:Y:S04]  /*bdfb0*/  STL.64 [R1+0xa28], R22 ;  /* 0x000a281601007387 */ /* 0x0003e80000100a00 */
[----:B0-----:R-:W2:Y:S04]  /*bdfc0*/  LDL.LU R20, [R1+0x4f0] ;  /* 0x0004f00001147983 */ /* 0x001ea80000300800 */
[----:B------:R-:W-:Y:S04]  /*bdfd0*/  STL.64 [R1+0xca0], R24 ;  /* 0x000ca01801007387 */ /* 0x000fe80000100a00 */
[----:B------:R-:W-:Y:S04]  /*bdfe0*/  STL.64 [R1+0xca8], R26 ;  /* 0x000ca81a01007387 */ /* 0x000fe80000100a00 */
[----:B------:R-:W2:Y:S04]  /*bdff0*/  LDL.LU R21, [R1+0x4f4] ;  /* 0x0004f40001157983 */ /* 0x000ea80000300800 */
[----:B-1----:R-:W3:Y:S04]  /*be000*/  LDL.LU R22, [R1+0x4f8] ;  /* 0x0004f80001167983 */ /* 0x002ee80000300800 */
[----:B------:R-:W3:Y:S01]  /*be010*/  LDL.LU R23, [R1+0x4fc] ;  /* 0x0004fc0001177983 */ /* 0x000ee20000300800 */
[----:B------:R-:W-:-:S02]  /*be020*/  IMAD R17, R8, 0x100, R9 ;  /* 0x0000010008117824 */ /* 0x000fc400078e0209 */
[----:B------:R-:W-:Y:S01]  /*be030*/  IMAD R16, R19, 0x100, R18 ;  /* 0x0000010013107824 */ /* 0x000fe200078e0212 */
        /* <DEDUP_REMOVED lines=10> */
[----:B------:R-:W3:Y:S04]  /*be0e0*/  LDL.LU.64 R2, [R1+0x98] ;  /* 0x0000980001027983 */ /* 0x000ee80000300a00 */
        /* <DEDUP_REMOVED lines=10> */
[----:B------:R-:W-:-:S02]  /*be190*/  IMAD R18, R18, 0x100, R8 ;  /* 0x0000010012127824 */ /* 0x000fc400078e0208 */
[----:B------:R-:W-:Y:S01]  /*be1a0*/  IMAD R19, R19, 0x100, R9 ;  /* 0x0000010013137824 */ /* 0x000fe200078e0209 */
[----:B----4-:R-:W-:Y:S04]  /*be1b0*/  STL.64 [R1+0x46a0], R26 ;  /* 0x0046a01a01007387 */ /* 0x010fe80000100a00 */
[----:B--2---:R0:W-:Y:S04]  /*be1c0*/  STL.64 [R1+0x4698], R24 ;  /* 0x0046981801007387 */ /* 0x0041e80000100a00 */
[----:B0-----:R-:W2:Y:S04]  /*be1d0*/  LDL.LU R24, [R1+0x4b0] ;  /* 0x0004b00001187983 */ /* 0x001ea80000300800 */
[----:B------:R-:W2:Y:S04]  /*be1e0*/  LDL.LU R25, [R1+0x4b4] ;  /* 0x0004b40001197983 */ /* 0x000ea80000300800 */
[----:B------:R-:W2:Y:S04]  /*be1f0*/  LDL.LU R26, [R1+0x4b8] ;  /* 0x0004b800011a7983 */ /* 0x000ea80000300800 */
[----:B------:R-:W2:Y:S04]  /*be200*/  LDL.LU R27, [R1+0x4bc] ;  /* 0x0004bc00011b7983 */ /* 0x000ea80000300800 */
[----:B------:R-:W4:Y:S04]  /*be210*/  LDL.LU.64 R28, [R1+0x90] ;  /* 0x00009000011c7983 */ /* 0x000f280000300a00 */
[----:B------:R-:W-:Y:S04]  /*be220*/  STL.64 [R1+0x44e8], R6 ;  /* 0x0044e80601007387 */ /* 0x000fe80000100a00 */
[----:B------:R0:W-:Y:S04]  /*be230*/  STL.64 [R1+0x44e0], R4 ;  /* 0x0044e00401007387 */ /* 0x0001e80000100a00 */
[----:B0-----:R-:W3:Y:S04]  /*be240*/  LDL.LU R4, [R1+0x480] ;  /* 0x0004800001047983 */ /* 0x001ee80000300800 */
[----:B------:R-:W3:Y:S04]  /*be250*/  LDL.LU R5, [R1+0x484] ;  /* 0x0004840001057983 */ /* 0x000ee80000300800 */
[----:B------:R-:W3:Y:S04]  /*be260*/  LDL.LU R6, [R1+0x488] ;  /* 0x0004880001067983 */ /* 0x000ee80000300800 */
[----:B------:R-:W3:Y:S04]  /*be270*/  LDL.LU R7, [R1+0x48c] ;  /* 0x00048c0001077983 */ /* 0x000ee80000300800 */
        /* <DEDUP_REMOVED lines=8> */
[----:B------:R-:W-:Y:S04]  /*be300*/  STL [R1+0x449c], R8 ;  /* 0x00449c0801007387 */ /* 0x000fe80000100800 */
[----:B------:R-:W-:Y:S01]  /*be310*/  STL [R1+0x4498], R9 ;  /* 0x0044980901007387 */ /* 0x000fe20000100800 */
[----:B--2---:R-:W-:-:S15]  /*be320*/  HMMA.16816.F32 R20, R12, R10, R20 ;  /* 0x0000000a0c14723c */ /* 0x004fde0000001814 */
[----:B------:R-:W-:-:S08]  /*be330*/  NOP ;  /* 0x0000000000007918 */ /* 0x000fd00000000000 */
[----:B------:R-:W-:Y:S04]  /*be340*/  STL.64 [R1+0xc60], R20 ;  /* 0x000c601401007387 */ /* 0x000fe80000100a00 */
[----:B------:R0:W-:Y:S04]  /*be350*/  STL.64 [R1+0xc68], R22 ;  /* 0x000c681601007387 */ /* 0x0001e80000100a00 */
[----:B0-----:R-:W2:Y:S04]  /*be360*/  LDL.LU.64 R22, [R1+0x46b0] ;  /* 0x0046b00001167983 */ /* 0x001ea80000300a00 */
[----:B------:R-:W4:Y:S04]  /*be370*/  LDL.LU.64 R20, [R1+0x46a8] ;  /* 0x0046a80001147983 */ /* 0x000f280000300a00 */
[----:B------:R-:W-:Y:S04]  /*be380*/  STL [R1+0x44a4], R10 ;  /* 0x0044a40a01007387 */ /* 0x000fe80000100800 */
[----:B------:R0:W-:Y:S04]  /*be390*/  STL [R1+0x44a0], R11 ;  /* 0x0044a00b01007387 */ /* 0x0001e80000100800 */
[----:B0-----:R-:W3:Y:S01]  /*be3a0*/  LDL.LU.64 R10, [R1+0xa0] ;  /* 0x0000a000010a7983 */ /* 0x001ee20000300a00 */
[----:B----4-:R-:W-:Y:S03]  /*be3b0*/  HMMA.16816.F32 R12, R12, R20, R24 ;  /* 0x000000140c0c723c */ /* 0x010fe60000001818 */
[----:B------:R-:W4:Y:S04]  /*be3c0*/  LDL.LU.64 R26, [R1+0x46a0] ;  /* 0x0046a000011a7983 */ /* 0x000f280000300a00 */
[----:B------:R-:W4:-:S15]  /*be3d0*/  LDL.LU.64 R24, [R1+0x4698] ;  /* 0x0046980001187983 */ /* 0x000f1e0000300a00 */
[----:B------:R-:W-:-:S01]  /*be3e0*/  NOP ;  /* 0x0000000000007918 */ /* 0x000fc20000000000 */
[----:B------:R0:W-:Y:S04]  /*be3f0*/  STL.64 [R1+0xa10], R12 ;  /* 0x000a100c01007387 */ /* 0x0001e80000100a00 */
[----:B------:R1:W-:Y:S04]  /*be400*/  STL.64 [R1+0xa18], R14 ;  /* 0x000a180e01007387 */ /* 0x0003e80000100a00 */
[----:B0-----:R-:W3:Y:S04]  /*be410*/  LDL.LU R12, [R1+0x490] ;  /* 0x00049000010c7983 */ /* 0x001ee80000300800 */
[----:B------:R-:W3:Y:S04]  /*be420*/  LDL.LU R13, [R1+0x494] ;  /* 0x00049400010d7983 */ /* 0x000ee80000300800 */
[----:B-1----:R-:W3:Y:S04]  /*be430*/  LDL.LU R14, [R1+0x498] ;  /* 0x00049800010e7983 */ /* 0x002ee80000300800 */
[----:B------:R-:W3:Y:S04]  /*be440*/  LDL.LU R15, [R1+0x49c] ;  /* 0x00049c00010f7983 */ /* 0x000ee80000300800 */
[----:B--2---:R0:W-:Y:S04]  /*be450*/  STL.64 [R1+0x4510], R22 ;  /* 0x0045101601007387 */ /* 0x0041e80000100a00 */
[----:B0-----:R-:W4:Y:S01]  /*be460*/  LDL.LU.64 R22, [R1+0xa8] ;  /* 0x0000a80001167983 */ /* 0x001f220000300a00 */
[----:B------:R-:W-:-:S02]  /*be470*/  F2FP.F16.E4M3.UNPACK_B R16, R16 ;  /* 0x00000010ff10723e */ /* 0x000fc400020006ff */
[----:B------:R-:W-:Y:S02]  /*be480*/  F2FP.F16.E4M3.UNPACK_B R17, R17 ;  /* 0x00000011ff11723e */ /* 0x000fe400020006ff */
[----:B------:R-:W-:Y:S02]  /*be490*/  F2FP.F16.E4M3.UNPACK_B R18, R18 ;  /* 0x00000012ff12723e */ /* 0x000fe400020006ff */
[----:B------:R-:W-:Y:S01]  /*be4a0*/  F2FP.F16.E4M3.UNPACK_B R19, R19 ;  /* 0x00000013ff13723e */ /* 0x000fe200020006ff */
[----:B------:R-:W-:Y:S06]  /*be4b0*/  STL.64 [R1+0x4508], R20 ;  /* 0x0045081401007387 */ /* 0x000fec0000100a00 */
[----:B----4-:R-:W-:-:S15]  /*be4c0*/  HMMA.16816.F32 R24, R16, R22, R24 ;  /* 0x000000161018723c */ /* 0x010fde0000001818 */
[----:B------:R-:W-:-:S08]  /*be4d0*/  NOP ;  /* 0x0000000000007918 */ /* 0x000fd00000000000 */
[----:B------:R-:W-:Y:S04]  /*be4e0*/  STL.64 [R1+0xa00], R24 ;  /* 0x000a001801007387 */ /* 0x000fe80000100a00 */
[----:B------:R0:W-:Y:S04]  /*be4f0*/  STL.64 [R1+0xa08], R26 ;  /* 0x000a081a01007387 */ /* 0x0001e80000100a00 */
[----:B0-----:R-:W2:Y:S04]  /*be500*/  LDL.LU.64 R26, [R1+0x4690] ;  /* 0x00469000011a7983 */ /* 0x001ea80000300a00 */
[----:B------:R-:W2:Y:S01]  /*be510*/  LDL.LU.64 R24, [R1+0x4688] ;  /* 0x0046880001187983 */ /* 0x000ea20000300a00 */
[----:B------:R-:W-:-:S02]  /*be520*/  IMAD.MOV.U32 R9, RZ, RZ, R22 ;  /* 0x000000ffff097224 */ /* 0x000fc400078e0016 */
[----:B------:R-:W-:Y:S02]  /*be530*/  IMAD.MOV.U32 R8, RZ, RZ, R23 ;  /* 0x000000ffff087224 */ /* 0x000fe400078e0017 */
[C---:B---3--:R-:W-:Y:S06]  /*be540*/  HMMA.16816.F32 R20, R16.reuse, R10, R12 ;  /* 0x0000000a1014723c */ /* 0x048fec000000180c */
[----:B------:R-:W-:Y:S01]  /*be550*/  HMMA.16816.F32 R4, R16, R2, R4 ;  /* 0x000000021004723c */ /* 0x000fe20000001804 */
[----:B------:R-:W-:Y:S04]  /*be560*/  STL [R1+0x44ac], R8 ;  /* 0x0044ac0801007387 */ /* 0x000fe80000100800 */
[----:B------:R-:W-:Y:S01]  /*be570*/  STL [R1+0x44a8], R9 ;  /* 0x0044a80901007387 */ /* 0x000fe20000100800 */
[----:B------:R-:W-:-:S02]  /*be580*/  IMAD.MOV.U32 R14, RZ, RZ, R11 ;  /* 0x000000ffff0e7224 */ /* 0x000fc400078e000b */
[----:B------:R-:W-:-:S09]  /*be590*/  IMAD.MOV.U32 R15, RZ, RZ, R10 ;  /* 0x000000ffff0f7224 */ /* 0x000fd200078e000a */
[----:B------:R-:W-:Y:S04]  /*be5a0*/  STL.64 [R1+0x730], R20 ;  /* 0x0007301401007387 */ /* 0x000fe80000100a00 */
[----:B------:R-:W-:Y:S04]  /*be5b0*/  STL.64 [R1+0x738], R22 ;  /* 0x0007381601007387 */ /* 0x000fe80000100a00 */
[----:B------:R-:W-:Y:S04]  /*be5c0*/  STL [R1+0x44b4], R14 ;  /* 0x0044b40e01007387 */ /* 0x000fe80000100800 */
[----:B------:R-:W-:Y:S04]  /*be5d0*/  STL [R1+0x44b0], R15 ;  /* 0x0044b00f01007387 */ /* 0x000fe80000100800 */
[----:B------:R-:W-:Y:S04]  /*be5e0*/  STL.64 [R1+0x500], R4 ;  /* 0x0005000401007387 */ /* 0x000fe80000100a00 */
[----:B------:R2:W-:Y:S01]  /*be5f0*/  STL.64 [R1+0x508], R6 ;  /* 0x0005080601007387 */ /* 0x0005e20000100a00 */
[----:B------:R-:W-:-:S02]  /*be600*/  IMAD.MOV.U32 R11, RZ, RZ, R3 ;  /* 0x000000ffff0b7224 */ /* 0x000fc400078e0003 */
[----:B------:R-:W-:-:S03]  /*be610*/  IMAD.MOV.U32 R10, RZ, RZ, R2 ;  /* 0x000000ffff0a7224 */ /* 0x000fc600078e0002 */
[----:B------:R-:W-:Y:S04]  /*be620*/  STL [R1+0x44bc], R11 ;  /* 0x0044bc0b01007387 */ /* 0x000fe80000100800 */
[----:B------:R-:W-:Y:S01]  /*be630*/  STL [R1+0x44b8], R10 ;  /* 0x0044b80a01007387 */ /* 0x000fe20000100800 */
[----:B--2---:R-:W-:-:S15]  /*be640*/  HMMA.16816.F32 R4, R16, R28, R24 ;  /* 0x0000001c1004723c */ /* 0x004fde0000001818 */
[----:B------:R-:W-:-:S08]  /*be650*/  NOP ;  /* 0x0000000000007918 */ /* 0x000fd00000000000 */
        /* <DEDUP_REMOVED lines=12> */
[----:B---3--:R-:W-:Y:S04]  /*be720*/  STL.64 [R1+0x4678], R12 ;  /* 0x0046780c01007387 */ /* 0x008fe80000100a00 */
[----:B------:R-:W3:Y:S04]  /*be730*/  LDL.LU R20, [R1+0x3d0] ;  /* 0x0003d00001147983 */ /* 0x000ee80000300800 */
[----:B------:R-:W3:Y:S04]  /*be740*/  LDL.LU R21, [R1+0x3d4] ;  /* 0x0003d40001157983 */ /* 0x000ee80000300800 */
[----:B------:R-:W4:Y:S04]  /*be750*/  LDL.LU R22, [R1+0x3d8] ;  /* 0x0003d80001167983 */ /* 0x000f280000300800 */
[----:B------:R-:W4:Y:S01]  /*be760*/  LDL.LU R23, [R1+0x3dc] ;  /* 0x0003dc0001177983 */ /* 0x000f220000300800 */
[----:B0-----:R-:W-:-:S03]  /*be770*/  IMAD.MOV.U32 R7, RZ, RZ, R0 ;  /* 0x000000ffff077224 */ /* 0x001fc600078e0000 */
[----:B----4-:R-:W-:Y:S04]  /*be780*/  STL.64 [R1+0x45f8], R22 ;  /* 0x0045f81601007387 */ /* 0x010fe80000100a00 */
[----:B---3--:R0:W-:Y:S04]  /*be790*/  STL.64 [R1+0x45f0], R20 ;  /* 0x0045f01401007387 */ /* 0x0081e80000100a00 */
[----:B------:R-:W3:Y:S04]  /*be7a0*/  LDL R6, [R1+0x50] ;  /* 0x0000500001067983 */ /* 0x000ee80000100800 */
[----:B------:R-:W4:Y:S04]  /*be7b0*/  LDL.LU R0, [R1+0x4680] ;  /* 0x0046800001007983 */ /* 0x000f280000300800 */
[----:B-1----:R-:W2:Y:S04]  /*be7c0*/  LDL.64 R4, [R1+0x58] ;  /* 0x0000580001047983 */ /* 0x002ea80000100a00 */
[----:B---3--:R-:W-:Y:S04]  /*be7d0*/  STL.64 [R1+0x4620], R6 ;  /* 0x0046200601007387 */ /* 0x008fe80000100a00 */
[----:B--2---:R1:W-:Y:S04]  /*be7e0*/  STL.64 [R1+0x4618], R4 ;  /* 0x0046180401007387 */ /* 0x0043e80000100a00 */
[----:B0-----:R-:W2:Y:S04]  /*be7f0*/  LDL.LU R20, [R1+0x3f0] ;  /* 0x0003f00001147983 */ /* 0x001ea80000300800 */
[----:B------:R-:W2:Y:S04]  /*be800*/  LDL.LU R21, [R1+0x3f4] ;  /* 0x0003f40001157983 */ /* 0x000ea80000300800 */
[----:B------:R-:W3:Y:S04]  /*be810*/  LDL.LU R22, [R1+0x3f8] ;  /* 0x0003f80001167983 */ /* 0x000ee80000300800 */
[----:B------:R-:W3:Y:S04]  /*be820*/  LDL.LU R23, [R1+0x3fc] ;  /* 0x0003fc0001177983 */ /* 0x000ee80000300800 */
[----:B------:R-:W2:Y:S04]  /*be830*/  LDL.LU.64 R2, [R1+0x68] ;  /* 0x0000680001027983 */ /* 0x000ea80000300a00 */
[----:B-1----:R-:W4:Y:S04]  /*be840*/  LDL.LU R4, [R1+0x410] ;  /* 0x0004100001047983 */ /* 0x002f280000300800 */
        /* <DEDUP_REMOVED lines=8> */
[----:B------:R-:W4:Y:S04]  /*be8d0*/  LDL.LU R7, [R1+0x42c] ;  /* 0x00042c0001077983 */ /* 0x000f280000300800 */
[----:B----4-:R0:W-:Y:S04]  /*be8e0*/  STL.64 [R1+0x4640], R6 ;  /* 0x0046400601007387 */ /* 0x0101e80000100a00 */
[----:B0-----:R-:W4:Y:S04]  /*be8f0*/  LDL R6, [R1+0x70] ;  /* 0x0000700001067983 */ /* 0x001f280000100800 */
[----:B------:R-:W2:Y:S04]  /*be900*/  LDL.LU R12, [R1+0x460] ;  /* 0x00046000010c7983 */ /* 0x000ea80000300800 */
[----:B------:R-:W2:Y:S04]  /*be910*/  LDL.LU R13, [R1+0x464] ;  /* 0x00046400010d7983 */ /* 0x000ea80000300800 */
[----:B------:R-:W2:Y:S04]  /*be920*/  LDL.LU R14, [R1+0x468] ;  /* 0x00046800010e7983 */ /* 0x000ea80000300800 */
[----:B------:R-:W2:Y:S04]  /*be930*/  LDL.LU R15, [R1+0x46c] ;  /* 0x00046c00010f7983 */ /* 0x000ea80000300800 */
[----:B------:R-:W2:Y:S04]  /*be940*/  LDL.LU.64 R10, [R1+0x88] ;  /* 0x00008800010a7983 */ /* 0x000ea80000300a00 */
[----:B---3--:R0:W-:Y:S04]  /*be950*/  STL.64 [R1+0x4638], R4 ;  /* 0x0046380401007387 */ /* 0x0081e80000100a00 */
[----:B0-----:R-:W3:Y:S01]  /*be960*/  LDL.LU.64 R4, [R1+0x78] ;  /* 0x0000780001047983 */ /* 0x001ee20000300a00 */
[----:B------:R-:W-:-:S02]  /*be970*/  IMAD.MOV.U32 R7, RZ, RZ, R0 ;  /* 0x000000ffff077224 */ /* 0x000fc400078e0000 */
[----:B------:R-:W-:Y:S02]  /*be980*/  IMAD.MOV.U32 R8, RZ, RZ, R28 ;  /* 0x000000ffff087224 */ /* 0x000fe400078e001c */
[----:B------:R-:W-:Y:S01]  /*be990*/  IMAD.MOV.U32 R9, RZ, RZ, R29 ;  /* 0x000000ffff097224 */ /* 0x000fe200078e001d */
[----:B----4-:R-:W-:Y:S04]  /*be9a0*/  STL.64 [R1+0x4670], R6 ;  /* 0x0046700601007387 */ /* 0x010fe80000100a00 */
[----:B---3--:R0:W-:Y:S04]  /*be9b0*/  STL.64 [R1+0x4668], R4 ;  /* 0x0046680401007387 */ /* 0x0081e80000100a00 */
[----:B0-----:R-:W3:Y:S04]  /*be9c0*/  LDL.LU R4, [R1+0x450] ;  /* 0x0004500001047983 */ /* 0x001ee80000300800 */
[----:B------:R-:W3:Y:S04]  /*be9d0*/  LDL.LU R5, [R1+0x454] ;  /* 0x0004540001057983 */ /* 0x000ee80000300800 */
[----:B------:R-:W3:Y:S04]  /*be9e0*/  LDL.LU R6, [R1+0x458] ;  /* 0x0004580001067983 */ /* 0x000ee80000300800 */
[----:B------:R-:W3:Y:S04]  /*be9f0*/  LDL.LU R7, [R1+0x45c] ;  /* 0x00045c0001077983 */ /* 0x000ee80000300800 */
[----:B------:R-:W4:Y:S04]  /*bea00*/  LDL.LU.64 R28, [R1+0x60] ;  /* 0x00006000011c7983 */ /* 0x000f280000300a00 */
        /* <DEDUP_REMOVED lines=18> */
[----:B------:R-:W3:Y:S04]  /*beb30*/  LDL.64 R26, [R1+0x38] ;  /* 0x00003800011a7983 */ /* 0x000ee80000100a00 */
[----:B------:R-:W-:Y:S04]  /*beb40*/  STL [R1+0x44c4], R9 ;  /* 0x0044c40901007387 */ /* 0x000fe80000100800 */
[----:B------:R0:W-:Y:S04]  /*beb50*/  STL [R1+0x44c0], R8 ;  /* 0x0044c00801007387 */ /* 0x0001e80000100800 */
[----:B0-----:R-:W4:Y:S01]  /*beb60*/  LDL.LU.64 R8, [R1+0x80] ;  /* 0x0000800001087983 */ /* 0x001f220000300a00 */
[----:B------:R-:W-:-:S15]  /*beb70*/  HMMA.16816.F32 R12, R16, R10, R12 ;  /* 0x0000000a100c723c */ /* 0x000fde000000180c */
[----:B------:R-:W-:-:S08]  /*beb80*/  NOP ;  /* 0x0000000000007918 */ /* 0x000fd00000000000 */
[----:B------:R0:W-:Y:S04]  /*beb90*/  STL.64 [R1+0x530], R12 ;  /* 0x0005300c01007387 */ /* 0x0001e80000100a00 */
[----:B------:R1:W-:Y:S04]  /*beba0*/  STL.64 [R1+0x538], R14 ;  /* 0x0005380e01007387 */ /* 0x0003e80000100a00 */
[----:B0-----:R-:W3:Y:S01]  /*bebb0*/  LDL.LU.64 R12, [R1+0x4678] ;  /* 0x00467800010c7983 */ /* 0x001ee20000300a00 */
[----:B-1----:R-:W-:Y:S02]  /*bebc0*/  IMAD.MOV.U32 R15, RZ, RZ, R11 ;  /* 0x000000ffff0f7224 */ /* 0x002fe400078e000b */
[----:B------:R-:W-:-:S03]  /*bebd0*/  IMAD.MOV.U32 R14, RZ, RZ, R10 ;  /* 0x000000ffff0e7224 */ /* 0x000fc600078e000a */
[----:B------:R-:W-:Y:S04]  /*bebe0*/  STL [R1+0x44cc], R15 ;  /* 0x0044cc0f01007387 */ /* 0x000fe80000100800 */
[----:B------:R-:W-:Y:S01]  /*bebf0*/  STL [R1+0x44c8], R14 ;  /* 0x0044c80e01007387 */ /* 0x000fe20000100800 */
[----:B----4-:R-:W-:-:S15]  /*bec00*/  HMMA.16816.F32 R4, R16, R8, R4 ;  /* 0x000000081004723c */ /* 0x010fde0000001804 */
[----:B------:R-:W-:-:S08]  /*bec10*/  NOP ;  /* 0x0000000000007918 */ /* 0x000fd00000000000 */
        /* <DEDUP_REMOVED lines=10> */
[----:B------:R-:W-:-:S02]  /*becc0*/  IMAD.MOV.U32 R11, RZ, RZ, R8 ;  /* 0x000000ffff0b7224 */ /* 0x000fc400078e0008 */
[----:B------:R-:W-:Y:S02]  /*becd0*/  IMAD.MOV.U32 R10, RZ, RZ, R9 ;  /* 0x000000ffff0a7224 */ /* 0x000fe400078e0009 */
[----:B------:R-:W-:Y:S02]  /*bece0*/  IMAD.MOV.U32 R9, RZ, RZ, R4 ;  /* 0x000000ffff097224 */ /* 0x000fe400078e0004 */
[----:B------:R-:W-:Y:S01]  /*becf0*/  IMAD.MOV.U32 R8, RZ, RZ, R5 ;  /* 0x000000ffff087224 */ /* 0x000fe200078e0005 */
[----:B------:R-:W-:Y:S04]  /*bed00*/  STL.64 [R1+0x44d8], R10 ;  /* 0x0044d80a01007387 */ /* 0x000fe80000100a00 */
[----:B------:R0:W-:Y:S04]  /*bed10*/  STL.64 [R1+0x44d0], R8 ;  /* 0x0044d00801007387 */ /* 0x0001e80000100a00 */
[----:B0-----:R-:W3:Y:S04]  /*bed20*/  LDL.LU R8, [R1+0x3e0] ;  /* 0x0003e00001087983 */ /* 0x001ee80000300800 */
[----:B------:R-:W3:Y:S04]  /*bed30*/  LDL.LU R9, [R1+0x3e4] ;  /* 0x0003e40001097983 */ /* 0x000ee80000300800 */
[----:B------:R-:W3:Y:S04]  /*bed40*/  LDL.LU R10, [R1+0x3e8] ;  /* 0x0003e800010a7983 */ /* 0x000ee80000300800 */
[----:B------:R-:W3:Y:S01]  /*bed50*/  LDL.LU R11, [R1+0x3ec] ;  /* 0x0003ec00010b7983 */ /* 0x000ee20000300800 */
[----:B----4-:R-:W-:Y:S03]  /*bed60*/  HMMA.16816.F32 R4, R16, R6, R20 ;  /* 0x000000061004723c */ /* 0x010fe60000001814 */
        /* <DEDUP_REMOVED lines=18> */
[----:B------:R-:W2:Y:S01]  /*bee90*/  LDL.LU.64 R4, [R1+0x4618] ;  /* 0x0046180001047983 */ /* 0x000ea20000300a00 */
[----:B------:R-:W-:-:S02]  /*beea0*/  IMAD.MOV.U32 R15, RZ, RZ, R2 ;  /* 0x000000ffff0f7224 */ /* 0x000fc400078e0002 */
[----:B------:R-:W-:Y:S02]  /*beeb0*/  IMAD.MOV.U32 R14, RZ, RZ, R3 ;  /* 0x000000ffff0e7224 */ /* 0x000fe400078e0003 */
[----:B------:R-:W-:Y:S02]  /*beec0*/  IMAD.MOV.U32 R2, RZ, RZ, R28 ;  /* 0x000000ffff027224 */ /* 0x000fe400078e001c */
[----:B------:R-:W-:Y:S02]  /*beed0*/  IMAD.MOV.U32 R3, RZ, RZ, R29 ;  /* 0x000000ffff037224 */ /* 0x000fe400078e001d */
[----:B------:R-:W3:Y:S01]  /*beee0*/  LDL.LU.64 R28, [R1+0x4610] ;  /* 0x00461000011c7983 */ /* 0x000ee20000300a00 */
        /* <DEDUP_REMOVED lines=15> */
[----:B------:R-:W4:Y:S01]  /*befe0*/  LDL.LU.64 R4, [R1+0x45e0] ;  /* 0x0045e00001047983 */ /* 0x000f220000300a00 */
[----:B---3--:R-:W-:Y:S06]  /*beff0*/  HMMA.16816.F32 R8, R16, R12, R8 ;  /* 0x0000000c1008723c */ /* 0x008fec0000001808 */
[----:B------:R-:W-:-:S05]  /*bf000*/  IMAD.MOV.U32 R0, RZ, RZ, R13 ;  /* 0x000000ffff007224 */ /* 0x000fca00078e000d */
[----:B------:R0:W-:-:S12]  /*bf010*/  STL [R1+0x43b0], R0 ;  /* 0x0043b00001007387 */ /* 0x0001d80000100800 */
[----:B------:R-:W-:Y:S04]  /*bf020*/  STL.64 [R1+0x5e0], R8 ;  /* 0x0005e00801007387 */ /* 0x000fe80000100a00 */
[----:B------:R2:W-:Y:S01]  /*bf030*/  STL.64 [R1+0x5e8], R10 ;  /* 0x0005e80a01007387 */ /* 0x0005e20000100a00 */
[----:B0-----:R-:W-:Y:S01]  /*bf040*/  IMAD.MOV.U32 R0, RZ, RZ, R27 ;  /* 0x000000ffff007224 */ /* 0x001fe200078e001b */
[C---:B--2---:R-:W-:Y:S06]  /*bf050*/  HMMA.16816.F32 R8, R16.reuse, R24, R20 ;  /* 0x000000181008723c */ /* 0x044fec0000001814 */
[----:B----4-:R-:W-:-:S15]  /*bf060*/  HMMA.16816.F32 R4, R16, R26, R4 ;  /* 0x0000001a1004723c */ /* 0x010fde0000001804 */
        /* <DEDUP_REMOVED lines=17> */
[----:B---3--:R-:W-:Y:S04]  /*bf180*/  STL.64 [R1+0x4520], R22 ;  /* 0x0045201601007387 */ /* 0x008fe80000100a00 */
[----:B------:R0:W-:Y:S04]  /*bf190*/  STL.64 [R1+0x4518], R20 ;  /* 0x0045181401007387 */ /* 0x0001e80000100a00 */
[----:B0-----:R-:W3:Y:S04]  /*bf1a0*/  LDL.LU R20, [R1+0x330] ;  /* 0x0003300001147983 */ /* 0x001ee80000300800 */
[----:B------:R-:W3:Y:S04]  /*bf1b0*/  LDL.LU R21, [R1+0x334] ;  /* 0x0003340001157983 */ /* 0x000ee80000300800 */
[----:B------:R-:W4:Y:S04]  /*bf1c0*/  LDL.LU R22, [R1+0x338] ;  /* 0x0003380001167983 */ /* 0x000f280000300800 */
[----:B------:R-:W4:Y:S04]  /*bf1d0*/  LDL.LU R23, [R1+0x33c] ;  /* 0x00033c0001177983 */ /* 0x000f280000300800 */
[----:B------:R-:W3:Y:S04]  /*bf1e0*/  LDL.64 R24, [R1+0x8] ;  /* 0x0000080001187983 */ /* 0x000ee80000100a00 */
        /* <DEDUP_REMOVED lines=22> */
[----:B------:R-:W4:Y:S04]  /*bf350*/  LDL.LU R24, [R1+0x3a0] ;  /* 0x0003a00001187983 */ /* 0x000f280000300800 */
[----:B------:R-:W4:Y:S04]  /*bf360*/  LDL.LU R25, [R1+0x3a4] ;  /* 0x0003a40001197983 */ /* 0x000f280000300800 */
[----:B0-----:R-:W2:Y:S04]  /*bf370*/  LDL.LU R26, [R1+0x3a8] ;  /* 0x0003a800011a7983 */ /* 0x001ea80000300800 */
[----:B------:R-:W2:Y:S04]  /*bf380*/  LDL.LU R27, [R1+0x3ac] ;  /* 0x0003ac00011b7983 */ /* 0x000ea80000300800 */
[----:B--2---:R0:W-:Y:S04]  /*bf390*/  STL.64 [R1+0x45c8], R26 ;  /* 0x0045c81a01007387 */ /* 0x0041e80000100a00 */
[----:B0-----:R-:W2:Y:S04]  /*bf3a0*/  LDL R26, [R1+0x30] ;  /* 0x00003000011a7983 */ /* 0x001ea80000100800 */
[----:B------:R-:W2:Y:S04]  /*bf3b0*/  LDL R27, [R1+0x34] ;  /* 0x00003400011b7983 */ /* 0x000ea80000100800 */
[----:B----4-:R-:W-:Y:S04]  /*bf3c0*/  STL.64 [R1+0x45c0], R24 ;  /* 0x0045c01801007387 */ /* 0x010fe80000100a00 */
[----:B------:R-:W4:Y:S04]  /*bf3d0*/  LDL.64 R12, [R1+0x28] ;  /* 0x00002800010c7983 */ /* 0x000f280000100a00 */
[----:B------:R-:W-:Y:S04]  /*bf3e0*/  STL.64 [R1+0x45d8], R14 ;  /* 0x0045d80e01007387 */ /* 0x000fe80000100a00 */
        /* <DEDUP_REMOVED lines=39> */
[----:B------:R-:W4:Y:S04]  /*bf660*/  LDL.LU.64 R14, [R1+0x45d8] ;  /* 0x0045d800010e7983 */ /* 0x000f280000300a00 */
[----:B------:R-:W2:Y:S04]  /*bf670*/  LDL.LU.64 R12, [R1+0x45d0] ;  /* 0x0045d000010c7983 */ /* 0x000ea80000300a00 */
        /* <DEDUP_REMOVED lines=8> */
[----:B0-----:R-:W2:Y:S01]  /*bf700*/  LDL.LU.64 R26, [R1+0x45b8] ;  /* 0x0045b800011a7983 */ /* 0x001ea20000300a00 */
[----:B------:R-:W-:-:S03]  /*bf710*/  IMAD.MOV.U32 R0, RZ, RZ, R13 ;  /* 0x000000ffff007224 */ /* 0x000fc600078e000d */
[----:B------:R-:W4:Y:S04]  /*bf720*/  LDL.LU R12, [R1+0x3f98] ;  /* 0x003f9800010c7983 */ /* 0x000f280000300800 */
[----:B------:R-:W4:Y:S04]  /*bf730*/  LDL.LU R13, [R1+0x3fa0] ;  /* 0x003fa000010d7983 */ /* 0x000f280000300800 */
        /* <DEDUP_REMOVED lines=70> */
[----:B------:R-:W-:Y:S04]  /*bfba0*/  STL.64 [R1+0x4480], R22 ;  /* 0x0044801601007387 */ /* 0x000fe80000100a00 */
[----:B---3--:R0:W-:Y:S04]  /*bfbb0*/  STL.64 [R1+0x4478], R20 ;  /* 0x0044781401007387 */ /* 0x0081e80000100a00 */
[----:B0-----:R-:W2:Y:S04]  /*bfbc0*/  LDL.LU R20, [R1+0x2e0] ;  /* 0x0002e00001147983 */ /* 0x001ea80000300800 */
[----:B------:R-:W2:Y:S04]  /*bfbd0*/  LDL.LU R21, [R1+0x2e4] ;  /* 0x0002e40001157983 */ /* 0x000ea80000300800 */
[----:B------:R-:W2:Y:S04]  /*bfbe0*/  LDL.LU R22, [R1+0x2e8] ;  /* 0x0002e80001167983 */ /* 0x000ea80000300800 */
[----:B------:R-:W2:Y:S01]  /*bfbf0*/  LDL.LU R23, [R1+0x2ec] ;  /* 0x0002ec0001177983 */ /* 0x000ea20000300800 */
[----:B----4-:R-:W-:-:S15]  /*bfc00*/  HMMA.16816.F32 R4, R16, R2, R4 ;  /* 0x000000021004723c */ /* 0x010fde0000001804 */
[----:B------:R-:W-:-:S08]  /*bfc10*/  NOP ;  /* 0x0000000000007918 */ /* 0x000fd00000000000 */
[----:B------:R-:W-:Y:S04]  /*bfc20*/  STL.64 [R1+0x710], R4 ;  /* 0x0007100401007387 */ /* 0x000fe80000100a00 */
[----:B------:R0:W-:Y:S04]  /*bfc30*/  STL.64 [R1+0x718], R6 ;  /* 0x0007180601007387 */ /* 0x0001e80000100a00 */
[----:B0-----:R-:W2:Y:S04]  /*bfc40*/  LDL.LU.64 R6, [R1+0x44e8] ;  /* 0x0044e80001067983 */ /* 0x001ea80000300a00 */
[----:B------:R-:W3:Y:S01]  /*bfc50*/  LDL.LU.64 R4, [R1+0x44e0] ;  /* 0x0044e00001047983 */ /* 0x000ee20000300a00 */
[----:B------:R-:W-:-:S02]  /*bfc60*/  IMAD.MOV.U32 R24, RZ, RZ, R15 ;  /* 0x000000ffff187224 */ /* 0x000fc400078e000f */
[----:B------:R-:W-:Y:S01]  /*bfc70*/  IMAD.MOV.U32 R25, RZ, RZ, R14 ;  /* 0x000000ffff197224 */ /* 0x000fe200078e000e */
[----:B---3--:R-:W-:-:S15]  /*bfc80*/  HMMA.16816.F32 R8, R16, R4, R8 ;  /* 0x000000041008723c */ /* 0x008fde0000001808 */
[----:B------:R-:W-:-:S08]  /*bfc90*/  NOP ;  /* 0x0000000000007918 */ /* 0x000fd00000000000 */
[----:B------:R-:W-:Y:S04]  /*bfca0*/  STL.64 [R1+0x720], R8 ;  /* 0x0007200801007387 */ /* 0x000fe80000100a00 */
[----:B------:R0:W-:Y:S04]  /*bfcb0*/  STL.64 [R1+0x728], R10 ;  /* 0x0007280a01007387 */ /* 0x0001e80000100a00 */
[----:B0-----:R-:W3:Y:S04]  /*bfcc0*/  LDL.LU.64 R10, [R1+0x44d8] ;  /* 0x0044d800010a7983 */ /* 0x001ee80000300a00 */
[----:B------:R-:W4:Y:S04]  /*bfcd0*/  LDL.LU.64 R8, [R1+0x44d0] ;  /* 0x0044d00001087983 */ /* 0x000f280000300a00 */
[----:B------:R-:W3:Y:S04]  /*bfce0*/  LDL.LU R15, [R1+0x44cc] ;  /* 0x0044cc00010f7983 */ /* 0x000ee80000300800 */
[----:B------:R-:W3:Y:S04]  /*bfcf0*/  LDL.LU R14, [R1+0x44c8] ;  /* 0x0044c800010e7983 */ /* 0x000ee80000300800 */
[----:B------:R0:W-:Y:S04]  /*bfd00*/  STL.64 [R1+0x43c8], R26 ;  /* 0x0043c81a01007387 */ /* 0x0001e80000100a00 */
[----:B0-----:R-:W4:Y:S04]  /*bfd10*/  LDL.LU R26, [R1+0x3f9c] ;  /* 0x003f9c00011a7983 */ /* 0x001f280000300800 */
[----:B------:R-:W3:Y:S01]  /*bfd20*/  LDL.LU R27, [R1+0x3fa4] ;  /* 0x003fa400011b7983 */ /* 0x000ee20000300800 */
[----:B--2---:R-:W-:Y:S03]  /*bfd30*/  HMMA.16816.F32 R20, R16, R6, R20 ;  /* 0x000000061014723c */ /* 0x004fe60000001814 */
[----:B------:R-:W-:Y:S01]  /*bfd40*/  STL.64 [R1+0x43c0], R24 ;  /* 0x0043c01801007387 */ /* 0x000fe20000100a00 */
[----:B----4-:R-:W-:-:S02]  /*bfd50*/  IMAD R12, R12, 0x100, R26 ;  /* 0x000001000c0c7824 */ /* 0x010fc400078e021a */
[----:B---3--:R-:W-:Y:S02]  /*bfd60*/  IMAD R13, R13, 0x100, R27 ;  /* 0x000001000d0d7824 */ /* 0x008fe400078e021b */
[----:B------:R-:W-:Y:S02]  /*bfd70*/  IMAD.MOV.U32 R26, RZ, RZ, R9 ;  /* 0x000000ffff1a7224 */ /* 0x000fe400078e0009 */
[----:B------:R-:W-:Y:S01]  /*bfd80*/  IMAD.MOV.U32 R27, RZ, RZ, R8 ;  /* 0x000000ffff1b7224 */ /* 0x000fe200078e0008 */
[----:B------:R-:W2:-:S12]  /*bfd90*/  LDL.LU R9, [R1+0x44c4] ;  /* 0x0044c40001097983 */ /* 0x000e980000300800 */
[----:B------:R-:W-:Y:S04]  /*bfda0*/  STL.64 [R1+0xc90], R20 ;  /* 0x000c901401007387 */ /* 0x000fe80000100a00 */
[----:B------:R-:W-:Y:S04]  /*bfdb0*/  STL.64 [R1+0xc98], R22 ;  /* 0x000c981601007387 */ /* 0x000fe80000100a00 */
[----:B------:R-:W3:Y:S04]  /*bfdc0*/  LDL.LU R8, [R1+0x44c0] ;  /* 0x0044c00001087983 */ /* 0x000ee80000300800 */
[----:B------:R-:W-:Y:S04]  /*bfdd0*/  STL.64 [R1+0x43e0], R26 ;  /* 0x0043e01a01007387 */ /* 0x000fe80000100a00 */
[----:B------:R-:W-:Y:S04]  /*bfde0*/  STL.64 [R1+0x4238], R6 ;  /* 0x0042380601007387 */ /* 0x000fe80000100a00 */
[----:B------:R0:W-:Y:S04]  /*bfdf0*/  STL.64 [R1+0x4230], R4 ;  /* 0x0042300401007387 */ /* 0x0001e80000100a00 */
[----:B0-----:R-:W4:Y:S04]  /*bfe00*/  LDL.LU R4, [R1+0x230] ;  /* 0x0002300001047983 */ /* 0x001f280000300800 */
[----:B------:R-:W4:Y:S04]  /*bfe10*/  LDL.LU R5, [R1+0x234] ;  /* 0x0002340001057983 */ /* 0x000f280000300800 */
[----:B------:R-:W2:Y:S04]  /*bfe20*/  LDL.LU R6, [R1+0x238] ;  /* 0x0002380001067983 */ /* 0x000ea80000300800 */
[----:B------:R-:W2:Y:S01]  /*bfe30*/  LDL.LU R7, [R1+0x23c] ;  /* 0x00023c0001077983 */ /* 0x000ea20000300800 */
[----:B------:R-:W-:-:S02]  /*bfe40*/  IMAD.MOV.U32 R24, RZ, RZ, R11 ;  /* 0x000000ffff187224 */ /* 0x000fc400078e000b */
[----:B------:R-:W-:Y:S01]  /*bfe50*/  IMAD.MOV.U32 R25, RZ, RZ, R10 ;  /* 0x000000ffff197224 */ /* 0x000fe200078e000a */
[----:B------:R-:W3:Y:S04]  /*bfe60*/  LDL.LU R11, [R1+0x44bc] ;  /* 0x0044bc00010b7983 */ /* 0x000ee80000300800 */
[----:B------:R-:W3:Y:S04]  /*bfe70*/  LDL.LU R10, [R1+0x44b8] ;  /* 0x0044b800010a7983 */ /* 0x000ee80000300800 */
[----:B------:R-:W-:Y:S04]  /*bfe80*/  STL.64 [R1+0x43f8], R24 ;  /* 0x0043f81801007387 */ /* 0x000fe80000100a00 */
[----:B--2---:R-:W-:Y:S04]  /*bfe90*/  STL.64 [R1+0x43d8], R6 ;  /* 0x0043d80601007387 */ /* 0x004fe80000100a00 */
[----:B----4-:R0:W-:Y:S04]  /*bfea0*/  STL.64 [R1+0x43d0], R4 ;  /* 0x0043d00401007387 */ /* 0x0101e80000100a00 */
        /* <DEDUP_REMOVED lines=15> */
[----:B---3--:R-:W-:-:S02]  /*bffa0*/  IMAD.MOV.U32 R24, RZ, RZ, R8 ;  /* 0x000000ffff187224 */ /* 0x008fc400078e0008 */
        /* <DEDUP_REMOVED lines=23> */
[----:B------:R-:W4:Y:S04]  /*c0120*/  LDL.LU R22, [R1+0x4d8] ;  /* 0x0004d80001167983 */ /* 0x000f280000300800 */
[----:B------:R-:W4:Y:S01]  /*c0130*/  LDL.LU R23, [R1+0x4dc] ;  /* 0x0004dc0001177983 */ /* 0x000f220000300800 */
[----:B---3--:R-:W-:-:S02]  /*c0140*/  IMAD.MOV.U32 R27, RZ, RZ, R8 ;  /* 0x000000ffff1b7224 */ /* 0x008fc400078e0008 */
[----:B------:R-:W-:Y:S01]  /*c0150*/  IMAD.MOV.U32 R25, RZ, RZ, R14 ;  /* 0x000000ffff197224 */ /* 0x000fe200078e000e */
[----:B------:R-:W3:Y:S01]  /*c0160*/  LDL.LU R8, [R1+0x3fac] ;  /* 0x003fac0001087983 */ /* 0x000ee20000300800 */
[----:B------:R-:W-:-:S03]  /*c0170*/  IMAD.MOV.U32 R26, RZ, RZ, R9 ;  /* 0x000000ffff1a7224 */ /* 0x000fc600078e0009 */
[----:B------:R-:W3:Y:S01]  /*c0180*/  LDL.LU R14, [R1+0x3fa8] ;  /* 0x003fa800010e7983 */ /* 0x000ee20000300800 */
[----:B------:R-:W-:-:S03]  /*c0190*/  IMAD.MOV.U32 R24, RZ, RZ, R15 ;  /* 0x000000ffff187224 */ /* 0x000fc600078e000f */
[----:B------:R-:W3:Y:S04]  /*c01a0*/  LDL.LU R9, [R1+0x3fb4] ;  /* 0x003fb40001097983 */ /* 0x000ee80000300800 */
[----:B------:R-:W3:Y:S04]  /*c01b0*/  LDL.LU R15, [R1+0x3fb0] ;  /* 0x003fb000010f7983 */ /* 0x000ee80000300800 */
[----:B----4-:R-:W-:Y:S04]  /*c01c0*/  STL.64 [R1+0x4490], R22 ;  /* 0x0044901601007387 */ /* 0x010fe80000100a00 */
[----:B--2---:R0:W-:Y:S04]  /*c01d0*/  STL.64 [R1+0x4488], R20 ;  /* 0x0044881401007387 */ /* 0x0041e80000100a00 */
[----:B0-----:R-:W2:Y:S04]  /*c01e0*/  LDL.LU R20, [R1+0x4e0] ;  /* 0x0004e00001147983 */ /* 0x001ea80000300800 */
[----:B------:R-:W2:Y:S04]  /*c01f0*/  LDL.LU R21, [R1+0x4e4] ;  /* 0x0004e40001157983 */ /* 0x000ea80000300800 */
[----:B------:R-:W2:Y:S04]  /*c0200*/  LDL.LU R22, [R1+0x4e8] ;  /* 0x0004e80001167983 */ /* 0x000ea80000300800 */
[----:B------:R-:W2:Y:S04]  /*c0210*/  LDL.LU R23, [R1+0x4ec] ;  /* 0x0004ec0001177983 */ /* 0x000ea80000300800 */
        /* <DEDUP_REMOVED lines=26> */
[----:B------:R-:W3:Y:S04]  /*c03c0*/  LDL.LU R8, [R1+0x449c] ;  /* 0x00449c0001087983 */ /* 0x000ee80000300800 */
[----:B------:R-:W3:Y:S02]  /*c03d0*/  LDL.LU R9, [R1+0x4498] ;  /* 0x0044980001097983 */ /* 0x000ee40000300800 */
        /* <DEDUP_REMOVED lines=18> */
[----:B----4-:R-:W-:Y:S03]  /*c0500*/  HMMA.16816.F32 R16, R16, R20, R24 ;  /* 0x000000141010723c */ /* 0x010fe60000001818 */
[----:B------:R-:W2:Y:S01]  /*c0510*/  LDL.LU.64 R26, [R1+0x4470] ;  /* 0x00447000011a7983 */ /* 0x000ea20000300a00 */
[----:B------:R-:W-:-:S02]  /*c0520*/  F2FP.F16.E4M3.UNPACK_B R12, R12 ;  /* 0x0000000cff0c723e */ /* 0x000fc400020006ff */
[----:B------:R-:W-:Y:S02]  /*c0530*/  F2FP.F16.E4M3.UNPACK_B R13, R13 ;  /* 0x0000000dff0d723e */ /* 0x000fe400020006ff */
[----:B------:R-:W-:Y:S02]  /*c0540*/  F2FP.F16.E4M3.UNPACK_B R14, R14 ;  /* 0x0000000eff0e723e */ /* 0x000fe400020006ff */
[----:B------:R-:W-:-:S13]  /*c0550*/  F2FP.F16.E4M3.UNPACK_B R15, R15 ;  /* 0x0000000fff0f723e */ /* 0x000fda00020006ff */
[----:B------:R-:W-:Y:S04]  /*c0560*/  STL.64 [R1+0x9f0], R16 ;  /* 0x0009f01001007387 */ /* 0x000fe80000100a00 */
[----:B------:R0:W-:Y:S04]  /*c0570*/  STL.64 [R1+0x9f8], R18 ;  /* 0x0009f81201007387 */ /* 0x0001e80000100a00 */
        /* <DEDUP_REMOVED lines=61> */
[----:B------:R-:W-:Y:S04]  /*c0950*/  STL.64 [R1+0x8c8], R18 ;  /* 0x0008c81201007387 */ /* 0x000fe80000100a00 */
[----:B------:R-:W4:Y:S01]  /*c0960*/  LDL.LU R20, [R1+0x140] ;  /* 0x0001400001147983 */ /* 0x000f220000300800 */
[C---:B---3--:R-:W-:Y:S06]  /*c0970*/  HMMA.16816.F32 R8, R12.reuse, R24, R8 ;  /* 0x000000180c08723c */ /* 0x048fec0000001808 */
[----:B--2---:R-:W-:-:S15]  /*c0980*/  HMMA.16816.F32 R4, R12, R26, R4 ;  /* 0x0000001a0c04723c */ /* 0x004fde0000001804 */
        /* <DEDUP_REMOVED lines=8> */
[----:B--2---:R-:W-:Y:S04]  /*c0a10*/  STL.64 [R1+0x4268], R22 ;  /* 0x0042681601007387 */ /* 0x004fe80000100a00 */
[----:B----4-:R0:W-:Y:S04]  /*c0a20*/  STL.64 [R1+0x4260], R20 ;  /* 0x0042601401007387 */ /* 0x0101e80000100a00 */
[----:B0-----:R-:W2:Y:S04]  /*c0a30*/  LDL.LU R20, [R1+0x150] ;  /* 0x0001500001147983 */ /* 0x001ea80000300800 */
[----:B------:R-:W2:Y:S04]  /*c0a40*/  LDL.LU R21, [R1+0x154] ;  /* 0x0001540001157983 */ /* 0x000ea80000300800 */
[----:B------:R-:W3:Y:S04]  /*c0a50*/  LDL.LU R22, [R1+0x158] ;  /* 0x0001580001167983 */ /* 0x000ee80000300800 */
[----:B------:R-:W3:Y:S04]  /*c0a60*/  LDL.LU R23, [R1+0x15c] ;  /* 0x00015c0001177983 */ /* 0x000ee80000300800 */
        /* <DEDUP_REMOVED lines=8> */
[----:B0-----:R-:W3:Y:S04]  /*c0af0*/  LDL.LU R22, [R1] ;  /* 0x0000000001167983 */ /* 0x001ee80000300800 */
[----:B------:R-:W3:Y:S04]  /*c0b00*/  LDL.LU R23, [R1+0x4] ;  /* 0x0000040001177983 */ /* 0x000ee80000300800 */
[----:B-1----:R-:W4:Y:S01]  /*c0b10*/  LDL.LU R20, [R1+0x8] ;  /* 0x0000080001147983 */ /* 0x002f220000300800 */
[----:B------:R-:W-:-:S03]  /*c0b20*/  IMAD.MOV.U32 R21, RZ, RZ, R0 ;  /* 0x000000ffff157224 */ /* 0x000fc600078e0000 */
[----:B------:R-:W2:Y:S04]  /*c0b30*/  LDL.LU R0, [R1+0x43bc] ;  /* 0x0043bc0001007983 */ /* 0x000ea80000300800 */
[----:B---3--:R0:W-:Y:S04]  /*c0b40*/  STL.64 [R1+0x42a0], R22 ;  /* 0x0042a01601007387 */ /* 0x0081e80000100a00 */
[----:B----4-:R-:W-:Y:S04]  /*c0b50*/  STL.64 [R1+0x42b8], R20 ;  /* 0x0042b81401007387 */ /* 0x010fe80000100a00 */
[----:B--2---:R-:W2:Y:S04]  /*c0b60*/  LDL.LU R24, [R1+0x170] ;  /* 0x0001700001187983 */ /* 0x004ea80000300800 */
        /* <DEDUP_REMOVED lines=110> */
[----:B------:R-:W2:Y:S04]  /*c1250*/  LDL.LU R4, [R1+0x120] ;  /* 0x0001200001047983 */ /* 0x000ea80000300800 */
[----:B------:R-:W2:Y:S04]  /*c1260*/  LDL.LU R5, [R1+0x124] ;  /* 0x0001240001057983 */ /* 0x000ea80000300800 */
[----:B------:R-:W2:Y:S04]  /*c1270*/  LDL.LU R6, [R1+0x128] ;  /* 0x0001280001067983 */ /* 0x000ea80000300800 */
[----:B------:R-:W2:Y:S04]  /*c1280*/  LDL.LU R7, [R1+0x12c] ;  /* 0x00012c0001077983 */ /* 0x000ea80000300800 */
[----:B0-----:R-:W3:Y:S04]  /*c1290*/  LDL.LU R16, [R1+0x130] ;  /* 0x0001300001107983 */ /* 0x001ee80000300800 */
[----:B------:R-:W3:Y:S04]  /*c12a0*/  LDL.LU R17, [R1+0x134] ;  /* 0x0001340001117983 */ /* 0x000ee80000300800 */
[----:B------:R-:W3:Y:S04]  /*c12b0*/  LDL.LU R18, [R1+0x138] ;  /* 0x0001380001127983 */ /* 0x000ee80000300800 */
[----:B------:R-:W3:Y:S04]  /*c12c0*/  LDL.LU R19, [R1+0x13c] ;  /* 0x00013c0001137983 */ /* 0x000ee80000300800 */
        /* <DEDUP_REMOVED lines=42> */
[----:B0-----:R-:W2:Y:S01]  /*c1570*/  LDL.LU.64 R20, [R1+0x4318] ;  /* 0x0043180001147983 */ /* 0x001ea20000300a00 */
[----:B------:R-:W-:-:S03]  /*c1580*/  IMAD.MOV.U32 R11, RZ, RZ, R0 ;  /* 0x000000ffff0b7224 */ /* 0x000fc600078e0000 */
        /* <DEDUP_REMOVED lines=62> */
[----:B0-----:R-:W4:Y:S04]  /*c1970*/  LDL.LU R24, [R1+0xc0] ;  /* 0x0000c00001187983 */ /* 0x001f280000300800 */
[----:B------:R-:W4:Y:S04]  /*c1980*/  LDL.LU R25, [R1+0xc4] ;  /* 0x0000c40001197983 */ /* 0x000f280000300800 */
[----:B-1----:R-:W3:Y:S04]  /*c1990*/  LDL.LU R26, [R1+0xc8] ;  /* 0x0000c800011a7983 */ /* 0x002ee80000300800 */
[----:B------:R-:W3:Y:S01]  /*c19a0*/  LDL.LU R27, [R1+0xcc] ;  /* 0x0000cc00011b7983 */ /* 0x000ee20000300800 */
[C---:B------:R-:W-:Y:S06]  /*c19b0*/  HMMA.16816.F32 R4, R12.reuse, R2, R4 ;  /* 0x000000020c04723c */ /* 0x040fec0000001804 */
[C---:B--2---:R-:W-:Y:S01]  /*c19c0*/  HMMA.16816.F32 R16, R12.reuse, R22, R16 ;  /* 0x000000160c10723c */ /* 0x044fe20000001810 */
        /* <DEDUP_REMOVED lines=9> */
[----:B------:R-:W3:Y:S04]  /*c1a60*/  LDL.LU.64 R16, [R1+0x4240] ;  /* 0x0042400001107983 */ /* 0x000ee80000300a00 */
[----:B------:R-:W-:Y:S04]  /*c1a70*/  STL.64 [R1+0x600], R4 ;  /* 0x0006000401007387 */ /* 0x000fe80000100a00 */
[----:B------:R0:W-:Y:S04]  /*c1a80*/  STL.64 [R1+0x608], R6 ;  /* 0x0006080601007387 */ /* 0x0001e80000100a00 */
[----:B0-----:R-:W4:Y:S04]  /*c1a90*/  LDL.LU.64 R6, [R1+0x4238] ;  /* 0x0042380001067983 */ /* 0x001f280000300a00 */
[----:B------:R-:W3:Y:S02]  /*c1aa0*/  LDL.LU.64 R4, [R1+0x4230] ;  /* 0x0042300001047983 */ /* 0x000ee40000300a00 */
[C---:B---3--:R-:W-:Y:S06]  /*c1ab0*/  HMMA.16816.F32 R16, R12.reuse, R4, R16 ;  /* 0x000000040c10723c */ /* 0x048fec0000001810 */
[----:B----4-:R-:W-:-:S15]  /*c1ac0*/  HMMA.16816.F32 R4, R12, R6, R8 ;  /* 0x000000060c04723c */ /* 0x010fde0000001808 */
[----:B------:R-:W-:-:S02]  /*c1ad0*/  NOP ;  /* 0x0000000000007918 */ /* 0x000fc40000000000 */
[----:B------:R-:W-:Y:S04]  /*c1ae0*/  STL.64 [R1+0x570], R16 ;  /* 0x0005701001007387 */ /* 0x000fe80000100a00 */
[----:B------:R0:W-:Y:S04]  /*c1af0*/  STL.64 [R1+0x578], R18 ;  /* 0x0005781201007387 */ /* 0x0001e80000100a00 */
[----:B0-----:R-:W3:Y:S04]  /*c1b00*/  LDL.LU R18, [R1+0x1e14] ;  /* 0x001e140001127983 */ /* 0x001ee80000300800 */
[----:B------:R-:W4:Y:S04]  /*c1b10*/  LDL.LU.64 R10, [R1+0x4228] ;  /* 0x00422800010a7983 */ /* 0x000f280000300a00 */
[----:B------:R-:W2:Y:S04]  /*c1b20*/  LDL.LU.64 R8, [R1+0x4220] ;  /* 0x0042200001087983 */ /* 0x000ea80000300a00 */
[----:B------:R0:W-:Y:S04]  /*c1b30*/  STL.64 [R1+0x520], R4 ;  /* 0x0005200401007387 */ /* 0x0001e80000100a00 */
[----:B------:R1:W-:Y:S04]  /*c1b40*/  STL.64 [R1+0x528], R6 ;  /* 0x0005280601007387 */ /* 0x0003e80000100a00 */
[----:B0-----:R-:W4:Y:S04]  /*c1b50*/  LDL.LU R4, [R1+0xd0] ;  /* 0x0000d00001047983 */ /* 0x001f280000300800 */
[----:B------:R-:W4:Y:S04]  /*c1b60*/  LDL.LU R5, [R1+0xd4] ;  /* 0x0000d40001057983 */ /* 0x000f280000300800 */
[----:B-1----:R-:W4:Y:S04]  /*c1b70*/  LDL.LU R6, [R1+0xd8] ;  /* 0x0000d80001067983 */ /* 0x002f280000300800 */
[----:B------:R-:W4:Y:S01]  /*c1b80*/  LDL.LU R7, [R1+0xdc] ;  /* 0x0000dc0001077983 */ /* 0x000f220000300800 */
[----:B--2---:R-:W-:-:S15]  /*c1b90*/  HMMA.16816.F32 R24, R12, R8, R24 ;  /* 0x000000080c18723c */ /* 0x004fde0000001818 */
[----:B------:R-:W-:-:S08]  /*c1ba0*/  NOP ;  /* 0x0000000000007918 */ /* 0x000fd00000000000 */
[----:B------:R-:W-:Y:S04]  /*c1bb0*/  STL.64 [R1+0x4f0], R24 ;  /* 0x0004f01801007387 */ /* 0x000fe80000100a00 */
[----:B------:R0:W-:Y:S04]  /*c1bc0*/  STL.64 [R1+0x4f8], R26 ;  /* 0x0004f81a01007387 */ /* 0x0001e80000100a00 */
[----:B0-----:R-:W2:Y:S04]  /*c1bd0*/  LDL.LU.64 R26, [R1+0x4218] ;  /* 0x00421800011a7983 */ /* 0x001ea80000300a00 */
[----:B------:R-:W2:Y:S04]  /*c1be0*/  LDL.LU.64 R24, [R1+0x4210] ;  /* 0x0042100001187983 */ /* 0x000ea80000300a00 */
[----:B------:R-:W2:Y:S01]  /*c1bf0*/  LDL.LU R17, [R1+0x1e0c] ;  /* 0x001e0c0001117983 */ /* 0x000ea20000300800 */
[----:B----4-:R-:W-:Y:S01]  /*c1c00*/  HMMA.16816.F32 R8, R12, R10, R4 ;  /* 0x0000000a0c08723c */ /* 0x010fe20000001804 */
[----:B------:R-:W-:-:S15]  /*c1c10*/  IADD3 R0, P6, R0, UR5, RZ ;  /* 0x0000000500007c10 */ /* 0x000fde000ffde0ff */
[----:B------:R-:W-:-:S07]  /*c1c20*/  NOP ;  /* 0x0000000000007918 */ /* 0x000fce0000000000 */
[----:B------:R-:W-:Y:S04]  /*c1c30*/  STL.64 [R1+0x5d0], R8 ;  /* 0x0005d00801007387 */ /* 0x000fe80000100a00 */
[----:B------:R0:W-:Y:S01]  /*c1c40*/  STL.64 [R1+0x5d8], R10 ;  /* 0x0005d80a01007387 */ /* 0x0001e20000100a00 */
[----:B---3--:R-:W-:Y:S01]  /*c1c50*/  IADD3 R18, P0, R18, UR5, RZ ;  /* 0x0000000512127c10 */ /* 0x008fe2000ff1e0ff */
[----:B--2---:R-:W-:Y:S02]  /*c1c60*/  HMMA.16816.F32 R4, R12, R20, R24 ;  /* 0x000000140c04723c */ /* 0x004fe40000001818 */
[----:B------:R-:W2:Y:S04]  /*c1c70*/  LDL.LU R13, [R1+0x1e04] ;  /* 0x001e0400010d7983 */ /* 0x000ea80000300800 */
[----:B------:R-:W3:-:S15]  /*c1c80*/  LDL.LU R14, [R1+0x1dfc] ;  /* 0x001dfc00010e7983 */ /* 0x000ede0000300800 */
[----:B------:R-:W-:-:S02]  /*c1c90*/  NOP ;  /* 0x0000000000007918 */ /* 0x000fc40000000000 */
[----:B------:R-:W-:Y:S04]  /*c1ca0*/  STL.64 [R1+0x5a0], R4 ;  /* 0x0005a00401007387 */ /* 0x000fe80000100a00 */
[----:B------:R1:W-:Y:S04]  /*c1cb0*/  STL.64 [R1+0x5a8], R6 ;  /* 0x0005a80601007387 */ /* 0x0003e80000100a00 */
[----:B------:R-:W4:Y:S04]  /*c1cc0*/  LDL.LU R15, [R1+0x1df4] ;  /* 0x001df400010f7983 */ /* 0x000f280000300800 */
[----:B------:R-:W4:Y:S04]  /*c1cd0*/  LDL.LU R20, [R1+0x1dec] ;  /* 0x001dec0001147983 */ /* 0x000f280000300800 */
[----:B------:R-:W4:Y:S04]  /*c1ce0*/  LDL.LU R21, [R1+0x109c] ;  /* 0x00109c0001157983 */ /* 0x000f280000300800 */
[----:B0-----:R-:W4:Y:S04]  /*c1cf0*/  LDL.LU R10, [R1+0x1de4] ;  /* 0x001de400010a7983 */ /* 0x001f280000300800 */
[----:B------:R-:W4:Y:S04]  /*c1d00*/  LDL.LU R11, [R1+0x1e10] ;  /* 0x001e1000010b7983 */ /* 0x000f280000300800 */
[----:B------:R-:W4:Y:S04]  /*c1d10*/  LDL.LU R8, [R1+0x1ddc] ;  /* 0x001ddc0001087983 */ /* 0x000f280000300800 */
[----:B------:R-:W4:Y:S04]  /*c1d20*/  LDL.LU R9, [R1+0x1e08] ;  /* 0x001e080001097983 */ /* 0x000f280000300800 */
[----:B-1----:R-:W4:Y:S04]  /*c1d30*/  LDL.LU R6, [R1+0x1dd4] ;  /* 0x001dd40001067983 */ /* 0x002f280000300800 */
[----:B------:R-:W4:Y:S04]  /*c1d40*/  LDL.LU R7, [R1+0x1e00] ;  /* 0x001e000001077983 */ /* 0x000f280000300800 */
[----:B------:R-:W4:Y:S04]  /*c1d50*/  LDL.LU R19, [R1+0x1dcc] ;  /* 0x001dcc0001137983 */ /* 0x000f280000300800 */
[----:B------:R-:W4:Y:S04]  /*c1d60*/  LDL.LU R4, [R1+0x1df8] ;  /* 0x001df80001047983 */ /* 0x000f280000300800 */
[----:B------:R-:W4:Y:S04]  /*c1d70*/  LDL.LU R5, [R1+0x1dc4] ;  /* 0x001dc40001057983 */ /* 0x000f280000300800 */
[----:B------:R-:W4:Y:S04]  /*c1d80*/  LDL.LU R2, [R1+0x1df0] ;  /* 0x001df00001027983 */ /* 0x000f280000300800 */
[----:B------:R0:W-:Y:S04]  /*c1d90*/  STL [R1+0x10a0], R0 ;  /* 0x0010a00001007387 */ /* 0x0001e80000100800 */
        /* <DEDUP_REMOVED lines=9> */
[----:B------:R-:W4:Y:S04]  /*c1e30*/  LDL.LU R29, [R1+0x1dc8] ;  /* 0x001dc800011d7983 */ /* 0x000f280000300800 */
[----:B------:R-:W4:Y:S04]  /*c1e40*/  LDL.LU R16, [R1+0x1d94] ;  /* 0x001d940001107983 */ /* 0x000f280000300800 */
[----:B------:R0:W-:Y:S04]  /*c1e50*/  STL [R1+0x1e14], R18 ;  /* 0x001e141201007387 */ /* 0x0001e80000100800 */
[----:B0-----:R-:W4:Y:S01]  /*c1e60*/  LDL.LU R18, [R1+0x1dc0] ;  /* 0x001dc00001127983 */ /* 0x001f220000300800 */
[----:B------:R-:W-:-:S05]  /*c1e70*/  IADD3 R17, P1, R17, UR5, RZ ;  /* 0x0000000511117c10 */ /* 0x000fca000ff3e0ff */
[----:B------:R0:W-:Y:S04]  /*c1e80*/  STL [R1+0x1e0c], R17 ;  /* 0x001e0c1101007387 */ /* 0x0001e80000100800 */
[----:B0-----:R-:W4:Y:S01]  /*c1e90*/  LDL.LU R17, [R1+0x1d8c] ;  /* 0x001d8c0001117983 */ /* 0x001f220000300800 */
[----:B--2---:R-:W-:Y:S02]  /*c1ea0*/  IADD3 R13, P2, R13, UR5, RZ ;  /* 0x000000050d0d7c10 */ /* 0x004fe4000ff5e0ff */
[----:B---3--:R-:W-:-:S03]  /*c1eb0*/  IADD3 R14, P3, R14, UR5, RZ ;  /* 0x000000050e0e7c10 */ /* 0x008fc6000ff7e0ff */
[----:B------:R-:W-:Y:S04]  /*c1ec0*/  STL [R1+0x1e04], R13 ;  /* 0x001e040d01007387 */ /* 0x000fe80000100800 */
[----:B------:R-:W-:Y:S01]  /*c1ed0*/  STL [R1+0x1dfc], R14 ;  /* 0x001dfc0e01007387 */ /* 0x000fe20000100800 */
[----:B----4-:R-:W-:Y:S02]  /*c1ee0*/  IADD3 R15, P4, R15, UR5, RZ ;  /* 0x000000050f0f7c10 */ /* 0x010fe4000ff9e0ff */
[----:B------:R-:W-:Y:S02]  /*c1ef0*/  IADD3 R20, P5, R20, UR5, RZ ;  /* 0x0000000514147c10 */ /* 0x000fe4000ffbe0ff */
[----:B------:R-:W-:Y:S02]  /*c1f00*/  IADD3.X R21, R21, UR6, RZ, P6, !PT ;  /* 0x0000000615157c10 */ /* 0x000fe4000b7fe4ff */
[----:B------:R-:W-:-:S02]  /*c1f10*/  IADD3 R10, P6, R10, UR5, RZ ;  /* 0x000000050a0a7c10 */ /* 0x000fc4000ffde0ff */
[----:B------:R-:W-:Y:S01]  /*c1f20*/  IADD3.X R11, R11, UR6, RZ, P0, !PT ;  /* 0x000000060b0b7c10 */ /* 0x000fe200087fe4ff */
[----:B------:R-:W-:Y:S01]  /*c1f30*/  STL [R1+0x1df4], R15 ;  /* 0x001df40f01007387 */ /* 0x000fe20000100800 */
[----:B------:R-:W-:-:S03]  /*c1f40*/  IADD3 R8, P0, R8, UR5, RZ ;  /* 0x0000000508087c10 */ /* 0x000fc6000ff1e0ff */
[----:B------:R-:W-:Y:S01]  /*c1f50*/  STL [R1+0x1dec], R20 ;  /* 0x001dec1401007387 */ /* 0x000fe20000100800 */
[----:B------:R-:W-:-:S03]  /*c1f60*/  IADD3.X R9, R9, UR6, RZ, P1, !PT ;  /* 0x0000000609097c10 */ /* 0x000fc60008ffe4ff */
[----:B------:R-:W-:Y:S04]  /*c1f70*/  STL [R1+0x109c], R21 ;  /* 0x00109c1501007387 */ /* 0x000fe80000100800 */
[----:B------:R-:W-:Y:S01]  /*c1f80*/  STL [R1+0x1de4], R10 ;  /* 0x001de40a01007387 */ /* 0x000fe20000100800 */
[----:B------:R-:W-:Y:S02]  /*c1f90*/  IADD3.X R7, R7, UR6, RZ, P2, !PT ;  /* 0x0000000607077c10 */ /* 0x000fe400097fe4ff */
[----:B------:R-:W-:Y:S02]  /*c1fa0*/  IADD3 R19, P2, R19, UR5, RZ ;  /* 0x0000000513137c10 */ /* 0x000fe4000ff5e0ff */
[----:B------:R-:W-:Y:S01]  /*c1fb0*/  IADD3 R6, P1, R6, UR5, RZ ;  /* 0x0000000506067c10 */ /* 0x000fe2000ff3e0ff */
[----:B------:R-:W-:Y:S04]  /*c1fc0*/  STL [R1+0x1e10], R11 ;  /* 0x001e100b01007387 */ /* 0x000fe80000100800 */
[----:B------:R-:W-:Y:S04]  /*c1fd0*/  STL [R1+0x1ddc], R8 ;  /* 0x001ddc0801007387 */ /* 0x000fe80000100800 */
[----:B------:R-:W-:Y:S04]  /*c1fe0*/  STL [R1+0x1e08], R9 ;  /* 0x001e080901007387 */ /* 0x000fe80000100800 */
[----:B------:R0:W-:Y:S04]  /*c1ff0*/  STL [R1+0x1dcc], R19 ;  /* 0x001dcc1301007387 */ /* 0x0001e80000100800 */
[----:B------:R-:W-:Y:S01]  /*c2000*/  STL [R1+0x1dd4], R6 ;  /* 0x001dd40601007387 */ /* 0x000fe20000100800 */
[----:B------:R-:W-:-:S02]  /*c2010*/  IADD3.X R4, R4, UR6, RZ, P3, !PT ;  /* 0x0000000604047c10 */ /* 0x000fc40009ffe4ff */
[----:B------:R-:W-:Y:S02]  /*c2020*/  IADD3 R5, P3, R5, UR5, RZ ;  /* 0x0000000505057c10 */ /* 0x000fe4000ff7e0ff */
[----:B------:R-:W-:Y:S02]  /*c2030*/  IADD3.X R2, R2, UR6, RZ, P4, !PT ;  /* 0x0000000602027c10 */ /* 0x000fe4000a7fe4ff */
[----:B------:R-:W-:Y:S02]  /*c2040*/  IADD3 R3, P4, R3, UR5, RZ ;  /* 0x0000000503037c10 */ /* 0x000fe4000ff9e0ff */
[----:B------:R-:W-:Y:S01]  /*c2050*/  IADD3.X R22, R22, UR6, RZ, P5, !PT ;  /* 0x0000000616167c10 */ /* 0x000fe2000affe4ff */
[----:B0-----:R-:W2:Y:S04]  /*c2060*/  LDL.LU R19, [R1+0x1db8] ;  /* 0x001db80001137983 */ /* 0x001ea80000300800 */
[----:B------:R-:W-:Y:S04]  /*c2070*/  STL [R1+0x1e00], R7 ;  /* 0x001e000701007387 */ /* 0x000fe80000100800 */
[----:B------:R-:W-:Y:S01]  /*c2080*/  STL [R1+0x1df8], R4 ;  /* 0x001df80401007387 */ /* 0x000fe20000100800 */
[----:B------:R-:W-:-:S03]  /*c2090*/  IADD3 R23, P5, R23, UR5, RZ ;  /* 0x0000000517177c10 */ /* 0x000fc6000ffbe0ff */
[----:B------:R-:W-:Y:S01]  /*c20a0*/  STL [R1+0x1dc4], R5 ;  /* 0x001dc40501007387 */ /* 0x000fe20000100800 */
[----:B------:R-:W-:-:S03]  /*c20b0*/  IADD3.X R24, R24, UR6, RZ, P6, !PT ;  /* 0x0000000618187c10 */ /* 0x000fc6000b7fe4ff */
[----:B------:R-:W-:Y:S01]  /*c20c0*/  STL [R1+0x1df0], R2 ;  /* 0x001df00201007387 */ /* 0x000fe20000100800 */
[----:B------:R-:W-:-:S03]  /*c20d0*/  IADD3 R25, P6, R25, UR5, RZ ;  /* 0x0000000519197c10 */ /* 0x000fc6000ffde0ff */
[----:B------:R-:W-:Y:S01]  /*c20e0*/  STL [R1+0x1dbc], R3 ;  /* 0x001dbc0301007387 */ /* 0x000fe20000100800 */
[----:B------:R-:W-:Y:S02]  /*c20f0*/  IADD3.X R26, R26, UR6, RZ, P0, !PT ;  /* 0x000000061a1a7c10 */ /* 0x000fe400087fe4ff */
[----:B------:R-:W-:Y:S01]  /*c2100*/  IADD3.X R28, R28, UR6, RZ, P1, !PT ;  /* 0x000000061c1c7c10 */ /* 0x000fe20008ffe4ff */
[----:B------:R-:W-:Y:S01]  /*c2110*/  STL [R1+0x1de8], R22 ;  /* 0x001de81601007387 */ /* 0x000fe20000100800 */
[----:B------:R-:W-:-:S03]  /*c2120*/  IADD3 R0, P1, R0, UR5, RZ ;  /* 0x0000000500007c10 */ /* 0x000fc6000ff3e0ff */
[----:B------:R-:W-:Y:S01]  /*c2130*/  STL [R1+0x1db4], R23 ;  /* 0x001db41701007387 */ /* 0x000fe20000100800 */
[----:B------:R-:W-:-:S03]  /*c2140*/  IADD3 R27, P0, R27, UR5, RZ ;  /* 0x000000051b1b7c10 */ /* 0x000fc6000ff1e0ff */
[----:B------:R-:W-:Y:S04]  /*c2150*/  STL [R1+0x1de0], R24 ;  /* 0x001de01801007387 */ /* 0x000fe80000100800 */
[----:B------:R-:W-:Y:S04]  /*c2160*/  STL [R1+0x1dac], R25 ;  /* 0x001dac1901007387 */ /* 0x000fe80000100800 */
[----:B------:R-:W-:Y:S04]  /*c2170*/  STL [R1+0x1dd8], R26 ;  /* 0x001dd81a01007387 */ /* 0x000fe80000100800 */
[----:B------:R0:W-:Y:S04]  /*c2180*/  STL [R1+0x1d9c], R0 ;  /* 0x001d9c0001007387 */ /* 0x0001e80000100800 */
[----:B------:R-:W-:Y:S01]  /*c2190*/  STL [R1+0x1da4], R27 ;  /* 0x001da41b01007387 */ /* 0x000fe20000100800 */
[----:B------:R-:W-:-:S02]  /*c21a0*/  IADD3.X R18, R18, UR6, RZ, P3, !PT ;  /* 0x0000000612127c10 */ /* 0x000fc40009ffe4ff */
[----:B------:R-:W-:Y:S01]  /*c21b0*/  IADD3.X R29, R29, UR6, RZ, P2, !PT ;  /* 0x000000061d1d7c10 */ /* 0x000fe200097fe4ff */
[----:B0-----:R-:W3:Y:S04]  /*c21c0*/  LDL.LU R0, [R1+0x1d84] ;  /* 0x001d840001007983 */ /* 0x001ee80000300800 */
[----:B------:R-:W-:Y:S04]  /*c21d0*/  STL [R1+0x1dd0], R28 ;  /* 0x001dd01c01007387 */ /* 0x000fe80000100800 */
[----:B------:R0:W-:Y:S04]  /*c21e0*/  STL [R1+0x1dc0], R18 ;  /* 0x001dc01201007387 */ /* 0x0001e80000100800 */
[----:B------:R-:W-:Y:S04]  /*c21f0*/  STL [R1+0x1dc8], R29 ;  /* 0x001dc81d01007387 */ /* 0x000fe80000100800 */
[----:B0-----:R-:W4:Y:S01]  /*c2200*/  LDL.LU R18, [R1+0x1db0] ;  /* 0x001db00001127983 */ /* 0x001f220000300800 */
[----:B------:R-:W-:-:S02]  /*c2210*/  IADD3 R16, P2, R16, UR5, RZ ;  /* 0x0000000510107c10 */ /* 0x000fc4000ff5e0ff */
[----:B------:R-:W-:-:S03]  /*c2220*/  IADD3 R17, P3, R17, UR5, RZ ;  /* 0x0000000511117c10 */ /* 0x000fc6000ff7e0ff */
[----:B------:R-:W-:Y:S04]  /*c2230*/  STL [R1+0x1d94], R16 ;  /* 0x001d941001007387 */ /* 0x000fe80000100800 */
        /* <DEDUP_REMOVED lines=15> */
[----:B------:R-:W4:Y:S01]  /*c2330*/  LDL.LU R2, [R1+0x1d44] ;  /* 0x001d440001027983 */ /* 0x000f220000300800 */
[----:B--2---:R-:W-:-:S05]  /*c2340*/  IADD3.X R19, R19, UR6, RZ, P4, !PT ;  /* 0x0000000613137c10 */ /* 0x004fca000a7fe4ff */
[----:B------:R0:W-:Y:S04]  /*c2350*/  STL [R1+0x1db8], R19 ;  /* 0x001db81301007387 */ /* 0x0001e80000100800 */
        /* <DEDUP_REMOVED lines=8> */
[----:B0-----:R-:W2:Y:S04]  /*c23e0*/  LDL.LU R19, [R1+0x1d50] ;  /* 0x001d500001137983 */ /* 0x001ea80000300800 */
[----:B------:R-:W2:Y:S04]  /*c23f0*/  LDL.LU R29, [R1+0x1d1c] ;  /* 0x001d1c00011d7983 */ /* 0x000ea80000300800 */
[----:B------:R-:W2:Y:S01]  /*c2400*/  LDL.LU R16, [R1+0x1d48] ;  /* 0x001d480001107983 */ /* 0x000ea20000300800 */
[----:B---3--:R-:W-:-:S05]  /*c2410*/  IADD3 R0, P4, R0, UR5, RZ ;  /* 0x0000000500007c10 */ /* 0x008fca000ff9e0ff */
[----:B------:R0:W-:Y:S01]  /*c2420*/  STL [R1+0x1d84], R0 ;  /* 0x001d840001007387 */ /* 0x0001e20000100800 */
[----:B----4-:R-:W-:-:S03]  /*c2430*/  IADD3.X R18, R18, UR6, RZ, P5, !PT ;  /* 0x0000000612127c10 */ /* 0x010fc6000affe4ff */
[----:B0-----:R-:W3:Y:S04]  /*c2440*/  LDL.LU R0, [R1+0x1d14] ;  /* 0x001d140001007983 */ /* 0x001ee80000300800 */
[----:B------:R0:W-:Y:S04]  /*c2450*/  STL [R1+0x1db0], R18 ;  /* 0x001db01201007387 */ /* 0x0001e80000100800 */
[----:B0-----:R-:W4:Y:S01]  /*c2460*/  LDL.LU R18, [R1+0x1d40] ;  /* 0x001d400001127983 */ /* 0x001f220000300800 */
[----:B------:R-:W-:Y:S02]  /*c2470*/  IADD3 R13, P5, R13, UR5, RZ ;  /* 0x000000050d0d7c10 */ /* 0x000fe4000ffbe0ff */
[----:B------:R-:W-:-:S02]  /*c2480*/  IADD3.X R14, R14, UR6, RZ, P6, !PT ;  /* 0x000000060e0e7c10 */ /* 0x000fc4000b7fe4ff */
[----:B------:R-:W-:Y:S02]  /*c2490*/  IADD3 R15, P6, R15, UR5, RZ ;  /* 0x000000050f0f7c10 */ /* 0x000fe4000ffde0ff */
[----:B------:R-:W-:Y:S02]  /*c24a0*/  IADD3.X R20, R20, UR6, RZ, P0, !PT ;  /* 0x0000000614147c10 */ /* 0x000fe400087fe4ff */
[----:B------:R-:W-:Y:S01]  /*c24b0*/  IADD3 R21, P0, R21, UR5, RZ ;  /* 0x0000000515157c10 */ /* 0x000fe2000ff1e0ff */
[----:B------:R-:W-:Y:S01]  /*c24c0*/  STL [R1+0x1d7c], R13 ;  /* 0x001d7c0d01007387 */ /* 0x000fe20000100800 */
[----:B------:R-:W-:-:S03]  /*c24d0*/  IADD3.X R10, R10, UR6, RZ, P1, !PT ;  /* 0x000000060a0a7c10 */ /* 0x000fc60008ffe4ff */
[----:B------:R-:W-:Y:S01]  /*c24e0*/  STL [R1+0x1da8], R14 ;  /* 0x001da80e01007387 */ /* 0x000fe20000100800 */
[----:B------:R-:W-:-:S03]  /*c24f0*/  IADD3 R11, P1, R11, UR5, RZ ;  /* 0x000000050b0b7c10 */ /* 0x000fc6000ff3e0ff */
[----:B------:R-:W-:Y:S01]  /*c2500*/  STL [R1+0x1d74], R15 ;  /* 0x001d740f01007387 */ /* 0x000fe20000100800 */
[----:B------:R-:W-:-:S03]  /*c2510*/  IADD3.X R8, R8, UR6, RZ, P2, !PT ;  /* 0x0000000608087c10 */ /* 0x000fc600097fe4ff */
[----:B------:R-:W-:Y:S01]  /*c2520*/  STL [R1+0x1da0], R20 ;  /* 0x001da01401007387 */ /* 0x000fe20000100800 */
[----:B------:R-:W-:-:S03]  /*c2530*/  IADD3 R9, P2, R9, UR5, RZ ;  /* 0x0000000509097c10 */ /* 0x000fc6000ff5e0ff */
[----:B------:R-:W-:Y:S01]  /*c2540*/  STL [R1+0x1d6c], R21 ;  /* 0x001d6c1501007387 */ /* 0x000fe20000100800 */
[----:B------:R-:W-:-:S03]  /*c2550*/  IADD3.X R17, R17, UR6, RZ, P4, !PT ;  /* 0x0000000611117c10 */ /* 0x000fc6000a7fe4ff */
[----:B------:R-:W-:Y:S01]  /*c2560*/  STL [R1+0x1d98], R10 ;  /* 0x001d980a01007387 */ /* 0x000fe20000100800 */
[----:B------:R-:W-:-:S03]  /*c2570*/  IADD3.X R6, R6, UR6, RZ, P3, !PT ;  /* 0x0000000606067c10 */ /* 0x000fc60009ffe4ff */
[----:B------:R-:W-:Y:S04]  /*c2580*/  STL [R1+0x1d64], R11 ;  /* 0x001d640b01007387 */ /* 0x000fe80000100800 */
[----:B------:R-:W-:Y:S04]  /*c2590*/  STL [R1+0x1d90], R8 ;  /* 0x001d900801007387 */ /* 0x000fe80000100800 */
[----:B------:R-:W-:Y:S04]  /*c25a0*/  STL [R1+0x1d5c], R9 ;  /* 0x001d5c0901007387 */ /* 0x000fe80000100800 */
[----:B------:R0:W-:Y:S04]  /*c25b0*/  STL [R1+0x1d80], R17 ;  /* 0x001d801101007387 */ /* 0x0001e80000100800 */
[----:B------:R-:W-:Y:S04]  /*c25c0*/  STL [R1+0x1d88], R6 ;  /* 0x001d880601007387 */ /* 0x000fe80000100800 */
[----:B0-----:R-:W4:Y:S01]  /*c25d0*/  LDL.LU R17, [R1+0x1d0c] ;  /* 0x001d0c0001117983 */ /* 0x001f220000300800 */
[----:B------:R-:W-:-:S02]  /*c25e0*/  IADD3 R7, P3, R7, UR5, RZ ;  /* 0x0000000507077c10 */ /* 0x000fc4000ff7e0ff */
[----:B------:R-:W-:Y:S02]  /*c25f0*/  IADD3 R4, P4, R4, UR5, RZ ;  /* 0x0000000504047c10 */ /* 0x000fe4000ff9e0ff */
[----:B------:R-:W-:Y:S02]  /*c2600*/  IADD3.X R5, R5, UR6, RZ, P5, !PT ;  /* 0x0000000605057c10 */ /* 0x000fe4000affe4ff */
[----:B------:R-:W-:Y:S01]  /*c2610*/  IADD3 R2, P5, R2, UR5, RZ ;  /* 0x0000000502027c10 */ /* 0x000fe2000ffbe0ff */
[----:B------:R-:W-:Y:S04]  /*c2620*/  STL [R1+0x1d54], R7 ;  /* 0x001d540701007387 */ /* 0x000fe80000100800 */
[----:B------:R-:W-:Y:S04]  /*c2630*/  STL [R1+0x1d4c], R4 ;  /* 0x001d4c0401007387 */ /* 0x000fe80000100800 */
[----:B------:R-:W-:Y:S04]  /*c2640*/  STL [R1+0x1d78], R5 ;  /* 0x001d780501007387 */ /* 0x000fe80000100800 */
[----:B------:R-:W-:Y:S01]  /*c2650*/  STL [R1+0x1d44], R2 ;  /* 0x001d440201007387 */ /* 0x000fe20000100800 */
[----:B--2---:R-:W-:-:S02]  /*c2660*/  IADD3.X R3, R3, UR6, RZ, P6, !PT ;  /* 0x0000000603037c10 */ /* 0x004fc4000b7fe4ff */
[----:B------:R-:W-:Y:S02]  /*c2670*/  IADD3 R22, P6, R22, UR5, RZ ;  /* 0x0000000516167c10 */ /* 0x000fe4000ffde0ff */
[----:B------:R-:W-:Y:S02]  /*c2680*/  IADD3.X R23, R23, UR6, RZ, P0, !PT ;  /* 0x0000000617177c10 */ /* 0x000fe400087fe4ff */
[----:B------:R-:W-:Y:S02]  /*c2690*/  IADD3 R24, P0, R24, UR5, RZ ;  /* 0x0000000518187c10 */ /* 0x000fe4000ff1e0ff */
[----:B------:R-:W-:Y:S01]  /*c26a0*/  IADD3.X R25, R25, UR6, RZ, P1, !PT ;  /* 0x0000000619197c10 */ /* 0x000fe20008ffe4ff */
        /* <DEDUP_REMOVED lines=9> */
[----:B------:R0:W-:Y:S01]  /*c2740*/  STL [R1+0x1d50], R19 ;  /* 0x001d501301007387 */ /* 0x0001e20000100800 */
[----:B------:R-:W-:-:S03]  /*c2750*/  IADD3 R28, P2, R28, UR5, RZ ;  /* 0x000000051c1c7c10 */ /* 0x000fc6000ff5e0ff */
[----:B------:R-:W-:Y:S01]  /*c2760*/  STL [R1+0x1d58], R27 ;  /* 0x001d581b01007387 */ /* 0x000fe20000100800 */
[----:B------:R-:W-:Y:S02]  /*c2770*/  IADD3.X R16, R16, UR6, RZ, P4, !PT ;  /* 0x0000000610107c10 */ /* 0x000fe4000a7fe4ff */
[----:B------:R-:W-:Y:S01]  /*c2780*/  IADD3 R29, P3, R29, UR5, RZ ;  /* 0x000000051d1d7c10 */ /* 0x000fe2000ff7e0ff */
[----:B0-----:R-:W2:Y:S04]  /*c2790*/  LDL.LU R19, [R1+0x1d38] ;  /* 0x001d380001137983 */ /* 0x001ea80000300800 */
[----:B------:R-:W-:Y:S01]  /*c27a0*/  STL [R1+0x1d24], R28 ;  /* 0x001d241c01007387 */ /* 0x000fe20000100800 */
[----:B---3--:R-:W-:-:S05]  /*c27b0*/  IADD3 R0, P4, R0, UR5, RZ ;  /* 0x0000000500007c10 */ /* 0x008fca000ff9e0ff */
[----:B------:R0:W-:Y:S04]  /*c27c0*/  STL [R1+0x1d14], R0 ;  /* 0x001d140001007387 */ /* 0x0001e80000100800 */
[----:B------:R-:W-:Y:S01]  /*c27d0*/  STL [R1+0x1d1c], R29 ;  /* 0x001d1c1d01007387 */ /* 0x000fe20000100800 */
[----:B----4-:R-:W-:-:S03]  /*c27e0*/  IADD3.X R18, R18, UR6, RZ, P5, !PT ;  /* 0x0000000612127c10 */ /* 0x010fc6000affe4ff */
[----:B0-----:R-:W3:Y:S04]  /*c27f0*/  LDL.LU R0, [R1+0x1d04] ;  /* 0x001d040001007983 */ /* 0x001ee80000300800 */
        /* <DEDUP_REMOVED lines=17> */
[----:B------:R-:W-:-:S05]  /*c2910*/  IADD3 R17, P5, R17, UR5, RZ ;  /* 0x0000000511117c10 */ /* 0x000fca000ffbe0ff */
        /* <DEDUP_REMOVED lines=11> */
[----:B------:R-:W4:Y:S01]  /*c29d0*/  LDL.LU R16, [R1+0x1c9c] ;  /* 0x001c9c0001107983 */ /* 0x000f220000300800 */
[----:B--2---:R-:W-:-:S05]  /*c29e0*/  IADD3.X R19, R19, UR6, RZ, P6, !PT ;  /* 0x0000000613137c10 */ /* 0x004fca000b7fe4ff */
[----:B------:R0:W-:Y:S04]  /*c29f0*/  STL [R1+0x1d38], R19 ;  /* 0x001d381301007387 */ /* 0x0001e80000100800 */
[----:B0-----:R-:W2:Y:S01]  /*c2a00*/  LDL.LU R19, [R1+0x1cc8] ;  /* 0x001cc80001137983 */ /* 0x001ea20000300800 */
[----:B---3--:R-:W-:Y:S02]  /*c2a10*/  IADD3 R0, P6, R0, UR5, RZ ;  /* 0x0000000500007c10 */ /* 0x008fe4000ffde0ff */
[----:B----4-:R-:W-:Y:S02]  /*c2a20*/  IADD3.X R13, R13, UR6, RZ, P0, !PT ;  /* 0x000000060d0d7c10 */ /* 0x010fe400087fe4ff */
[----:B------:R-:W-:Y:S01]  /*c2a30*/  IADD3 R14, P0, R14, UR5, RZ ;  /* 0x000000050e0e7c10 */ /* 0x000fe2000ff1e0ff */
[----:B------:R0:W-:Y:S01]  /*c2a40*/  STL [R1+0x1d04], R0 ;  /* 0x001d040001007387 */ /* 0x0001e20000100800 */
[----:B------:R-:W-:-:S02]  /*c2a50*/  IADD3.X R15, R15, UR6, RZ, P1, !PT ;  /* 0x000000060f0f7c10 */ /* 0x000fc40008ffe4ff */
[----:B------:R-:W-:Y:S02]  /*c2a60*/  IADD3 R20, P1, R20, UR5, RZ ;  /* 0x0000000514147c10 */ /* 0x000fe4000ff3e0ff */
[----:B------:R-:W-:Y:S02]  /*c2a70*/  IADD3.X R21, R21, UR6, RZ, P2, !PT ;  /* 0x0000000615157c10 */ /* 0x000fe400097fe4ff */
[----:B------:R-:W-:Y:S02]  /*c2a80*/  IADD3 R10, P2, R10, UR5, RZ ;  /* 0x000000050a0a7c10 */ /* 0x000fe4000ff5e0ff */
[----:B------:R-:W-:Y:S01]  /*c2a90*/  IADD3.X R11, R11, UR6, RZ, P3, !PT ;  /* 0x000000060b0b7c10 */ /* 0x000fe20009ffe4ff */
[----:B0-----:R-:W3:Y:S04]  /*c2aa0*/  LDL.LU R0, [R1+0x1c94] ;  /* 0x001c940001007983 */ /* 0x001ee80000300800 */
[----:B------:R-:W-:Y:S04]  /*c2ab0*/  STL [R1+0x1d30], R13 ;  /* 0x001d300d01007387 */ /* 0x000fe80000100800 */
[----:B------:R-:W-:Y:S04]  /*c2ac0*/  STL [R1+0x1cfc], R14 ;  /* 0x001cfc0e01007387 */ /* 0x000fe80000100800 */
        /* <DEDUP_REMOVED lines=13> */
[----:B------:R-:W-:Y:S04]  /*c2ba0*/  STL [R1+0x1cdc], R6 ;  /* 0x001cdc0601007387 */ /* 0x000fe80000100800 */
[----:B0-----:R-:W4:Y:S01]  /*c2bb0*/  LDL.LU R18, [R1+0x1cc0] ;  /* 0x001cc00001127983 */ /* 0x001f220000300800 */
        /* <DEDUP_REMOVED lines=26> */
[----:B------:R-:W-:Y:S01]  /*c2d60*/  IADD3 R16, P5, R16, UR5, RZ ;  /* 0x0000000510107c10 */ /* 0x000fe2000ffbe0ff */
[----:B------:R-:W-:Y:S01]  /*c2d70*/  STL [R1+0x1cd8], R28 ;  /* 0x001cd81c01007387 */ /* 0x000fe20000100800 */
[----:B--2---:R-:W-:-:S05]  /*c2d80*/  IADD3.X R19, R19, UR6, RZ, P6, !PT ;  /* 0x0000000613137c10 */ /* 0x004fca000b7fe4ff */
[----:B------:R0:W-:Y:S04]  /*c2d90*/  STL [R1+0x1cc8], R19 ;  /* 0x001cc81301007387 */ /* 0x0001e80000100800 */
[----:B------:R-:W-:Y:S04]  /*c2da0*/  STL [R1+0x1cd0], R29 ;  /* 0x001cd01d01007387 */ /* 0x000fe80000100800 */
[----:B0-----:R-:W2:Y:S04]  /*c2db0*/  LDL.LU R19, [R1+0x1cb8] ;  /* 0x001cb80001137983 */ /* 0x001ea80000300800 */
[----:B------:R-:W-:Y:S04]  /*c2dc0*/  STL [R1+0x1c9c], R16 ;  /* 0x001c9c1001007387 */ /* 0x000fe80000100800 */
[----:B------:R-:W2:Y:S04]  /*c2dd0*/  LDL.LU R13, [R1+0x1c84] ;  /* 0x001c8400010d7983 */ /* 0x000ea80000300800 */
[----:B------:R-:W2:Y:S04]  /*c2de0*/  LDL.LU R14, [R1+0x1cb0] ;  /* 0x001cb000010e7983 */ /* 0x000ea80000300800 */
[----:B------:R-:W2:Y:S01]  /*c2df0*/  LDL.LU R15, [R1+0x1c7c] ;  /* 0x001c7c00010f7983 */ /* 0x000ea20000300800 */
[----:B---3--:R-:W-:-:S05]  /*c2e00*/  IADD3 R0, P6, R0, UR5, RZ ;  /* 0x0000000500007c10 */ /* 0x008fca000ffde0ff */
[----:B------:R0:W-:Y:S04]  /*c2e10*/  STL [R1+0x1c94], R0 ;  /* 0x001c940001007387 */ /* 0x0001e80000100800 */
        /* <DEDUP_REMOVED lines=8> */
[----:B0-----:R-:W3:Y:S04]  /*c2ea0*/  LDL.LU R0, [R1+0x1c88] ;  /* 0x001c880001007983 */ /* 0x001ee80000300800 */
[----:B------:R-:W3:Y:S04]  /*c2eb0*/  LDL.LU R4, [R1+0x1c54] ;  /* 0x001c540001047983 */ /* 0x000ee80000300800 */
[----:B------:R-:W3:Y:S04]  /*c2ec0*/  LDL.LU R5, [R1+0x1c80] ;  /* 0x001c800001057983 */ /* 0x000ee80000300800 */
[----:B------:R-:W3:Y:S01]  /*c2ed0*/  LDL.LU R2, [R1+0x1c4c] ;  /* 0x001c4c0001027983 */ /* 0x000ee20000300800 */
[----:B----4-:R-:W-:-:S05]  /*c2ee0*/  IADD3.X R18, R18, UR6, RZ, P0, !PT ;  /* 0x0000000612127c10 */ /* 0x010fca00087fe4ff */
        /* <DEDUP_REMOVED lines=12> */
[----:B------:R-:W-:-:S05]  /*c2fb0*/  IADD3 R17, P0, R17, UR5, RZ ;  /* 0x0000000511117c10 */ /* 0x000fca000ff1e0ff */
[----:B------:R0:W-:Y:S04]  /*c2fc0*/  STL [R1+0x1c8c], R17 ;  /* 0x001c8c1101007387 */ /* 0x0001e80000100800 */
[----:B0-----:R-:W4:Y:S01]  /*c2fd0*/  LDL.LU R17, [R1+0x1c1c] ;  /* 0x001c1c0001117983 */ /* 0x001f220000300800 */
[----:B--2---:R-:W-:Y:S02]  /*c2fe0*/  IADD3.X R19, R19, UR6, RZ, P1, !PT ;  /* 0x0000000613137c10 */ /* 0x004fe40008ffe4ff */
[----:B------:R-:W-:Y:S02]  /*c2ff0*/  IADD3 R13, P1, R13, UR5, RZ ;  /* 0x000000050d0d7c10 */ /* 0x000fe4000ff3e0ff */
[----:B------:R-:W-:Y:S02]  /*c3000*/  IADD3.X R14, R14, UR6, RZ, P2, !PT ;  /* 0x000000060e0e7c10 */ /* 0x000fe400097fe4ff */
[----:B------:R-:W-:Y:S01]  /*c3010*/  IADD3 R15, P2, R15, UR5, RZ ;  /* 0x000000050f0f7c10 */ /* 0x000fe2000ff5e0ff */
[----:B------:R0:W-:Y:S04]  /*c3020*/  STL [R1+0x1cb8], R19 ;  /* 0x001cb81301007387 */ /* 0x0001e80000100800 */
[----:B0-----:R-:W2:Y:S04]  /*c3030*/  LDL.LU R19, [R1+0x1c48] ;  /* 0x001c480001137983 */ /* 0x001ea80000300800 */
[----:B------:R-:W-:Y:S01]  /*c3040*/  STL [R1+0x1c84], R13 ;  /* 0x001c840d01007387 */ /* 0x000fe20000100800 */
[----:B---3--:R-:W-:-:S02]  /*c3050*/  IADD3.X R20, R20, UR6, RZ, P3, !PT ;  /* 0x0000000614147c10 */ /* 0x008fc40009ffe4ff */
[----:B------:R-:W-:Y:S02]  /*c3060*/  IADD3 R21, P3, R21, UR5, RZ ;  /* 0x0000000515157c10 */ /* 0x000fe4000ff7e0ff */
[----:B------:R-:W-:Y:S01]  /*c3070*/  IADD3.X R10, R10, UR6, RZ, P4, !PT ;  /* 0x000000060a0a7c10 */ /* 0x000fe2000a7fe4ff */
        /* <DEDUP_REMOVED lines=12> */
[----:B------:R-:W-:Y:S01]  /*c3140*/  STL [R1+0x1c64], R9 ;  /* 0x001c640901007387 */ /* 0x000fe20000100800 */
[----:B------:R-:W-:-:S03]  /*c3150*/  IADD3 R7, P6, R7, UR5, RZ ;  /* 0x0000000507077c10 */ /* 0x000fc6000ffde0ff */
[----:B------:R0:W-:Y:S04]  /*c3160*/  STL [R1+0x1c88], R0 ;  /* 0x001c880001007387 */ /* 0x0001e80000100800 */
[----:B------:R-:W-:Y:S01]  /*c3170*/  STL [R1+0x1c90], R6 ;  /* 0x001c900601007387 */ /* 0x000fe20000100800 */
[----:B------:R-:W-:Y:S02]  /*c3180*/  IADD3 R4, P0, R4, UR5, RZ ;  /* 0x0000000504047c10 */ /* 0x000fe4000ff1e0ff */
[----:B------:R-:W-:Y:S02]  /*c3190*/  IADD3.X R5, R5, UR6, RZ, P1, !PT ;  /* 0x0000000605057c10 */ /* 0x000fe40008ffe4ff */
[----:B------:R-:W-:Y:S02]  /*c31a0*/  IADD3 R2, P1, R2, UR5, RZ ;  /* 0x0000000502027c10 */ /* 0x000fe4000ff3e0ff */
[----:B----4-:R-:W-:Y:S01]  /*c31b0*/  IADD3.X R3, R3, UR6, RZ, P2, !PT ;  /* 0x0000000603037c10 */ /* 0x010fe200097fe4ff */
[----:B0-----:R-:W3:Y:S04]  /*c31c0*/  LDL.LU R0, [R1+0x1c14] ;  /* 0x001c140001007983 */ /* 0x001ee80000300800 */
        /* <DEDUP_REMOVED lines=21> */
[----:B------:R-:W-:Y:S02]  /*c3320*/  IADD3.X R16, R16, UR6, RZ, P0, !PT ;  /* 0x0000000610107c10 */ /* 0x000fe400087fe4ff */
[----:B------:R-:W-:Y:S01]  /*c3330*/  IADD3 R29, P6, R29, UR5, RZ ;  /* 0x000000051d1d7c10 */ /* 0x000fe2000ffde0ff */
[----:B------:R-:W-:Y:S01]  /*c3340*/  STL [R1+0x1c2c], R28 ;  /* 0x001c2c1c01007387 */ /* 0x000fe20000100800 */
[----:B------:R-:W-:-:S05]  /*c3350*/  IADD3 R17, P0, R17, UR5, RZ ;  /* 0x0000000511117c10 */ /* 0x000fca000ff1e0ff */
[----:B------:R0:W-:Y:S04]  /*c3360*/  STL [R1+0x1c1c], R17 ;  /* 0x001c1c1101007387 */ /* 0x0001e80000100800 */
[----:B------:R-:W-:Y:S04]  /*c3370*/  STL [R1+0x1c24], R29 ;  /* 0x001c241d01007387 */ /* 0x000fe80000100800 */
[----:B0-----:R-:W4:Y:S04]  /*c3380*/  LDL.LU R17, [R1+0x1c0c] ;  /* 0x001c0c0001117983 */ /* 0x001f280000300800 */
[----:B------:R-:W-:Y:S04]  /*c3390*/  STL [R1+0x1c50], R16 ;  /* 0x001c501001007387 */ /* 0x000fe80000100800 */
        /* <DEDUP_REMOVED lines=29> */
[----:B------:R-:W3:Y:S01]  /*c3570*/  LDL.LU R16, [R1+0x1ba4] ;  /* 0x001ba40001107983 */ /* 0x000ee20000300800 */
[----:B----4-:R-:W-:-:S05]  /*c3580*/  IADD3.X R18, R18, UR6, RZ, P2, !PT ;  /* 0x0000000612127c10 */ /* 0x010fca00097fe4ff */
[----:B------:R0:W-:Y:S04]  /*c3590*/  STL [R1+0x1c40], R18 ;  /* 0x001c401201007387 */ /* 0x0001e80000100800 */
[----:B0-----:R-:W4:Y:S01]  /*c35a0*/  LDL.LU R18, [R1+0x1bd0] ;  /* 0x001bd00001127983 */ /* 0x001f220000300800 */
[----:B------:R-:W-:-:S05]  /*c35b0*/  IADD3 R17, P2, R17, UR5, RZ ;  /* 0x0000000511117c10 */ /* 0x000fca000ff5e0ff */
[----:B------:R0:W-:Y:S04]  /*c35c0*/  STL [R1+0x1c0c], R17 ;  /* 0x001c0c1101007387 */ /* 0x0001e80000100800 */
[----:B0-----:R-:W4:Y:S01]  /*c35d0*/  LDL.LU R17, [R1+0x1b9c] ;  /* 0x001b9c0001117983 */ /* 0x001f220000300800 */
[----:B------:R-:W-:Y:S02]  /*c35e0*/  IADD3.X R13, R13, UR6, RZ, P3, !PT ;  /* 0x000000060d0d7c10 */ /* 0x000fe40009ffe4ff */
[----:B------:R-:W-:Y:S02]  /*c35f0*/  IADD3 R14, P3, R14, UR5, RZ ;  /* 0x000000050e0e7c10 */ /* 0x000fe4000ff7e0ff */
[----:B------:R-:W-:Y:S01]  /*c3600*/  IADD3.X R15, R15, UR6, RZ, P4, !PT ;  /* 0x000000060f0f7c10 */ /* 0x000fe2000a7fe4ff */
[----:B------:R-:W-:Y:S04]  /*c3610*/  STL [R1+0x1c38], R13 ;  /* 0x001c380d01007387 */ /* 0x000fe80000100800 */
[----:B------:R-:W-:Y:S04]  /*c3620*/  STL [R1+0x1c04], R14 ;  /* 0x001c040e01007387 */ /* 0x000fe80000100800 */
[----:B------:R-:W-:Y:S01]  /*c3630*/  STL [R1+0x1c30], R15 ;  /* 0x001c300f01007387 */ /* 0x000fe20000100800 */
[----:B--2---:R-:W-:-:S02]  /*c3640*/  IADD3 R20, P4, R20, UR5, RZ ;  /* 0x0000000514147c10 */ /* 0x004fc4000ff9e0ff */
[----:B------:R-:W-:Y:S02]  /*c3650*/  IADD3.X R21, R21, UR6, RZ, P5, !PT ;  /* 0x0000000615157c10 */ /* 0x000fe4000affe4ff */
[----:B------:R-:W-:Y:S02]  /*c3660*/  IADD3 R10, P5, R10, UR5, RZ ;  /* 0x000000050a0a7c10 */ /* 0x000fe4000ffbe0ff */
[----:B------:R-:W-:Y:S02]  /*c3670*/  IADD3.X R11, R11, UR6, RZ, P6, !PT ;  /* 0x000000060b0b7c10 */ /* 0x000fe4000b7fe4ff */
[----:B------:R-:W-:Y:S01]  /*c3680*/  IADD3 R8, P6, R8, UR5, RZ ;  /* 0x0000000508087c10 */ /* 0x000fe2000ffde0ff */
        /* <DEDUP_REMOVED lines=9> */
[----:B------:R-:W-:Y:S01]  /*c3720*/  STL [R1+0x1c18], R9 ;  /* 0x001c180901007387 */ /* 0x000fe20000100800 */
[----:B------:R-:W-:-:S03]  /*c3730*/  IADD3.X R4, R4, UR6, RZ, P2, !PT ;  /* 0x0000000604047c10 */ /* 0x000fc600097fe4ff */
[----:B------:R0:W-:Y:S01]  /*c3740*/  STL [R1+0x1bdc], R19 ;  /* 0x001bdc1301007387 */ /* 0x0001e20000100800 */
[----:B------:R-:W-:-:S03]  /*c3750*/  IADD3 R5, P2, R5, UR5, RZ ;  /* 0x0000000505057c10 */ /* 0x000fc6000ff5e0ff */
[----:B------:R-:W-:Y:S01]  /*c3760*/  STL [R1+0x1be4], R6 ;  /* 0x001be40601007387 */ /* 0x000fe20000100800 */
[----:B------:R-:W-:-:S03]  /*c3770*/  IADD3.X R2, R2, UR6, RZ, P3, !PT ;  /* 0x0000000602027c10 */ /* 0x000fc60009ffe4ff */
[----:B0-----:R-:W2:Y:S04]  /*c3780*/  LDL.LU R19, [R1+0x1bc8] ;  /* 0x001bc80001137983 */ /* 0x001ea80000300800 */
[----:B------:R-:W-:Y:S04]  /*c3790*/  STL [R1+0x1c10], R7 ;  /* 0x001c100701007387 */ /* 0x000fe80000100800 */
[----:B------:R-:W-:Y:S01]  /*c37a0*/  STL [R1+0x1c08], R4 ;  /* 0x001c080401007387 */ /* 0x000fe20000100800 */
[----:B---3--:R-:W-:Y:S02]  /*c37b0*/  IADD3 R3, P3, R3, UR5, RZ ;  /* 0x0000000503037c10 */ /* 0x008fe4000ff7e0ff */
[----:B------:R-:W-:-:S02]  /*c37c0*/  IADD3.X R22, R22, UR6, RZ, P4, !PT ;  /* 0x0000000616167c10 */ /* 0x000fc4000a7fe4ff */
[----:B------:R-:W-:Y:S01]  /*c37d0*/  IADD3 R23, P4, R23, UR5, RZ ;  /* 0x0000000517177c10 */ /* 0x000fe2000ff9e0ff */
        /* <DEDUP_REMOVED lines=16> */
[----:B------:R-:W-:-:S03]  /*c38e0*/  IADD3.X R29, R29, UR6, RZ, P1, !PT ;  /* 0x000000061d1d7c10 */ /* 0x000fc60008ffe4ff */
[----:B0-----:R-:W3:Y:S04]  /*c38f0*/  LDL.LU R0, [R1+0x1b94] ;  /* 0x001b940001007983 */ /* 0x001ee80000300800 */
[----:B------:R-:W-:Y:S01]  /*c3900*/  STL [R1+0x1be0], R28 ;  /* 0x001be01c01007387 */ /* 0x000fe20000100800 */
[----:B----4-:R-:W-:-:S05]  /*c3910*/  IADD3.X R18, R18, UR6, RZ, P2, !PT ;  /* 0x0000000612127c10 */ /* 0x010fca00097fe4ff */
[----:B------:R0:W-:Y:S04]  /*c3920*/  STL [R1+0x1bd0], R18 ;  /* 0x001bd01201007387 */ /* 0x0001e80000100800 */
[----:B------:R-:W-:Y:S04]  /*c3930*/  STL [R1+0x1bd8], R29 ;  /* 0x001bd81d01007387 */ /* 0x000fe80000100800 */
[----:B0-----:R-:W4:Y:S01]  /*c3940*/  LDL.LU R18, [R1+0x1bc0] ;  /* 0x001bc00001127983 */ /* 0x001f220000300800 */
[----:B------:R-:W-:-:S05]  /*c3950*/  IADD3 R16, P1, R16, UR5, RZ ;  /* 0x0000000510107c10 */ /* 0x000fca000ff3e0ff */
[----:B------:R-:W-:Y:S04]  /*c3960*/  STL [R1+0x1ba4], R16 ;  /* 0x001ba41001007387 */ /* 0x000fe80000100800 */
        /* <DEDUP_REMOVED lines=31> */
[----:B------:R0:W-:Y:S04]  /*c3b60*/  STL [R1+0x1b94], R0 ;  /* 0x001b940001007387 */ /* 0x0001e80000100800 */
[----:B0-----:R-:W3:Y:S01]  /*c3b70*/  LDL.LU R0, [R1+0x1b24] ;  /* 0x001b240001007983 */ /* 0x001ee20000300800 */
[----:B----4-:R-:W-:-:S05]  /*c3b80*/  IADD3.X R18, R18, UR6, RZ, P4, !PT ;  /* 0x0000000612127c10 */ /* 0x010fca000a7fe4ff */
[----:B------:R0:W-:Y:S04]  /*c3b90*/  STL [R1+0x1bc0], R18 ;  /* 0x001bc01201007387 */ /* 0x0001e80000100800 */
[----:B0-----:R-:W4:Y:S01]  /*c3ba0*/  LDL.LU R18, [R1+0x1b50] ;  /* 0x001b500001127983 */ /* 0x001f220000300800 */
[----:B------:R-:W-:Y:S02]  /*c3bb0*/  IADD3 R13, P4, R13, UR5, RZ ;  /* 0x000000050d0d7c10 */ /* 0x000fe4000ff9e0ff */
[----:B------:R-:W-:Y:S02]  /*c3bc0*/  IADD3.X R14, R14, UR6, RZ, P5, !PT ;  /* 0x000000060e0e7c10 */ /* 0x000fe4000affe4ff */
[----:B------:R-:W-:Y:S02]  /*c3bd0*/  IADD3 R15, P5, R15, UR5, RZ ;  /* 0x000000050f0f7c10 */ /* 0x000fe4000ffbe0ff */
[----:B------:R-:W-:-:S02]  /*c3be0*/  IADD3.X R20, R20, UR6, RZ, P6, !PT ;  /* 0x0000000614147c10 */ /* 0x000fc4000b7fe4ff */
        /* <DEDUP_REMOVED lines=39> */
[----:B------:R-:W-:Y:S01]  /*c3e60*/  STL [R1+0x1b70], R25 ;  /* 0x001b701901007387 */ /* 0x000fe20000100800 */
[----:B------:R-:W-:-:S03]  /*c3e70*/  IADD3 R28, P1, R28, UR5, RZ ;  /* 0x000000051c1c7c10 */ /* 0x000fc6000ff3e0ff */
[----:B------:R-:W-:Y:S01]  /*c3e80*/  STL [R1+0x1b3c], R26 ;  /* 0x001b3c1a01007387 */ /* 0x000fe20000100800 */
[----:B------:R-:W-:-:S03]  /*c3e90*/  IADD3.X R16, R16, UR6, RZ, P3, !PT ;  /* 0x0000000610107c10 */ /* 0x000fc60009ffe4ff */
[----:B------:R0:W-:Y:S04]  /*c3ea0*/  STL [R1+0x1b60], R19 ;  /* 0x001b601301007387 */ /* 0x0001e80000100800 */
[----:B------:R-:W-:Y:S01]  /*c3eb0*/  STL [R1+0x1b68], R27 ;  /* 0x001b681b01007387 */ /* 0x000fe20000100800 */
[----:B------:R-:W-:-:S03]  /*c3ec0*/  IADD3 R29, P2, R29, UR5, RZ ;  /* 0x000000051d1d7c10 */ /* 0x000fc6000ff5e0ff */
[----:B0-----:R-:W2:Y:S04]  /*c3ed0*/  LDL.LU R19, [R1+0x1b48] ;  /* 0x001b480001137983 */ /* 0x001ea80000300800 */
[----:B------:R-:W-:Y:S01]  /*c3ee0*/  STL [R1+0x1b34], R28 ;  /* 0x001b341c01007387 */ /* 0x000fe20000100800 */
[----:B---3--:R-:W-:-:S05]  /*c3ef0*/  IADD3 R0, P3, R0, UR5, RZ ;  /* 0x0000000500007c10 */ /* 0x008fca000ff7e0ff */
[----:B------:R0:W-:Y:S04]  /*c3f00*/  STL [R1+0x1b24], R0 ;  /* 0x001b240001007387 */ /* 0x0001e80000100800 */
[----:B------:R-:W-:Y:S04]  /*c3f10*/  STL [R1+0x1b2c], R29 ;  /* 0x001b2c1d01007387 */ /* 0x000fe80000100800 */
[----:B0-----:R-:W3:Y:S04]  /*c3f20*/  LDL.LU R0, [R1+0x1b14] ;  /* 0x001b140001007983 */ /* 0x001ee80000300800 */
[----:B------:R-:W-:Y:S04]  /*c3f30*/  STL [R1+0x1b58], R16 ;  /* 0x001b581001007387 */ /* 0x000fe80000100800 */
        /* <DEDUP_REMOVED lines=34> */
[----:B------:R-:W-:Y:S02]  /*c4160*/  IADD3.X R13, R13, UR6, RZ, P6, !PT ;  /* 0x000000060d0d7c10 */ /* 0x000fe4000b7fe4ff */
[----:B------:R-:W-:Y:S02]  /*c4170*/  IADD3 R14, P6, R14, UR5, RZ ;  /* 0x000000050e0e7c10 */ /* 0x000fe4000ffde0ff */
[----:B------:R-:W-:Y:S01]  /*c4180*/  IADD3.X R15, R15, UR6, RZ, P0, !PT ;  /* 0x000000060f0f7c10 */ /* 0x000fe200087fe4ff */
[----:B------:R0:W-:Y:S04]  /*c4190*/  STL [R1+0x1b14], R0 ;  /* 0x001b140001007387 */ /* 0x0001e80000100800 */
[----:B0-----:R-:W3:Y:S01]  /*c41a0*/  LDL.LU R0, [R1+0x1aa4] ;  /* 0x001aa40001007983 */ /* 0x001ee20000300800 */
[----:B----4-:R-:W-:-:S02]  /*c41b0*/  IADD3 R20, P0, R20, UR5, RZ ;  /* 0x0000000514147c10 */ /* 0x010fc4000ff1e0ff */
        /* <DEDUP_REMOVED lines=92> */
[----:B------:R-:W-:Y:S04]  /*c4780*/  STL [R1+0x1a94], R13 ;  /* 0x001a940d01007387 */ /* 0x000fe80000100800 */
[----:B------:R-:W-:Y:S01]  /*c4790*/  STL [R1+0x1ac0], R14 ;  /* 0x001ac00e01007387 */ /* 0x000fe20000100800 */
[----:B---3--:R-:W-:-:S02]  /*c47a0*/  IADD3.X R20, R20, UR6, RZ, P2, !PT ;  /* 0x0000000614147c10 */ /* 0x008fc400097fe4ff */
        /* <DEDUP_REMOVED lines=11> */
[----:B------:R-:W-:Y:S01]  /*c4860*/  STL [R1+0x1a7c], R11 ;  /* 0x001a7c0b01007387 */ /* 0x000fe20000100800 */
[----:B------:R-:W-:-:S03]  /*c4870*/  IADD3 R7, P5, R7, UR5, RZ ;  /* 0x0000000507077c10 */ /* 0x000fc6000ffbe0ff */
[----:B------:R-:W-:Y:S04]  /*c4880*/  STL [R1+0x1aa8], R8 ;  /* 0x001aa80801007387 */ /* 0x000fe80000100800 */
[----:B------:R-:W-:Y:S01]  /*c4890*/  STL [R1+0x1a74], R9 ;  /* 0x001a740901007387 */ /* 0x000fe20000100800 */
[----:B------:R-:W-:-:S03]  /*c48a0*/  IADD3 R4, P6, R4, UR5, RZ ;  /* 0x0000000504047c10 */ /* 0x000fc6000ffde0ff */
[----:B------:R0:W-:Y:S01]  /*c48b0*/  STL [R1+0x1a98], R0 ;  /* 0x001a980001007387 */ /* 0x0001e20000100800 */
[----:B------:R-:W-:-:S03]  /*c48c0*/  IADD3.X R5, R5, UR6, RZ, P0, !PT ;  /* 0x0000000605057c10 */ /* 0x000fc600087fe4ff */
[----:B------:R-:W-:Y:S01]  /*c48d0*/  STL [R1+0x1aa0], R6 ;  /* 0x001aa00601007387 */ /* 0x000fe20000100800 */
[----:B------:R-:W-:-:S03]  /*c48e0*/  IADD3 R2, P0, R2, UR5, RZ ;  /* 0x0000000502027c10 */ /* 0x000fc6000ff1e0ff */
[----:B0-----:R-:W3:Y:S04]  /*c48f0*/  LDL.LU R0, [R1+0x1a24] ;  /* 0x001a240001007983 */ /* 0x001ee80000300800 */
[----:B------:R-:W-:Y:S01]  /*c4900*/  STL [R1+0x1a6c], R7 ;  /* 0x001a6c0701007387 */ /* 0x000fe20000100800 */
[----:B----4-:R-:W-:Y:S02]  /*c4910*/  IADD3.X R3, R3, UR6, RZ, P1, !PT ;  /* 0x0000000603037c10 */ /* 0x010fe40008ffe4ff */
        /* <DEDUP_REMOVED lines=11> */
[----:B------:R-:W-:Y:S04]  /*c49d0*/  STL [R1+0x1a80], R23 ;  /* 0x001a801701007387 */ /* 0x000fe80000100800 */
[----:B------:R-:W-:Y:S04]  /*c49e0*/  STL [R1+0x1a4c], R24 ;  /* 0x001a4c1801007387 */ /* 0x000fe80000100800 */
[----:B------:R-:W-:Y:S04]  /*c49f0*/  STL [R1+0x1a78], R25 ;  /* 0x001a781901007387 */ /* 0x000fe80000100800 */
[----:B------:R-:W-:Y:S04]  /*c4a00*/  STL [R1+0x1a44], R26 ;  /* 0x001a441a01007387 */ /* 0x000fe80000100800 */
[----:B------:R0:W-:Y:S02]  /*c4a10*/  STL [R1+0x1a68], R18 ;  /* 0x001a681201007387 */ /* 0x0001e40000100800 */
[----:B0-----:R-:W0:Y:S01]  /*c4a20*/  LDC R18, c[0x0][0x23c] ;  /* 0x00008f00ff127b82 */ /* 0x001e220000000800 */
[----:B------:R-:W-:-:S02]  /*c4a30*/  IADD3.X R27, R27, UR6, RZ, P4, !PT ;  /* 0x000000061b1b7c10 */ /* 0x000fc4000a7fe4ff */
[----:B------:R-:W-:Y:S02]  /*c4a40*/  IADD3 R28, P4, R28, UR5, RZ ;  /* 0x000000051c1c7c10 */ /* 0x000fe4000ff9e0ff */
[----:B------:R-:W-:Y:S02]  /*c4a50*/  IADD3 R29, P5, R29, UR5, RZ ;  /* 0x000000051d1d7c10 */ /* 0x000fe4000ffbe0ff */
[----:B------:R-:W-:Y:S01]  /*c4a60*/  IADD3.X R16, R16, UR6, RZ, P6, !PT ;  /* 0x0000000610107c10 */ /* 0x000fe2000b7fe4ff */
[----:B------:R-:W-:Y:S04]  /*c4a70*/  STL [R1+0x1a70], R27 ;  /* 0x001a701b01007387 */ /* 0x000fe80000100800 */
[----:B------:R-:W-:Y:S04]  /*c4a80*/  STL [R1+0x1a3c], R28 ;  /* 0x001a3c1c01007387 */ /* 0x000fe80000100800 */
[----:B------:R-:W-:Y:S01]  /*c4a90*/  STL [R1+0x1a34], R29 ;  /* 0x001a341d01007387 */ /* 0x000fe20000100800 */
[----:B------:R-:W-:Y:S01]  /*c4aa0*/  IADD3 R17, P6, R17, UR5, RZ ;  /* 0x0000000511117c10 */ /* 0x000fe2000ffde0ff */
[----:B0-----:R-:W-:-:S05]  /*c4ab0*/  IMAD.SHL.U32 R4, R18, 0x80, RZ ;  /* 0x0000008012047824 */ /* 0x001fca00078e00ff */
[----:B------:R0:W-:Y:S04]  /*c4ac0*/  STL [R1+0x4208], R4 ;  /* 0x0042080401007387 */ /* 0x0001e80000100800 */
[----:B------:R-:W-:Y:S04]  /*c4ad0*/  STL [R1+0x1a60], R16 ;  /* 0x001a601001007387 */ /* 0x000fe80000100800 */
[----:B------:R-:W-:Y:S04]  /*c4ae0*/  STL [R1+0x1a2c], R17 ;  /* 0x001a2c1101007387 */ /* 0x000fe80000100800 */
[----:B0-----:R-:W4:Y:S04]  /*c4af0*/  LDL.LU R4, [R1+0x1a50] ;  /* 0x001a500001047983 */ /* 0x001f280000300800 */
[----:B------:R-:W4:Y:S01]  /*c4b00*/  LDL.LU R12, [R1+0x1a48] ;  /* 0x001a4800010c7983 */ /* 0x000f220000300800 */
[----:B--2---:R-:W-:-:S02]  /*c4b10*/  IADD3.X R19, R19, UR6, RZ, P0, !PT ;  /* 0x0000000613137c10 */ /* 0x004fc400087fe4ff */
[----:B---3--:R-:W-:Y:S01]  /*c4b20*/  IADD3 R0, P0, R0, UR5, RZ ;  /* 0x0000000500007c10 */ /* 0x008fe2000ff1e0ff */
[----:B----4-:R0:W-:Y:S04]  /*c4b30*/  STL [R1+0x4204], R12 ;  /* 0x0042040c01007387 */ /* 0x0101e80000100800 */
[----:B------:R1:W-:Y:S04]  /*c4b40*/  STL [R1+0x1a58], R19 ;  /* 0x001a581301007387 */ /* 0x0003e80000100800 */
[----:B0-----:R-:W2:Y:S04]  /*c4b50*/  LDL.LU R12, [R1+0x38f0] ;  /* 0x0038f000010c7983 */ /* 0x001ea80000300800 */
[----:B------:R-:W3:Y:S04]  /*c4b60*/  LDL.LU R13, [R1+0x38ec] ;  /* 0x0038ec00010d7983 */ /* 0x000ee80000300800 */
[----:B------:R-:W4:Y:S04]  /*c4b70*/  LDL.LU R14, [R1+0x1a40] ;  /* 0x001a4000010e7983 */ /* 0x000f280000300800 */
        /* <DEDUP_REMOVED lines=22> */
[----:B------:R-:W-:-:S03]  /*c4ce0*/  IADD3.X R4, R4, UR6, RZ, P1, !PT ;  /* 0x0000000604047c10 */ /* 0x000fc60008ffe4ff */
[----:B------:R-:W3:Y:S04]  /*c4cf0*/  LDL.LU R17, [R1+0x38d4] ;  /* 0x0038d40001117983 */ /* 0x000ee80000300800 */
[----:B------:R-:W3:Y:S04]  /*c4d00*/  LDL.LU R18, [R1+0x38a0] ;  /* 0x0038a00001127983 */ /* 0x000ee80000300800 */
[----:B-1----:R-:W3:Y:S04]  /*c4d10*/  LDL.LU R19, [R1+0x38cc] ;  /* 0x0038cc0001137983 */ /* 0x002ee80000300800 */
[----:B0-----:R-:W3:Y:S04]  /*c4d20*/  LDL.LU R0, [R1+0x3898] ;  /* 0x0038980001007983 */ /* 0x001ee80000300800 */
[----:B------:R0:W-:Y:S04]  /*c4d30*/  STL [R1+0x1a50], R4 ;  /* 0x001a500401007387 */ /* 0x0001e80000100800 */
[----:B0-----:R-:W2:Y:S02]  /*c4d40*/  LDL.LU R4, [R1+0x4208] ;  /* 0x0042080001047983 */ /* 0x001ea40000300800 */
[----:B--2---:R-:W-:-:S05]  /*c4d50*/  IADD3 R12, P1, R4, R12, RZ ;  /* 0x0000000c040c7210 */ /* 0x004fca0007f3e0ff */
[----:B------:R0:W-:Y:S04]  /*c4d60*/  STL [R1+0x38f0], R12 ;  /* 0x0038f00c01007387 */ /* 0x0001e80000100800 */
[----:B0-----:R-:W2:Y:S01]  /*c4d70*/  LDL.LU R12, [R1+0x4204] ;  /* 0x00420400010c7983 */ /* 0x001ea20000300800 */
[----:B----4-:R-:W-:Y:S02]  /*c4d80*/  IADD3.X R14, R14, UR6, RZ, P3, !PT ;  /* 0x000000060e0e7c10 */ /* 0x010fe40009ffe4ff */
[----:B---3--:R-:W-:Y:S02]  /*c4d90*/  IADD3 R15, P3, R4, R15, RZ ;  /* 0x0000000f040f7210 */ /* 0x008fe40007f7e0ff */
[----:B------:R-:W-:Y:S02]  /*c4da0*/  IADD3.X R20, R20, UR6, RZ, P4, !PT ;  /* 0x0000000614147c10 */ /* 0x000fe4000a7fe4ff */
[----:B------:R-:W-:-:S02]  /*c4db0*/  IADD3 R21, P4, R4, R21, RZ ;  /* 0x0000001504157210 */ /* 0x000fc40007f9e0ff */
[----:B------:R-:W-:Y:S02]  /*c4dc0*/  IADD3.X R2, R2, UR6, RZ, P6, !PT ;  /* 0x0000000602027c10 */ /* 0x000fe4000b7fe4ff */
[----:B------:R-:W-:Y:S02]  /*c4dd0*/  IADD3.X R10, R10, UR6, RZ, P5, !PT ;  /* 0x000000060a0a7c10 */ /* 0x000fe4000affe4ff */
[C---:B------:R-:W-:Y:S02]  /*c4de0*/  IADD3 R11, P5, R4.reuse, R11, RZ ;  /* 0x0000000b040b7210 */ /* 0x040fe40007fbe0ff */
[C---:B------:R-:W-:Y:S02]  /*c4df0*/  IADD3 R8, P6, R4.reuse, R8, RZ ;  /* 0x0000000804087210 */ /* 0x040fe40007fde0ff */
[----:B------:R-:W-:Y:S02]  /*c4e00*/  IADD3.X R9, R9, UR6, RZ, P0, !PT ;  /* 0x0000000609097c10 */ /* 0x000fe400087fe4ff */
[----:B------:R-:W-:-:S02]  /*c4e10*/  IADD3 R6, P0, R4, R6, RZ ;  /* 0x0000000604067210 */ /* 0x000fc40007f1e0ff */
[----:B--2---:R-:W-:Y:S02]  /*c4e20*/  IADD3.X R12, R12, UR6, RZ, P2, !PT ;  /* 0x000000060c0c7c10 */ /* 0x004fe400097fe4ff */
[----:B------:R-:W-:-:S03]  /*c4e30*/  IADD3 R13, P2, R4, R13, RZ ;  /* 0x0000000d040d7210 */ /* 0x000fc60007f5e0ff */
        /* <DEDUP_REMOVED lines=9> */
[----:B------:R-:W-:Y:S01]  /*c4ed0*/  STL [R1+0x38dc], R8 ;  /* 0x0038dc0801007387 */ /* 0x000fe20000100800 */
[----:B0-----:R-:W-:-:S03]  /*c4ee0*/  SHF.R.S32.HI R2, RZ, 0x1f, R4 ;  /* 0x0000001fff027819 */ /* 0x001fc60000011404 */
[----:B------:R-:W-:Y:S02]  /*c4ef0*/  STL [R1+0x1a20], R9 ;  /* 0x001a200901007387 */ /* 0x000fe40000100800 */
[----:B------:R-:W-:Y:S01]  /*c4f00*/  IMAD.X R7, R2, 0x1, R7, P1 ;  /* 0x0000000102077824 */ /* 0x000fe200008e0607 */
[----:B------:R-:W-:Y:S01]  /*c4f10*/  IADD3 R5, P1, R4, R5, RZ ;  /* 0x0000000504057210 */ /* 0x000fe20007f3e0ff */
[----:B------:R-:W-:Y:S01]  /*c4f20*/  IMAD.X R3, R2, 0x1, R3, P2 ;  /* 0x0000000102037824 */ /* 0x000fe200010e0603 */
[----:B------:R-:W-:Y:S01]  /*c4f30*/  IADD3 R22, P2, R4, R22, RZ ;  /* 0x0000001604167210 */ /* 0x000fe20007f5e0ff */
[----:B------:R-:W-:Y:S01]  /*c4f40*/  STL [R1+0x38d8], R6 ;  /* 0x0038d80601007387 */ /* 0x000fe20000100800 */
[----:B------:R-:W-:-:S03]  /*c4f50*/  IMAD.X R23, R2, 0x1, R23, P3 ;  /* 0x0000000102177824 */ /* 0x000fc600018e0617 */
[----:B------:R-:W-:Y:S01]  /*c4f60*/  STL [R1+0x1e30], R7 ;  /* 0x001e300701007387 */ /* 0x000fe20000100800 */
[----:B------:R-:W-:-:S03]  /*c4f70*/  IADD3 R24, P3, R4, R24, RZ ;  /* 0x0000001804187210 */ /* 0x000fc60007f7e0ff */
        /* <DEDUP_REMOVED lines=14> */
[----:B------:R-:W-:Y:S04]  /*c5060*/  STL [R1+0x1e20], R27 ;  /* 0x001e201b01007387 */ /* 0x000fe80000100800 */
[----:B------:R-:W-:Y:S01]  /*c5070*/  STL [R1+0x38b0], R28 ;  /* 0x0038b01c01007387 */ /* 0x000fe20000100800 */
[----:B------:R-:W-:-:S03]  /*c5080*/  IADD3 R18, P0, R4, R18, RZ ;  /* 0x0000001204127210 */ /* 0x000fc60007f1e0ff */
[----:B------:R-:W-:Y:S01]  /*c5090*/  STL [R1+0x1e3c], R29 ;  /* 0x001e3c1d01007387 */ /* 0x000fe20000100800 */
[----:B------:R-:W-:-:S03]  /*c50a0*/  IMAD.X R19, R2, 0x1, R19, P1 ;  /* 0x0000000102137824 */ /* 0x000fc600008e0613 */
[----:B------:R-:W-:Y:S04]  /*c50b0*/  STL [R1+0x38a8], R16 ;  /* 0x0038a81001007387 */ /* 0x000fe80000100800 */
[----:B------:R-:W-:Y:S04]  /*c50c0*/  STL [R1+0x38d4], R17 ;  /* 0x0038d41101007387 */ /* 0x000fe80000100800 */
[----:B------:R0:W-:Y:S01]  /*c50d0*/  STL [R1+0x4200], R4 ;  /* 0x0042000401007387 */ /* 0x0001e20000100800 */
[----:B------:R-:W-:-:S03]  /*c50e0*/  IADD3 R0, P1, R4, R0, RZ ;  /* 0x0000000004007210 */ /* 0x000fc60007f3e0ff */
[----:B------:R-:W-:Y:S04]  /*c50f0*/  STL [R1+0x38a0], R18 ;  /* 0x0038a01201007387 */ /* 0x000fe80000100800 */
[----:B0-----:R-:W2:Y:S04]  /*c5100*/  LDL.LU R4, [R1+0x38c4] ;  /* 0x0038c40001047983 */ /* 0x001ea80000300800 */
[----:B------:R-:W-:Y:S04]  /*c5110*/  STL [R1+0x38cc], R19 ;  /* 0x0038cc1301007387 */ /* 0x000fe80000100800 */
[----:B------:R-:W3:Y:S04]  /*c5120*/  LDL.LU R12, [R1+0x38b4] ;  /* 0x0038b400010c7983 */ /* 0x000ee80000300800 */
[----:B------:R-:W-:Y:S04]  /*c5130*/  STL [R1+0x3898], R0 ;  /* 0x0038980001007387 */ /* 0x000fe80000100800 */
[----:B---3--:R0:W-:Y:S04]  /*c5140*/  STL [R1+0x41f4], R12 ;  /* 0x0041f40c01007387 */ /* 0x0081e80000100800 */
[----:B0-----:R-:W3:Y:S04]  /*c5150*/  LDL.LU R12, [R1+0x3888] ;  /* 0x00388800010c7983 */ /* 0x001ee80000300800 */
[----:B---3--:R0:W-:Y:S04]  /*c5160*/  STL [R1+0x41f8], R12 ;  /* 0x0041f80c01007387 */ /* 0x0081e80000100800 */
[----:B0-----:R-:W3:Y:S01]  /*c5170*/  LDL.LU R12, [R1+0x38bc] ;  /* 0x0038bc00010c7983 */ /* 0x001ee20000300800 */
[----:B--2---:R-:W-:-:S03]  /*c5180*/  IMAD.X R4, R2, 0x1, R4, P2 ;  /* 0x0000000102047824 */ /* 0x004fc600010e0604 */
[----:B---3--:R0:W-:Y:S04]  /*c5190*/  STL [R1+0x41fc], R12 ;  /* 0x0041fc0c01007387 */ /* 0x0081e80000100800 */
        /* <DEDUP_REMOVED lines=28> */
[----:B0-----:R-:W2:Y:S02]  /*c5360*/  LDL.LU R4, [R1+0x4200] ;  /* 0x0042000001047983 */ /* 0x001ea40000300800 */
[----:B--2---:R-:W-:-:S05]  /*c5370*/  IADD3 R12, P2, R4, R12, RZ ;  /* 0x0000000c040c7210 */ /* 0x004fca0007f5e0ff */
[----:B------:R0:W-:Y:S04]  /*c5380*/  STL [R1+0x3890], R12 ;  /* 0x0038900c01007387 */ /* 0x0001e80000100800 */
[----:B0-----:R-:W2:Y:S02]  /*c5390*/  LDL.LU R12, [R1+0x41fc] ;  /* 0x0041fc00010c7983 */ /* 0x001ea40000300800 */
[----:B--2---:R-:W-:-:S05]  /*c53a0*/  IMAD.X R12, R2, 0x1, R12, P3 ;  /* 0x00000001020c7824 */ /* 0x004fca00018e060c */
[----:B------:R0:W-:Y:S04]  /*c53b0*/  STL [R1+0x38bc], R12 ;  /* 0x0038bc0c01007387 */ /* 0x0001e80000100800 */
[----:B0-----:R-:W2:Y:S02]  /*c53c0*/  LDL.LU R12, [R1+0x41f8] ;  /* 0x0041f800010c7983 */ /* 0x001ea40000300800 */
[----:B--2---:R-:W-:-:S05]  /*c53d0*/  IADD3 R12, P3, R4, R12, RZ ;  /* 0x0000000c040c7210 */ /* 0x004fca0007f7e0ff */
[----:B------:R0:W-:Y:S04]  /*c53e0*/  STL [R1+0x3888], R12 ;  /* 0x0038880c01007387 */ /* 0x0001e80000100800 */
[----:B0-----:R-:W2:Y:S01]  /*c53f0*/  LDL.LU R12, [R1+0x41f4] ;  /* 0x0041f400010c7983 */ /* 0x001ea20000300800 */
[----:B----4-:R-:W-:Y:S01]  /*c5400*/  IMAD.X R14, R2, 0x1, R14, P5 ;  /* 0x00000001020e7824 */ /* 0x010fe200028e060e */
[----:B---3--:R-:W-:Y:S01]  /*c5410*/  IADD3 R15, P5, R4, R15, RZ ;  /* 0x0000000f040f7210 */ /* 0x008fe20007fbe0ff */
[----:B------:R-:W-:Y:S01]  /*c5420*/  IMAD.X R20, R2, 0x1, R20, P6 ;  /* 0x0000000102147824 */ /* 0x000fe200030e0614 */
[----:B------:R-:W-:Y:S01]  /*c5430*/  IADD3 R21, P6, R4, R21, RZ ;  /* 0x0000001504157210 */ /* 0x000fe20007fde0ff */
        /* <DEDUP_REMOVED lines=18> */
[----:B------:R-:W-:-:S02]  /*c5560*/  IMAD.X R0, R2, 0x1, R0, P3 ;  /* 0x0000000102007824 */ /* 0x000fc400018e0600 */
[----:B--2---:R-:W-:Y:S01]  /*c5570*/  IMAD.X R12, R2, 0x1, R12, P4 ;  /* 0x00000001020c7824 */ /* 0x004fe200020e060c */
[----:B------:R-:W-:-:S04]  /*c5580*/  IADD3 R13, P4, R4, R13, RZ ;  /* 0x0000000d040d7210 */ /* 0x000fc80007f9e0ff */
        /* <DEDUP_REMOVED lines=10> */
[----:B------:R-:W-:-:S03]  /*c5630*/  IMAD.X R22, R2, 0x1, R22, P4 ;  /* 0x0000000102167824 */ /* 0x000fc600020e0616 */
[----:B------:R-:W-:Y:S01]  /*c5640*/  STL [R1+0x388c], R6 ;  /* 0x00388c0601007387 */ /* 0x000fe20000100800 */
[----:B------:R-:W-:-:S03]  /*c5650*/  IADD3 R23, P4, R4, R23, RZ ;  /* 0x0000001704177210 */ /* 0x000fc60007f9e0ff */
        /* <DEDUP_REMOVED lines=23> */
[----:B--2---:R-:W-:-:S03]  /*c57d0*/  IADD3 R2, P3, R4, R2, RZ ;  /* 0x0000000204027210 */ /* 0x004fc60007f7e0ff */
[----:B---3--:R0:W-:Y:S04]  /*c57e0*/  STL [R1+0x41ec], R12 ;  /* 0x0041ec0c01007387 */ /* 0x0081e80000100800 */
        /* <DEDUP_REMOVED lines=27> */
[----:B------:R0:W-:Y:S04]  /*c59a0*/  STL [R1+0x3838], R2 ;  /* 0x0038380201007387 */ /* 0x0001e80000100800 */
[----:B0-----:R-:W2:Y:S02]  /*c59b0*/  LDL.LU R2, [R1+0x41f0] ;  /* 0x0041f00001027983 */ /* 0x001ea40000300800 */
[----:B--2---:R-:W-:-:S05]  /*c59c0*/  IMAD.X R12, R2, 0x1, R12, P4 ;  /* 0x00000001020c7824 */ /* 0x004fca00020e060c */
[----:B------:R0:W-:Y:S04]  /*c59d0*/  STL [R1+0x38fc], R12 ;  /* 0x0038fc0c01007387 */ /* 0x0001e80000100800 */
[----:B0-----:R-:W2:Y:S02]  /*c59e0*/  LDL.LU R12, [R1+0x41ec] ;  /* 0x0041ec00010c7983 */ /* 0x001ea40000300800 */
[----:B--2---:R-:W-:-:S05]  /*c59f0*/  IADD3 R12, P4, R4, R12, RZ ;  /* 0x0000000c040c7210 */ /* 0x004fca0007f9e0ff */
[----:B------:R0:W-:Y:S04]  /*c5a00*/  STL [R1+0x3830], R12 ;  /* 0x0038300c01007387 */ /* 0x0001e80000100800 */
[----:B0-----:R-:W2:Y:S02]  /*c5a10*/  LDL.LU R12, [R1+0x41e8] ;  /* 0x0041e800010c7983 */ /* 0x001ea40000300800 */
[----:B--2---:R-:W-:-:S05]  /*c5a20*/  IMAD.X R12, R2, 0x1, R12, P5 ;  /* 0x00000001020c7824 */ /* 0x004fca00028e060c */
[----:B------:R0:W-:Y:S04]  /*c5a30*/  STL [R1+0x38f4], R12 ;  /* 0x0038f40c01007387 */ /* 0x0001e80000100800 */
[----:B0-----:R-:W2:Y:S01]  /*c5a40*/  LDL.LU R12, [R1+0x41e4] ;  /* 0x0041e400010c7983 */ /* 0x001ea20000300800 */
[----:B---3--:R-:W-:Y:S01]  /*c5a50*/  IMAD.X R13, R2, 0x1, R13, P6 ;  /* 0x00000001020d7824 */ /* 0x008fe200030e060d */
[----:B----4-:R-:W-:Y:S01]  /*c5a60*/  IADD3 R14, P6, R4, R14, RZ ;  /* 0x0000000e040e7210 */ /* 0x010fe20007fde0ff */
        /* <DEDUP_REMOVED lines=21> */
[----:B------:R-:W-:-:S02]  /*c5bc0*/  IADD3 R0, P4, R4, R0, RZ ;  /* 0x0000000004007210 */ /* 0x000fc40007f9e0ff */
[----:B--2---:R-:W-:-:S05]  /*c5bd0*/  IADD3 R12, P5, R4, R12, RZ ;  /* 0x0000000c040c7210 */ /* 0x004fca0007fbe0ff */
        /* <DEDUP_REMOVED lines=3161> */
[----:B------:R0:W-:Y:S04]  /*d2170*/  STL [R1+0x28ec], R0 ;  /* 0x0028ec0001007387 */ /* 0x0001e80000100800 */
[----:B0-----:R-:W3:Y:S04]  /*d2180*/  LDL.LU R0, [R1+0x28a8] ;  /* 0x0028a80001007983 */ /* 0x001ee80000300800 */
        /* <DEDUP_REMOVED lines=63> */
[C---:B------:R-:W-:Y:S02]  /*d2580*/  IMAD.X R29, R2.reuse, 0x1, R29, P2 ;  /* 0x00000001021d7824 */ /* 0x040fe400010e061d */
[C---:B------:R-:W-:Y:S02]  /*d2590*/  IMAD.X R16, R2.reuse, 0x1, R16, P3 ;  /* 0x0000000102107824 */ /* 0x040fe400018e0610 */
[C---:B------:R-:W-:Y:S02]  /*d25a0*/  IMAD.X R19, R2.reuse, 0x1, R19, P6 ;  /* 0x0000000102137824 */ /* 0x040fe400030e0613 */
[----:B------:R-:W-:Y:S01]  /*d25b0*/  IMAD.X R18, R2, 0x1, R18, P5 ;  /* 0x0000000102127824 */ /* 0x000fe200028e0612 */
[----:B--2---:R-:W-:-:S05]  /*d25c0*/  IADD3 R0, P4, R4, R0, RZ ;  /* 0x0000000004007210 */ /* 0x004fca0007f9e0ff */
[----:B------:R0:W-:Y:S01]  /*d25d0*/  STL [R1+0x28a8], R0 ;  /* 0x0028a80001007387 */ /* 0x0001e20000100800 */
[----:B------:R-:W-:-:S03]  /*d25e0*/  IMAD.X R5, R2, 0x1, R5, P4 ;  /* 0x0000000102057824 */ /* 0x000fc600020e0605 */
        /* <DEDUP_REMOVED lines=18> */
[----:B------:R1:W-:Y:S04]  /*d2710*/  STL [R1+0x2894], R24 ;  /* 0x0028941801007387 */ /* 0x0003e80000100800 */
[----:B------:R3:W-:Y:S04]  /*d2720*/  STL [R1+0x2860], R25 ;  /* 0x0028601901007387 */ /* 0x0007e80000100800 */
[----:B------:R4:W-:Y:S04]  /*d2730*/  STL [R1+0x288c], R26 ;  /* 0x00288c1a01007387 */ /* 0x0009e80000100800 */
[----:B------:R-:W-:Y:S01]  /*d2740*/  STL [R1+0x2858], R27 ;  /* 0x0028581b01007387 */ /* 0x000fe20000100800 */
[----:B------:R-:W-:-:S03]  /*d2750*/  IMAD.X R17, R2, 0x1, R17, P4 ;  /* 0x0000000102117824 */ /* 0x000fc600020e0611 */
[----:B------:R4:W-:Y:S04]  /*d2760*/  STL [R1+0x2884], R28 ;  /* 0x0028841c01007387 */ /* 0x0009e80000100800 */
[----:B------:R4:W-:Y:S04]  /*d2770*/  STL [R1+0x287c], R29 ;  /* 0x00287c1d01007387 */ /* 0x0009e80000100800 */
[----:B------:R4:W-:Y:S04]  /*d2780*/  STL [R1+0x2874], R16 ;  /* 0x0028741001007387 */ /* 0x0009e80000100800 */
[----:B------:R-:W-:Y:S04]  /*d2790*/  STL [R1+0x285c], R19 ;  /* 0x00285c1301007387 */ /* 0x000fe80000100800 */
[----:B------:R4:W-:Y:S04]  /*d27a0*/  STL [R1+0x286c], R17 ;  /* 0x00286c1101007387 */ /* 0x0009e80000100800 */
[----:B------:R4:W-:Y:S04]  /*d27b0*/  STL [R1+0x2864], R18 ;  /* 0x0028641201007387 */ /* 0x0009e80000100800 */
        /* <DEDUP_REMOVED lines=10> */
[----:B--2---:R-:W-:Y:S04]  /*d2860*/  STL [R1+0x3fe0], R0 ;  /* 0x003fe00001007387 */ /* 0x004fe80000100800 */
[----:B------:R-:W2:Y:S01]  /*d2870*/  LDL.LU R27, [R1+0x19bc] ;  /* 0x0019bc00011b7983 */ /* 0x000ea20000300800 */
[----:B------:R-:W-:Y:S01]  /*d2880*/  IMAD.X R23, R2, 0x1, R23, P0 ;  /* 0x0000000102177824 */ /* 0x000fe200000e0617 */
[----:B------:R-:W-:-:S04]  /*d2890*/  IADD3 R24, P5, R4, R24, RZ ;  /* 0x0000001804187210 */ /* 0x000fc80007fbe0ff */
[----:B------:R-:W-:Y:S01]  /*d28a0*/  STL [R1+0x2854], R23 ;  /* 0x0028541701007387 */ /* 0x000fe20000100800 */
[C---:B---3--:R-:W-:Y:S02]  /*d28b0*/  IADD3 R25, P6, R4.reuse, R25, RZ ;  /* 0x0000001904197210 */ /* 0x048fe40007fde0ff */
[C---:B----4-:R-:W-:Y:S02]  /*d28c0*/  IADD3 R26, P0, R4.reuse, R26, RZ ;  /* 0x0000001a041a7210 */ /* 0x050fe40007f1e0ff */
[C---:B------:R-:W-:Y:S02]  /*d28d0*/  IADD3 R28, P1, R4.reuse, R28, RZ ;  /* 0x0000001c041c7210 */ /* 0x040fe40007f3e0ff */
[C---:B------:R-:W-:Y:S02]  /*d28e0*/  IADD3 R29, P2, R4.reuse, R29, RZ ;  /* 0x0000001d041d7210 */ /* 0x040fe40007f5e0ff */
[C---:B------:R-:W-:Y:S02]  /*d28f0*/  IADD3 R16, P3, R4.reuse, R16, RZ ;  /* 0x0000001004107210 */ /* 0x040fe40007f7e0ff */
[----:B------:R-:W-:Y:S01]  /*d2900*/  IADD3 R17, P4, R4, R17, RZ ;  /* 0x0000001104117210 */ /* 0x000fe20007f9e0ff */
[----:B------:R-:W-:Y:S01]  /*d2910*/  IMAD.X R18, R2, 0x1, R18, P5 ;  /* 0x0000000102127824 */ /* 0x000fe200028e0612 */
[----:B------:R-:W-:Y:S01]  /*d2920*/  IADD3 R19, P5, R4, R19, RZ ;  /* 0x0000001304137210 */ /* 0x000fe20007fbe0ff */
[----:B--2---:R-:W-:-:S05]  /*d2930*/  VIADD R27, R27, 0x1 ;  /* 0x000000011b1b7836 */ /* 0x004fca0000000000 */
        /* <DEDUP_REMOVED lines=83> */
[----:B------:R-:W-:Y:S01]  /*d2e70*/  STL [R1+0x2834], R27 ;  /* 0x0028341b01007387 */ /* 0x000fe20000100800 */
[----:B------:R-:W-:Y:S01]  /*d2e80*/  IMAD.X R5, R2, 0x1, R5, P1 ;  /* 0x0000000102057824 */ /* 0x000fe200008e0605 */
[C---:B------:R-:W-:Y:S02]  /*d2e90*/  IADD3 R3, P1, R4.reuse, R3, RZ ;  /* 0x0000000304037210 */ /* 0x040fe40007f3e0ff */
        /* <DEDUP_REMOVED lines=98> */
[----:B------:R-:W-:Y:S01]  /*d34c0*/  STL [R1+0x2788], R27 ;  /* 0x0027881b01007387 */ /* 0x000fe20000100800 */
[----:B------:R-:W-:Y:S01]  /*d34d0*/  IMAD.X R7, R2, 0x1, R7, P2 ;  /* 0x0000000102077824 */ /* 0x000fe200010e0607 */
[----:B------:R-:W-:Y:S02]  /*d34e0*/  IADD3 R5, P2, R4, R5, RZ ;  /* 0x0000000504057210 */ /* 0x000fe40007f5e0ff */
        /* <DEDUP_REMOVED lines=2551> */
[----:B------:R-:W3:Y:S04]  /*dd460*/  LDL.LU R27, [R1+0x3c70] ;  /* 0x003c7000011b7983 */ /* 0x000ee80000300800 */
[----:B---3--:R0:W-:Y:S04]  /*dd470*/  STL [R1+0x400c], R27 ;  /* 0x00400c1b01007387 */ /* 0x0081e80000100800 */
[----:B------:R-:W-:Y:S04]  /*dd480*/  STL [R1+0x3be8], R19 ;  /* 0x003be81301007387 */ /* 0x000fe80000100800 */
        /* <DEDUP_REMOVED lines=32> */
[----:B0-----:R-:W4:Y:S01]  /*dd690*/  LDL.LU R18, [R1+0x3cd4] ;  /* 0x003cd40001127983 */ /* 0x001f220000300800 */
        /* <DEDUP_REMOVED lines=28> */
[----:B------:R-:W-:Y:S01]  /*dd860*/  IMAD.X R28, R2, 0x1, R28, P3 ;  /* 0x00000001021c7824 */ /* 0x000fe200018e061c */
[C---:B------:R-:W-:Y:S02]  /*dd870*/  IADD3 R29, P3, R4.reuse, R29, RZ ;  /* 0x0000001d041d7210 */ /* 0x040fe40007f7e0ff */
[----:B--2---:R-:W-:-:S05]  /*dd880*/  IADD3 R27, P6, R4, R27, RZ ;  /* 0x0000001b041b7210 */ /* 0x004fca0007fde0ff */
        /* <DEDUP_REMOVED lines=25> */
[----:B0-----:R-:W2:Y:S01]  /*dda20*/  LDL.LU R19, [R1+0x3c68] ;  /* 0x003c680001137983 */ /* 0x001ea20000300800 */
[----:B------:R-:W-:Y:S01]  /*dda30*/  IADD3 R16, P4, R4, R16, RZ ;  /* 0x0000001004107210 */ /* 0x000fe20007f9e0ff */
[----:B------:R-:W-:Y:S01]  /*dda40*/  IMAD.X R17, R2, 0x1, R17, P5 ;  /* 0x0000000102117824 */ /* 0x000fe200028e0611 */
[----:B------:R-:W-:Y:S01]  /*dda50*/  IADD3 R18, P5, R4, R18, RZ ;  /* 0x0000001204127210 */ /* 0x000fe20007fbe0ff */
[----:B------:R-:W-:Y:S04]  /*dda60*/  STL [R1+0x3cc4], R29 ;  /* 0x003cc41d01007387 */ /* 0x000fe80000100800 */
[----:B------:R-:W3:Y:S04]  /*dda70*/  LDL.LU R27, [R1+0x3c78] ;  /* 0x003c7800011b7983 */ /* 0x000ee80000300800 */
[----:B------:R-:W-:Y:S04]  /*dda80*/  STL [R1+0x3cd0], R16 ;  /* 0x003cd01001007387 */ /* 0x000fe80000100800 */
[----:B---3--:R0:W-:Y:S04]  /*dda90*/  STL [R1+0x4000], R27 ;  /* 0x0040001b01007387 */ /* 0x0081e80000100800 */
[----:B------:R-:W-:Y:S04]  /*ddaa0*/  STL [R1+0x3c6c], R17 ;  /* 0x003c6c1101007387 */ /* 0x000fe80000100800 */
[----:B0-----:R-:W3:Y:S04]  /*ddab0*/  LDL.LU R27, [R1+0x3ce4] ;  /* 0x003ce400011b7983 */ /* 0x001ee80000300800 */
[----:B------:R-:W-:Y:S04]  /*ddac0*/  STL [R1+0x3cd4], R18 ;  /* 0x003cd41201007387 */ /* 0x000fe80000100800 */
        /* <DEDUP_REMOVED lines=31> */
[----:B0-----:R-:W3:Y:S01]  /*ddcc0*/  LDL.LU R19, [R1+0x3cec] ;  /* 0x003cec0001137983 */ /* 0x001ee20000300800 */
        /* <DEDUP_REMOVED lines=25> */
[----:B------:R-:W-:Y:S01]  /*dde60*/  IADD3 R25, P3, R4, R25, RZ ;  /* 0x0000001904197210 */ /* 0x000fe20007f7e0ff */
[----:B------:R-:W-:Y:S01]  /*dde70*/  IMAD.X R28, R2, 0x1, R28, P5 ;  /* 0x00000001021c7824 */ /* 0x000fe200028e061c */
[C---:B------:R-:W-:Y:S02]  /*dde80*/  IADD3 R26, P4, R4.reuse, R26, RZ ;  /* 0x0000001a041a7210 */ /* 0x040fe40007f9e0ff */
[----:B------:R-:W-:Y:S01]  /*dde90*/  IADD3 R29, P5, R4, R29, RZ ;  /* 0x0000001d041d7210 */ /* 0x000fe20007fbe0ff */
[----:B--2---:R-:W-:Y:S01]  /*ddea0*/  IMAD.X R27, R2, 0x1, R27, P1 ;  /* 0x00000001021b7824 */ /* 0x004fe200008e061b */
[----:B------:R-:W-:-:S04]  /*ddeb0*/  IADD3 R0, P1, R4, R0, RZ ;  /* 0x0000000004007210 */ /* 0x000fc80007f3e0ff */
        /* <DEDUP_REMOVED lines=23> */
[----:B------:R-:W-:Y:S01]  /*de030*/  IMAD.X R16, R2, 0x1, R16, P6 ;  /* 0x0000000102107824 */ /* 0x000fe200030e0610 */
[----:B------:R-:W-:Y:S01]  /*de040*/  IADD3 R17, P6, R4, R17, RZ ;  /* 0x0000001104117210 */ /* 0x000fe20007fde0ff */
[----:B------:R-:W-:Y:S01]  /*de050*/  IMAD.X R19, R2, 0x1, R19, P0 ;  /* 0x0000000102137824 */ /* 0x000fe200000e0613 */
[----:B------:R-:W-:Y:S04]  /*de060*/  STL [R1+0x3d34], R25 ;  /* 0x003d341901007387 */ /* 0x000fe80000100800 */
[----:B------:R-:W-:Y:S04]  /*de070*/  STL [R1+0x3d40], R26 ;  /* 0x003d401a01007387 */ /* 0x000fe80000100800 */
[----:B------:R-:W-:Y:S04]  /*de080*/  STL [R1+0x3cdc], R28 ;  /* 0x003cdc1c01007387 */ /* 0x000fe80000100800 */
        /* <DEDUP_REMOVED lines=64> */
[----:B------:R-:W-:Y:S01]  /*de490*/  IADD3 R23, P4, R4, R23, RZ ;  /* 0x0000001704177210 */ /* 0x000fe20007f9e0ff */
[----:B------:R-:W-:Y:S01]  /*de4a0*/  IMAD.X R26, R2, 0x1, R26, P6 ;  /* 0x00000001021a7824 */ /* 0x000fe200030e061a */
[----:B------:R-:W-:Y:S01]  /*de4b0*/  IADD3 R25, P5, R4, R25, RZ ;  /* 0x0000001904197210 */ /* 0x000fe20007fbe0ff */
        /* <DEDUP_REMOVED lines=27> */
[----:B------:R-:W-:Y:S04]  /*de670*/  STL [R1+0x3db0], R23 ;  /* 0x003db01701007387 */ /* 0x000fe80000100800 */
[----:B------:R-:W-:Y:S04]  /*de680*/  STL [R1+0x3d4c], R24 ;  /* 0x003d4c1801007387 */ /* 0x000fe80000100800 */
        /* <DEDUP_REMOVED lines=64> */
[----:B--2---:R-:W-:-:S05]  /*dea90*/  IMAD.X R27, R2, 0x1, R27, P4 ;  /* 0x00000001021b7824 */ /* 0x004fca00020e061b */
[----:B------:R0:W-:Y:S04]  /*deaa0*/  STL [R1+0x3d7c], R27 ;  /* 0x003d7c1b01007387 */ /* 0x0001e80000100800 */
[----:B0-----:R-:W2:Y:S01]  /*deab0*/  LDL.LU R27, [R1+0x3fe4] ;  /* 0x003fe400011b7983 */ /* 0x001ea20000300800 */
[----:B------:R-:W-:-:S05]  /*deac0*/  IADD3 R0, P4, R4, R0, RZ ;  /* 0x0000000004007210 */ /* 0x000fca0007f9e0ff */
[----:B------:R0:W-:Y:S01]  /*dead0*/  STL [R1+0x3de4], R0 ;  /* 0x003de40001007387 */ /* 0x0001e20000100800 */
[----:B------:R-:W-:-:S03]  /*deae0*/  IMAD.X R23, R2, 0x1, R23, P4 ;  /* 0x0000000102177824 */ /* 0x000fc600020e0617 */
[----:B0-----:R0:W5:Y:S01]  /*deaf0*/  LDL.LU R0, [R1+0x3fe0] ;  /* 0x003fe00001007983 */ /* 0x0011620000300800 */
[----:B------:R-:W-:Y:S01]  /*deb00*/  IADD3 R5, P4, R4, R5, RZ ;  /* 0x0000000504057210 */ /* 0x000fe20007f9e0ff */
[----:B------:R-:W-:Y:S01]  /*deb10*/  IMAD.X R24, R2, 0x1, R24, P6 ;  /* 0x0000000102187824 */ /* 0x000fe200030e0618 */
[C---:B------:R-:W-:Y:S01]  /*deb20*/  IADD3 R22, P5, R4.reuse, R22, RZ ;  /* 0x0000001604167210 */ /* 0x040fe20007fbe0ff */
[----:B------:R-:W-:Y:S01]  /*deb30*/  STL [R1+0x3d78], R12 ;  /* 0x003d780c01007387 */ /* 0x000fe20000100800 */
[----:B------:R-:W-:Y:S01]  /*deb40*/  IADD3 R25, P6, R4, R25, RZ ;  /* 0x0000001904197210 */ /* 0x000fe20007fde0ff */
[C---:B------:R-:W-:Y:S02]  /*deb50*/  IMAD.X R26, R2.reuse, 0x1, R26, P0 ;  /* 0x00000001021a7824 */ /* 0x040fe400000e061a */
[----:B------:R-:W-:Y:S01]  /*deb60*/  STL [R1+0x3df0], R13 ;  /* 0x003df00d01007387 */ /* 0x000fe20000100800 */
[C---:B------:R-:W-:Y:S02]  /*deb70*/  IMAD.X R28, R2.reuse, 0x1, R28, P1 ;  /* 0x00000001021c7824 */ /* 0x040fe400008e061c */
[C---:B------:R-:W-:Y:S01]  /*deb80*/  IMAD.X R29, R2.reuse, 0x1, R29, P2 ;  /* 0x00000001021d7824 */ /* 0x040fe200010e061d */
[----:B------:R-:W-:Y:S01]  /*deb90*/  STL [R1+0x3d8c], R14 ;  /* 0x003d8c0e01007387 */ /* 0x000fe20000100800 */
[----:B------:R-:W-:-:S02]  /*deba0*/  IMAD.X R16, R2, 0x1, R16, P3 ;  /* 0x0000000102107824 */ /* 0x000fc400018e0610 */
[C---:B------:R-:W-:Y:S01]  /*debb0*/  IMAD.X R19, R2.reuse, 0x1, R19, P6 ;  /* 0x0000000102137824 */ /* 0x040fe200030e0613 */
[----:B------:R-:W-:Y:S01]  /*debc0*/  STL [R1+0x3df4], R15 ;  /* 0x003df40f01007387 */ /* 0x000fe20000100800 */
[C---:B------:R-:W-:Y:S02]  /*debd0*/  IMAD.X R17, R2.reuse, 0x1, R17, P4 ;  /* 0x0000000102117824 */ /* 0x040fe400020e0611 */
[----:B------:R-:W-:Y:S01]  /*debe0*/  IMAD.X R18, R2, 0x1, R18, P5 ;  /* 0x0000000102127824 */ /* 0x000fe200028e0612 */
        /* <DEDUP_REMOVED lines=8> */
[----:B------:R-:W-:Y:S01]  /*dec70*/  STL [R1+0x3e04], R7 ;  /* 0x003e040701007387 */ /* 0x000fe20000100800 */
[----:B-1----:R-:W1:Y:S03]  /*dec80*/  LDC R23, c[0x0][0x230] ;  /* 0x00008c00ff177b82 */ /* 0x002e660000000800 */
[----:B------:R3:W-:Y:S04]  /*dec90*/  STL [R1+0x3dbc], R3 ;  /* 0x003dbc0301007387 */ /* 0x0007e80000100800 */
[----:B------:R0:W-:Y:S04]  /*deca0*/  STL [R1+0x3e10], R5 ;  /* 0x003e100501007387 */ /* 0x0001e80000100800 */
[----:B------:R0:W-:Y:S04]  /*decb0*/  STL [R1+0x3e0c], R22 ;  /* 0x003e0c1601007387 */ /* 0x0001e80000100800 */
[----:B------:R0:W-:Y:S04]  /*decc0*/  STL [R1+0x3db8], R24 ;  /* 0x003db81801007387 */ /* 0x0001e80000100800 */
[----:B------:R0:W-:Y:S04]  /*decd0*/  STL [R1+0x3e14], R25 ;  /* 0x003e141901007387 */ /* 0x0001e80000100800 */
[----:B------:R0:W-:Y:S01]  /*dece0*/  STL [R1+0x3dcc], R26 ;  /* 0x003dcc1a01007387 */ /* 0x0001e20000100800 */
[----:B-1----:R-:W-:-:S03]  /*decf0*/  VIADD R23, R23, 0x7f ;  /* 0x0000007f17177836 */ /* 0x002fc60000000000 */
[----:B------:R0:W-:Y:S02]  /*ded00*/  STL [R1+0x3dc8], R28 ;  /* 0x003dc81c01007387 */ /* 0x0001e40000100800 */
[----:B---3--:R-:W-:Y:S02]  /*ded10*/  SHF.R.S32.HI R3, RZ, 0x1f, R23 ;  /* 0x0000001fff037819 */ /* 0x008fe40000011417 */
[----:B------:R0:W-:Y:S02]  /*ded20*/  STL [R1+0x3ddc], R29 ;  /* 0x003ddc1d01007387 */ /* 0x0001e40000100800 */
[----:B------:R-:W-:Y:S02]  /*ded30*/  LEA.HI R3, R3, R23, RZ, 0x7 ;  /* 0x0000001703037211 */ /* 0x000fe400078f38ff */
[----:B------:R0:W-:Y:S02]  /*ded40*/  STL [R1+0x3dd8], R16 ;  /* 0x003dd81001007387 */ /* 0x0001e40000100800 */
[----:B------:R-:W-:-:S02]  /*ded50*/  SHF.R.S32.HI R3, RZ, 0x7, R3 ;  /* 0x00000007ff037819 */ /* 0x000fc40000011403 */
[----:B------:R0:W-:Y:S04]  /*ded60*/  STL [R1+0x3df8], R19 ;  /* 0x003df81301007387 */ /* 0x0001e80000100800 */
[----:B------:R0:W-:Y:S04]  /*ded70*/  STL [R1+0x3dec], R17 ;  /* 0x003dec1101007387 */ /* 0x0001e80000100800 */
[----:B------:R0:W-:Y:S01]  /*ded80*/  STL [R1+0x3de8], R18 ;  /* 0x003de81201007387 */ /* 0x0001e20000100800 */
[----:B--2---:R-:W-:-:S13]  /*ded90*/  ISETP.NE.U32.AND P0, PT, R27, R3, PT ;  /* 0x000000031b00720c */ /* 0x004fda0003f05070 */
[----:B0-----:R-:W-:Y:S05]  /*deda0*/  @P0 BRA `(.L_x_2) ;  /* 0xfffff6e400b80947 */ /* 0x001fea000383ffff */
.L_x_1:
[----:B-----5:R1:W-:Y:S01]  /*dedb0*/  STL [R1+0x4098], R0 ;  /* 0x0040980001007387 */ /* 0x0203e20000100800 */
[----:B------:R-:W-:Y:S01]  /*dedc0*/  ULDC UR4, c[0x0][0x248] ;  /* 0x0000920000047ab9 */ /* 0x000fe20000000800 */
[----:B------:R-:W0:Y:S01]  /*dedd0*/  S2UR UR5, SR_CgaCtaId ;  /* 0x00000000000579c3 */ /* 0x000e220000008800 */
[----:B------:R-:W-:Y:S01]  /*dede0*/  ULDC UR6, c[0x0][0x248] ;  /* 0x0000920000067ab9 */ /* 0x000fe20000000800 */
[----:B------:R-:W2:Y:S01]  /*dedf0*/  LDL R18, [R1+0x100] ;  /* 0x0001000001127983 */ /* 0x000ea20000100800 */
[----:B------:R-:W-:Y:S01]  /*dee00*/  ULDC UR7, c[0x0][0x248] ;  /* 0x0000920000077ab9 */ /* 0x000fe20000000800 */
[----:B------:R-:W-:Y:S01]  /*dee10*/  ULDC UR8, c[0x0][0x22c] ;  /* 0x00008b0000087ab9 */ /* 0x000fe20000000800 */
[----:B------:R-:W-:Y:S01]  /*dee20*/  ULDC UR9, c[0x0][0x248] ;  /* 0x0000920000097ab9 */ /* 0x000fe20000000800 */
[----:B------:R-:W-:Y:S01]  /*dee30*/  STL [R1+0x4090], R4 ;  /* 0x0040900401007387 */ /* 0x000fe20000100800 */
[----:B------:R-:W-:Y:S01]  /*dee40*/  ULDC UR11, c[0x0][0x248] ;  /* 0x00009200000b7ab9 */ /* 0x000fe20000000800 */
[----:B-1----:R-:W-:Y:S01]  /*dee50*/  MOV R0, UR32 ;  /* 0x0000002000007c02 */ /* 0x002fe20008000f00 */
[----:B------:R-:W-:Y:S01]  /*dee60*/  ULDC UR12, c[0x0][0x248] ;  /* 0x00009200000c7ab9 */ /* 0x000fe20000000800 */
[----:B------:R-:W-:Y:S01]  /*dee70*/  STL [R1+0x408c], R5 ;  /* 0x00408c0501007387 */ /* 0x000fe20000100800 */
[----:B------:R-:W-:Y:S01]  /*dee80*/  ULDC UR13, c[0x0][0x248] ;  /* 0x00009200000d7ab9 */ /* 0x000fe20000000800 */
[----:B------:R-:W-:Y:S01]  /*dee90*/  ULDC UR14, c[0x0][0x248] ;  /* 0x00009200000e7ab9 */ /* 0x000fe20000000800 */
        /* <DEDUP_REMOVED lines=13> */
[----:B------:R1:W-:Y:S01]  /*def70*/  STL [R1+0x4064], R2 ;  /* 0x0040640201007387 */ /* 0x0003e20000100800 */
        /* <DEDUP_REMOVED lines=47> */
[----:B------:R-:W-:Y:S01]  /*df270*/  ULDC UR26, c[0x0][0x22c] ;  /* 0x00008b00001a7ab9 */ /* 0x000fe20000000800 */
[----:B------:R-:W-:Y:S01]  /*df280*/  ULDC UR25, c[0x0][0x22c] ;  /* 0x00008b0000197ab9 */ /* 0x000fe20000000800 */
[----:B------:R-:W-:Y:S01]  /*df290*/  ULDC UR24, c[0x0][0x22c] ;  /* 0x00008b0000187ab9 */ /* 0x000fe20000000800 */
[----:B------:R-:W-:Y:S01]  /*df2a0*/  BAR.SYNC.DEFER_BLOCKING 0x0 ;  /* 0x0000000000007b1d */ /* 0x000fe20000010000 */
[----:B--2---:R-:W-:-:S05]  /*df2b0*/  IMAD R10, R18, UR4, RZ ;  /* 0x00000004120a7c24 */ /* 0x004fca000f8e02ff */
[----:B------:R-:W-:Y:S01]  /*df2c0*/  STL [R1+0x409c], R18 ;  /* 0x00409c1201007387 */ /* 0x000fe20000100800 */
[----:B------:R-:W-:-:S03]  /*df2d0*/  VIADD R9, R10, UR4 ;  /* 0x000000040a097c36 */ /* 0x000fc60008000000 */
[----:B------:R-:W-:Y:S01]  /*df2e0*/  STL [R1+0x40a0], R10 ;  /* 0x0040a00a01007387 */ /* 0x000fe20000100800 */
[----:B------:R-:W-:-:S04]  /*df2f0*/  VIADD R8, R9, UR4 ;  /* 0x0000000409087c36 */ /* 0x000fc80008000000 */
[----:B-1----:R-:W-:-:S05]  /*df300*/  VIADD R0, R8, UR4 ;  /* 0x0000000408007c36 */ /* 0x002fca0008000000 */
[----:B------:R1:W-:Y:S02]  /*df310*/  STL [R1+0xce0], R0 ;  /* 0x000ce00001007387 */ /* 0x0003e40000100800 */
        /* <DEDUP_REMOVED lines=22> */
[----:B-1----:R-:W-:Y:S01]  /*df480*/  VIADD R0, R0, UR4 ;  /* 0x0000000400007c36 */ /* 0x002fe20008000000 */
[----:B------:R-:W-:-:S04]  /*df490*/  ULDC UR4, c[0x0][0x248] ;  /* 0x0000920000047ab9 */ /* 0x000fc80000000800 */
        /* <DEDUP_REMOVED lines=651> */
[----:B------:R1:W-:Y:S04]  /*e1d50*/  STL [R1+0x12e4], R0 ;  /* 0x0012e40001007387 */ /* 0x0003e80000100800 */
[----:B------:R-:W2:Y:S04]  /*e1d60*/  LDL.LU R16, [R1+0x880] ;  /* 0x0008800001107983 */ /* 0x000ea80000300800 */
[----:B------:R-:W2:Y:S01]  /*e1d70*/  LDL.LU R15, [R1+0x884] ;  /* 0x00088400010f7983 */ /* 0x000ea20000300800 */
        /* <DEDUP_REMOVED lines=24> */
[----:B------:R-:W3:Y:S04]  /*e1f00*/  LDL.LU R10, [R1+0x888] ;  /* 0x00088800010a7983 */ /* 0x000ee80000300800 */
[----:B------:R-:W3:Y:S01]  /*e1f10*/  LDL.LU R18, [R1+0x88c] ;  /* 0x00088c0001127983 */ /* 0x000ee20000300800 */
[----:B-1----:R-:W-:Y:S01]  /*e1f20*/  VIADD R0, R0, UR4 ;  /* 0x0000000400007c36 */ /* 0x002fe20008000000 */
[----:B------:R-:W-:-:S02]  /*e1f30*/  ULDC UR4, c[0x0][0x248] ;  /* 0x0000920000047ab9 */ /* 0x000fc40000000800 */
[----:B------:R-:W4:Y:S04]  /*e1f40*/  LDL.LU R19, [R1+0x870] ;  /* 0x0008700001137983 */ /* 0x000f280000300800 */
[----:B------:R1:W-:Y:S04]  /*e1f50*/  STL [R1+0x132c], R0 ;  /* 0x00132c0001007387 */ /* 0x0003e80000100800 */
[----:B------:R-:W4:Y:S04]  /*e1f60*/  LDL.LU R20, [R1+0x874] ;  /* 0x0008740001147983 */ /* 0x000f280000300800 */
[----:B------:R-:W4:Y:S04]  /*e1f70*/  LDL.LU R4, [R1+0x878] ;  /* 0x0008780001047983 */ /* 0x000f280000300800 */
[----:B------:R-:W4:Y:S04]  /*e1f80*/  LDL.LU R29, [R1+0x87c] ;  /* 0x00087c00011d7983 */ /* 0x000f280000300800 */
[----:B------:R-:W4:Y:S01]  /*e1f90*/  LDL.LU R14, [R1+0x860] ;  /* 0x00086000010e7983 */ /* 0x000f220000300800 */
[----:B-1----:R-:W-:Y:S01]  /*e1fa0*/  VIADD R0, R0, UR4 ;  /* 0x0000000400007c36 */ /* 0x002fe20008000000 */
[----:B------:R-:W-:-:S02]  /*e1fb0*/  ULDC UR4, c[0x0][0x248] ;  /* 0x0000920000047ab9 */ /* 0x000fc40000000800 */
[----:B------:R-:W4:Y:S04]  /*e1fc0*/  LDL.LU R13, [R1+0x864] ;  /* 0x00086400010d7983 */ /* 0x000f280000300800 */
[----:B------:R-:W4:Y:S04]  /*e1fd0*/  LDL.LU R12, [R1+0x868] ;  /* 0x00086800010c7983 */ /* 0x000f280000300800 */
[----:B------:R-:W4:Y:S04]  /*e1fe0*/  LDL.LU R11, [R1+0x86c] ;  /* 0x00086c00010b7983 */ /* 0x000f280000300800 */
[----:B------:R1:W-:Y:S02]  /*e1ff0*/  STL [R1+0x1334], R0 ;  /* 0x0013340001007387 */ /* 0x0003e40000100800 */
[----:B-1----:R-:W-:Y:S01]  /*e2000*/  VIADD R0, R0, UR4 ;  /* 0x0000000400007c36 */ /* 0x002fe20008000000 */
[----:B------:R-:W-:-:S04]  /*e2010*/  ULDC UR4, c[0x0][0x248] ;  /* 0x0000920000047ab9 */ /* 0x000fc80000000800 */
[----:B------:R1:W-:Y:S02]  /*e2020*/  STL [R1+0x133c], R0 ;  /* 0x00133c0001007387 */ /* 0x0003e40000100800 */
[----:B-1----:R-:W-:Y:S01]  /*e2030*/  VIADD R0, R0, UR4 ;  /* 0x0000000400007c36 */ /* 0x002fe20008000000 */
[----:B------:R-:W-:Y:S01]  /*e2040*/  ULDC UR4, c[0x0][0x248] ;  /* 0x0000920000047ab9 */ /* 0x000fe20000000800 */
[----:B--2---:R-:W-:-:S05]  /*e2050*/  F2FP.SATFINITE.E4M3.F32.PACK_AB_MERGE_C R2, R15, R16, RZ ;  /* 0x000000100f02723e */ /* 0x004fca00048070ff */
[----:B------:R1:W-:Y:S04]  /*e2060*/  STL [R1+0xeb0], R2 ;  /* 0x000eb00201007387 */ /* 0x0003e80000100800 */
[----:B------:R-:W2:Y:S04]  /*e2070*/  LDL.LU R21, [R1+0x850] ;  /* 0x0008500001157983 */ /* 0x000ea80000300800 */
[----:B------:R-:W2:Y:S04]  /*e2080*/  LDL.LU R22, [R1+0x854] ;  /* 0x0008540001167983 */ /* 0x000ea80000300800 */
[----:B------:R-:W2:Y:S04]  /*e2090*/  LDL.LU R23, [R1+0x858] ;  /* 0x0008580001177983 */ /* 0x000ea80000300800 */
[----:B------:R0:W-:Y:S04]  /*e20a0*/  STL [R1+0x1338], R0 ;  /* 0x0013380001007387 */ /* 0x0001e80000100800 */
[----:B------:R-:W2:Y:S04]  /*e20b0*/  LDL.LU R24, [R1+0x85c] ;  /* 0x00085c0001187983 */ /* 0x000ea80000300800 */
[----:B------:R-:W2:Y:S04]  /*e20c0*/  LDL.LU R25, [R1+0x840] ;  /* 0x0008400001197983 */ /* 0x000ea80000300800 */
[----:B------:R-:W2:Y:S04]  /*e20d0*/  LDL.LU R26, [R1+0x844] ;  /* 0x00084400011a7983 */ /* 0x000ea80000300800 */
        /* <DEDUP_REMOVED lines=10> */
[----:B0-----:R-:W-:Y:S01]  /*e2180*/  VIADD R0, R0, UR4 ;  /* 0x0000000400007c36 */ /* 0x001fe20008000000 */
[----:B------:R-:W-:Y:S01]  /*e2190*/  ULDC UR4, c[0x0][0x248] ;  /* 0x0000920000047ab9 */ /* 0x000fe20000000800 */
[----:B---3--:R-:W-:-:S05]  /*e21a0*/  F2FP.SATFINITE.E4M3.F32.PACK_AB_MERGE_C R10, R18, R10, RZ ;  /* 0x0000000a120a723e */ /* 0x008fca00048070ff */
[----:B------:R0:W-:Y:S01]  /*e21b0*/  STL [R1+0xea4], R10 ;  /* 0x000ea40a01007387 */ /* 0x0001e20000100800 */
[----:B----4-:R-:W-:Y:S02]  /*e21c0*/  F2FP.SATFINITE.E4M3.F32.PACK_AB_MERGE_C R18, R20, R19, RZ ;  /* 0x000000131412723e */ /* 0x010fe400048070ff */
[----:B0-----:R-:W-:-:S03]  /*e21d0*/  F2FP.SATFINITE.E4M3.F32.PACK_AB_MERGE_C R10, R29, R4, RZ ;  /* 0x000000041d0a723e */ /* 0x001fc600048070ff */
[----:B------:R-:W-:Y:S04]  /*e21e0*/  STL [R1+0xe9c], R18 ;  /* 0x000e9c1201007387 */ /* 0x000fe80000100800 */
[----:B------:R0:W-:Y:S01]  /*e21f0*/  STL [R1+0xe8c], R10 ;  /* 0x000e8c0a01007387 */ /* 0x0001e20000100800 */
[----:B------:R-:W-:-:S03]  /*e2200*/  F2FP.SATFINITE.E4M3.F32.PACK_AB_MERGE_C R4, R13, R14, RZ ;  /* 0x0000000e0d04723e */ /* 0x000fc600048070ff */
[----:B------:R1:W-:Y:S04]  /*e2210*/  STL [R1+0x1330], R0 ;  /* 0x0013300001007387 */ /* 0x0003e80000100800 */
[----:B------:R3:W-:Y:S01]  /*e2220*/  STL [R1+0xef4], R4 ;  /* 0x000ef40401007387 */ /* 0x0007e20000100800 */
[----:B0-----:R-:W-:Y:S01]  /*e2230*/  F2FP.SATFINITE.E4M3.F32.PACK_AB_MERGE_C R10, R11, R12, RZ ;  /* 0x0000000c0b0a723e */ /* 0x001fe200048070ff */
[----:B-1----:R-:W-:Y:S01]  /*e2240*/  VIADD R0, R0, UR4 ;  /* 0x0000000400007c36 */ /* 0x002fe20008000000 */
[----:B------:R-:W-:Y:S01]  /*e2250*/  ULDC UR4, c[0x0][0x248] ;  /* 0x0000920000047ab9 */ /* 0x000fe20000000800 */
[----:B---3--:R-:W3:Y:S04]  /*e2260*/  LDL.LU R4, [R1+0x810] ;  /* 0x0008100001047983 */ /* 0x008ee80000300800 */
[----:B------:R-:W3:Y:S04]  /*e2270*/  LDL.LU R29, [R1+0x814] ;  /* 0x00081400011d7983 */ /* 0x000ee80000300800 */
[----:B------:R-:W-:Y:S04]  /*e2280*/  STL [R1+0xeec], R10 ;  /* 0x000eec0a01007387 */ /* 0x000fe80000100800 */
[----:B------:R0:W-:Y:S04]  /*e2290*/  STL [R1+0x1328], R0 ;  /* 0x0013280001007387 */ /* 0x0001e80000100800 */
[----:B------:R-:W4:Y:S04]  /*e22a0*/  LDL.LU R14, [R1+0x818] ;  /* 0x00081800010e7983 */ /* 0x000f280000300800 */
[----:B------:R-:W4:Y:S04]  /*e22b0*/  LDL.LU R13, [R1+0x81c] ;  /* 0x00081c00010d7983 */ /* 0x000f280000300800 */
[----:B------:R-:W4:Y:S04]  /*e22c0*/  LDL.LU R12, [R1+0x800] ;  /* 0x00080000010c7983 */ /* 0x000f280000300800 */
[----:B------:R-:W4:Y:S01]  /*e22d0*/  LDL.LU R11, [R1+0x804] ;  /* 0x00080400010b7983 */ /* 0x000f220000300800 */
[----:B0-----:R-:W-:Y:S01]  /*e22e0*/  VIADD R0, R0, UR4 ;  /* 0x0000000400007c36 */ /* 0x001fe20008000000 */
[----:B------:R-:W-:Y:S01]  /*e22f0*/  ULDC UR4, c[0x0][0x248] ;  /* 0x0000920000047ab9 */ /* 0x000fe20000000800 */
[----:B--2---:R-:W-:-:S05]  /*e2300*/  F2FP.SATFINITE.E4M3.F32.PACK_AB_MERGE_C R10, R22, R21, RZ ;  /* 0x00000015160a723e */ /* 0x004fca00048070ff */
[----:B------:R0:W-:Y:S01]  /*e2310*/  STL [R1+0xecc], R10 ;  /* 0x000ecc0a01007387 */ /* 0x0001e20000100800 */
[----:B------:R-:W-:-:S05]  /*e2320*/  F2FP.SATFINITE.E4M3.F32.PACK_AB_MERGE_C R18, R24, R23, RZ ;  /* 0x000000171812723e */ /* 0x000fca00048070ff */
[----:B------:R-:W-:Y:S01]  /*e2330*/  STL [R1+0xec8], R18 ;  /* 0x000ec81201007387 */ /* 0x000fe20000100800 */
[----:B0-----:R-:W-:-:S03]  /*e2340*/  F2FP.SATFINITE.E4M3.F32.PACK_AB_MERGE_C R10, R26, R25, RZ ;  /* 0x000000191a0a723e */ /* 0x001fc600048070ff */
[----:B------:R0:W-:Y:S04]  /*e2350*/  STL [R1+0x1320], R0 ;  /* 0x0013200001007387 */ /* 0x0001e80000100800 */
[----:B------:R1:W-:Y:S01]  /*e2360*/  STL [R1+0xf18], R10 ;  /* 0x000f180a01007387 */ /* 0x0003e20000100800 */
[----:B0-----:R-:W-:Y:S01]  /*e2370*/  VIADD R0, R0, UR4 ;  /* 0x0000000400007c36 */ /* 0x001fe20008000000 */
[----:B------:R-:W-:Y:S01]  /*e2380*/  ULDC UR4, c[0x0][0x248] ;  /* 0x0000920000047ab9 */ /* 0x000fe20000000800 */
[----:B-1----:R-:W-:Y:S02]  /*e2390*/  F2FP.SATFINITE.E4M3.F32.PACK_AB_MERGE_C R10, R2, R27, RZ ;  /* 0x0000001b020a723e */ /* 0x002fe400048070ff */
[----:B------:R-:W-:-:S03]  /*e23a0*/  F2FP.SATFINITE.E4M3.F32.PACK_AB_MERGE_C R2, R7, R3, RZ ;  /* 0x000000030702723e */ /* 0x000fc600048070ff */
[----:B------:R-:W-:Y:S04]  /*e23b0*/  STL [R1+0xf14], R10 ;  /* 0x000f140a01007387 */ /* 0x000fe80000100800 */
[----:B------:R0:W-:Y:S01]  /*e23c0*/  STL [R1+0x1318], R0 ;  /* 0x0013180001007387 */ /* 0x0001e20000100800 */
[----:B------:R-:W-:-:S03]  /*e23d0*/  F2FP.SATFINITE.E4M3.F32.PACK_AB_MERGE_C R3, R5, R6, RZ ;  /* 0x000000060503723e */ /* 0x000fc600048070ff */
[----:B------:R1:W-:Y:S01]  /*e23e0*/  STL [R1+0xf00], R2 ;  /* 0x000f000201007387 */ /* 0x0003e20000100800 */
[----:B0-----:R-:W-:-:S03]  /*e23f0*/  VIADD R0, R0, UR4 ;  /* 0x0000000400007c36 */ /* 0x001fc60008000000 */
[----:B------:R-:W-:Y:S01]  /*e2400*/  STL [R1+0xf0c], R3 ;  /* 0x000f0c0301007387 */ /* 0x000fe20000100800 */
[----:B------:R-:W-:Y:S01]  /*e2410*/  ULDC UR4, c[0x0][0x248] ;  /* 0x0000920000047ab9 */ /* 0x000fe20000000800 */
[----:B-1----:R-:W-:Y:S02]  /*e2420*/  F2FP.SATFINITE.E4M3.F32.PACK_AB_MERGE_C R2, R17, R28, RZ ;  /* 0x0000001c1102723e */ /* 0x002fe400048070ff */
[----:B------:R0:W-:Y:S04]  /*e2430*/  STL [R1+0x1310], R0 ;  /* 0x0013100001007387 */ /* 0x0001e80000100800 */
[----:B------:R1:W-:Y:S04]  /*e2440*/  STL [R1+0xf54], R2 ;  /* 0x000f540201007387 */ /* 0x0003e80000100800 */
[----:B------:R-:W2:Y:S01]  /*e2450*/  LDL.LU R10, [R1+0x808] ;  /* 0x00080800010a7983 */ /* 0x000ea20000300800 */
[----:B0-----:R-:W-:Y:S01]  /*e2460*/  VIADD R0, R0, UR4 ;  /* 0x0000000400007c36 */ /* 0x001fe20008000000 */
[----:B------:R-:W-:-:S02]  /*e2470*/  ULDC UR4, c[0x0][0x248] ;  /* 0x0000920000047ab9 */ /* 0x000fc40000000800 */
[----:B------:R-:W2:Y:S01]  /*e2480*/  LDL.LU R18, [R1+0x80c] ;  /* 0x00080c0001127983 */ /* 0x000ea20000300800 */
[----:B-1----:R-:W-:-:S05]  /*e2490*/  F2FP.SATFINITE.E4M3.F32.PACK_AB_MERGE_C R2, R15, R16, RZ ;  /* 0x000000100f02723e */ /* 0x002fca00048070ff */
[----:B------:R-:W-:Y:S04]  /*e24a0*/  STL [R1+0xf50], R2 ;  /* 0x000f500201007387 */ /* 0x000fe80000100800 */
        /* <DEDUP_REMOVED lines=13> */
[----:B----4-:R-:W-:-:S05]  /*e2580*/  F2FP.SATFINITE.E4M3.F32.PACK_AB_MERGE_C R3, R13, R14, RZ ;  /* 0x0000000e0d03723e */ /* 0x010fca00048070ff */
[----:B------:R-:W-:Y:S01]  /*e2590*/  STL [R1+0xf34], R3 ;  /* 0x000f340301007387 */ /* 0x000fe20000100800 */
[----:B0-----:R-:W-:-:S03]  /*e25a0*/  F2FP.SATFINITE.E4M3.F32.PACK_AB_MERGE_C R2, R11, R12, RZ ;  /* 0x0000000c0b02723e */ /* 0x001fc600048070ff */
[----:B------:R0:W-:Y:S04]  /*e25b0*/  STL [R1+0x1300], R0 ;  /* 0x0013000001007387 */ /* 0x0001e80000100800 */
[----:B------:R1:W-:Y:S04]  /*e25c0*/  STL [R1+0xf8c], R2 ;  /* 0x000f8c0201007387 */ /* 0x0003e80000100800 */
[----:B------:R-:W3:Y:S01]  /*e25d0*/  LDL.LU R21, [R1+0x8a0] ;  /* 0x0008a00001157983 */ /* 0x000ee20000300800 */
[----:B0-----:R-:W-:Y:S01]  /*e25e0*/  VIADD R0, R0, UR4 ;  /* 0x0000000400007c36 */ /* 0x001fe20008000000 */
[----:B------:R-:W-:-:S02]  /*e25f0*/  ULDC UR4, c[0x0][0x248] ;  /* 0x0000920000047ab9 */ /* 0x000fc40000000800 */
[----:B------:R-:W3:Y:S04]  /*e2600*/  LDL.LU R22, [R1+0x8a4] ;  /* 0x0008a40001167983 */ /* 0x000ee80000300800 */
[----:B------:R-:W4:Y:S04]  /*e2610*/  LDL.LU R23, [R1+0x8a8] ;  /* 0x0008a80001177983 */ /* 0x000f280000300800 */
[----:B------:R0:W-:Y:S04]  /*e2620*/  STL [R1+0x12f8], R0 ;  /* 0x0012f80001007387 */ /* 0x0001e80000100800 */
[----:B------:R-:W4:Y:S04]  /*e2630*/  LDL.LU R24, [R1+0x8ac] ;  /* 0x0008ac0001187983 */ /* 0x000f280000300800 */
        /* <DEDUP_REMOVED lines=11> */
[----:B------:R-:W4:Y:S01]  /*e26f0*/  LDL.LU R11, [R1+0x91c] ;  /* 0x00091c00010b7983 */ /* 0x000f220000300800 */
[----:B0-----:R-:W-:Y:S01]  /*e2700*/  VIADD R0, R0, UR4 ;  /* 0x0000000400007c36 */ /* 0x001fe20008000000 */
[----:B------:R-:W-:Y:S01]  /*e2710*/  ULDC UR4, c[0x0][0x248] ;  /* 0x0000920000047ab9 */ /* 0x000fe20000000800 */
[----:B--2---:R-:W-:-:S05]  /*e2720*/  F2FP.SATFINITE.E4M3.F32.PACK_AB_MERGE_C R18, R18, R10, RZ ;  /* 0x0000000a1212723e */ /* 0x004fca00048070ff */
[----:B------:R-:W-:Y:S01]  /*e2730*/  STL [R1+0xf88], R18 ;  /* 0x000f881201007387 */ /* 0x000fe20000100800 */
[----:B------:R-:W-:Y:S02]  /*e2740*/  F2FP.SATFINITE.E4M3.F32.PACK_AB_MERGE_C R10, R20, R19, RZ ;  /* 0x00000013140a723e */ /* 0x000fe400048070ff */
[----:B------:R-:W-:-:S03]  /*e2750*/  F2FP.SATFINITE.E4M3.F32.PACK_AB_MERGE_C R6, R5, R6, RZ ;  /* 0x000000060506723e */ /* 0x000fc600048070ff */
[----:B------:R0:W-:Y:S04]  /*e2760*/  STL [R1+0xf60], R10 ;  /* 0x000f600a01007387 */ /* 0x0001e80000100800 */
[----:B------:R1:W-:Y:S01]  /*e2770*/  STL [R1+0xf78], R6 ;  /* 0x000f780601007387 */ /* 0x0003e20000100800 */
[----:B------:R-:W-:-:S03]  /*e2780*/  F2FP.SATFINITE.E4M3.F32.PACK_AB_MERGE_C R5, R17, R28, RZ ;  /* 0x0000001c1105723e */ /* 0x000fc600048070ff */
[----:B------:R2:W-:Y:S04]  /*e2790*/  STL [R1+0x12f0], R0 ;  /* 0x0012f00001007387 */ /* 0x0005e80000100800 */
[----:B------:R2:W-:Y:S01]  /*e27a0*/  STL [R1+0xfe4], R5 ;  /* 0x000fe40501007387 */ /* 0x0005e20000100800 */
[----:B0-----:R-:W-:-:S03]  /*e27b0*/  F2FP.SATFINITE.E4M3.F32.PACK_AB_MERGE_C R10, R15, R16, RZ ;  /* 0x000000100f0a723e */ /* 0x001fc600048070ff */
[----:B-1----:R-:W4:Y:S01]  /*e27c0*/  LDL.LU R6, [R1+0x920] ;  /* 0x0009200001067983 */ /* 0x002f220000300800 */
[----:B--2---:R-:W-:Y:S01]  /*e27d0*/  VIADD R0, R0, UR4 ;  /* 0x0000000400007c36 */ /* 0x004fe20008000000 */
[----:B------:R-:W-:Y:S02]  /*e27e0*/  ULDC UR4, c[0x0][0x248] ;  /* 0x0000920000047ab9 */ /* 0x000fe40000000800 */
[----:B------:R-:W2:Y:S04]  /*e27f0*/  LDL.LU R5, [R1+0x924] ;  /* 0x0009240001057983 */ /* 0x000ea80000300800 */
[----:B------:R-:W-:Y:S04]  /*e2800*/  STL [R1+0xfdc], R10 ;  /* 0x000fdc0a01007387 */ /* 0x000fe80000100800 */
[----:B------:R0:W-:Y:S04]  /*e2810*/  STL [R1+0x12e8], R0 ;  /* 0x0012e80001007387 */ /* 0x0001e80000100800 */
        /* <DEDUP_REMOVED lines=27> */
[----:B------:R-:W3:Y:S01]  /*e29d0*/  LDL.LU R10, [R1+0x938] ;  /* 0x00093800010a7983 */ /* 0x000ee20000300800 */
[----:B0-----:R-:W-:Y:S01]  /*e29e0*/  VIADD R0, R0, UR4 ;  /* 0x0000000400007c36 */ /* 0x001fe20008000000 */
[----:B------:R-:W-:-:S02]  /*e29f0*/  ULDC UR4, c[0x0][0x248] ;  /* 0x0000920000047ab9 */ /* 0x000fc40000000800 */
[----:B------:R-:W3:Y:S01]  /*e2a00*/  LDL.LU R18, [R1+0x93c] ;  /* 0x00093c0001127983 */ /* 0x000ee20000300800 */
[----:B-1----:R-:W-:-:S05]  /*e2a10*/  F2FP.SATFINITE.E4M3.F32.PACK_AB_MERGE_C R2, R11, R12, RZ ;  /* 0x0000000c0b02723e */ /* 0x002fca00048070ff */
[----:B------:R-:W-:Y:S04]  /*e2a20*/  STL [R1+0x1074], R2 ;  /* 0x0010740201007387 */ /* 0x000fe80000100800 */
        /* <DEDUP_REMOVED lines=17> */
[----:B------:R1:W-:Y:S04]  /*e2b40*/  STL [R1+0x1098], R2 ;  /* 0x0010980201007387 */ /* 0x0003e80000100800 */
[----:B------:R-:W2:Y:S01]  /*e2b50*/  LDL.LU R21, [R1+0x9c0] ;  /* 0x0009c00001157983 */ /* 0x000ea20000300800 */
[----:B0-----:R-:W-:Y:S01]  /*e2b60*/  VIADD R0, R0, UR4 ;  /* 0x0000000400007c36 */ /* 0x001fe20008000000 */
[----:B------:R-:W-:-:S02]  /*e2b70*/  ULDC UR4, c[0x0][0x248] ;  /* 0x0000920000047ab9 */ /* 0x000fc40000000800 */
        /* <DEDUP_REMOVED lines=986> */
[----:B--2---:R-:W-:-:S02]  /*e6920*/  F2FP.SATFINITE.E4M3.F32.PACK_AB_MERGE_C R18, R18, R10, RZ ;  /* 0x0000000a1212723e */ /* 0x004fc400048070ff */
[----:B------:R-:W2:Y:S04]  /*e6930*/  LDL.LU R10, [R1+0x40a0] ;  /* 0x0040a000010a7983 */ /* 0x000ea80000300800 */
[----:B------:R0:W-:Y:S04]  /*e6940*/  STL [R1+0x838], R18 ;  /* 0x0008381201007387 */ /* 0x0001e80000100800 */
[----:B0-----:R-:W2:Y:S01]  /*e6950*/  LDL.LU R18, [R1+0x409c] ;  /* 0x00409c0001127983 */ /* 0x001ea20000300800 */
[----:B------:R-:W-:Y:S02]  /*e6960*/  F2FP.SATFINITE.E4M3.F32.PACK_AB_MERGE_C R19, R20, R19, RZ ;  /* 0x000000131413723e */ /* 0x000fe400048070ff */
[----:B------:R-:W-:-:S03]  /*e6970*/  F2FP.SATFINITE.E4M3.F32.PACK_AB_MERGE_C R6, R5, R6, RZ ;  /* 0x000000060506723e */ /* 0x000fc600048070ff */
[----:B------:R-:W-:Y:S04]  /*e6980*/  STL [R1+0x834], R19 ;  /* 0x0008341301007387 */ /* 0x000fe80000100800 */
[----:B------:R0:W-:Y:S01]  /*e6990*/  STL [R1+0x830], R6 ;  /* 0x0008300601007387 */ /* 0x0001e20000100800 */
[----:B------:R-:W-:-:S03]  /*e69a0*/  F2FP.SATFINITE.E4M3.F32.PACK_AB_MERGE_C R5, R17, R28, RZ ;  /* 0x0000001c1105723e */ /* 0x000fc600048070ff */
[----:B------:R1:W-:Y:S04]  /*e69b0*/  STL [R1+0xc6c], R0 ;  /* 0x000c6c0001007387 */ /* 0x0003e80000100800 */
[----:B------:R1:W-:Y:S01]  /*e69c0*/  STL [R1+0x84c], R5 ;  /* 0x00084c0501007387 */ /* 0x0003e20000100800 */
[----:B------:R-:W-:-:S03]  /*e69d0*/  F2FP.SATFINITE.E4M3.F32.PACK_AB_MERGE_C R15, R15, R16, RZ ;  /* 0x000000100f0f723e */ /* 0x000fc600048070ff */
[----:B0-----:R-:W2:Y:S01]  /*e69e0*/  LDL.LU R6, [R1+0x7b0] ;  /* 0x0007b00001067983 */ /* 0x001ea20000300800 */
[----:B-1----:R-:W-:Y:S01]  /*e69f0*/  VIADD R0, R0, UR4 ;  /* 0x0000000400007c36 */ /* 0x002fe20008000000 */
[----:B------:R-:W-:Y:S02]  /*e6a00*/  ULDC UR4, c[0x0][0x248] ;  /* 0x0000920000047ab9 */ /* 0x000fe40000000800 */
[----:B------:R-:W2:Y:S04]  /*e6a10*/  LDL.LU R5, [R1+0x7b4] ;  /* 0x0007b40001057983 */ /* 0x000ea80000300800 */
[----:B------:R0:W-:Y:S04]  /*e6a20*/  STL [R1+0x848], R15 ;  /* 0x0008480f01007387 */ /* 0x0001e80000100800 */
[----:B------:R1:W-:Y:S04]  /*e6a30*/  STL [R1+0xc74], R0 ;  /* 0x000c740001007387 */ /* 0x0003e80000100800 */
[----:B------:R-:W2:Y:S04]  /*e6a40*/  LDL.LU R28, [R1+0x7b8] ;  /* 0x0007b800011c7983 */ /* 0x000ea80000300800 */
[----:B------:R-:W2:Y:S04]  /*e6a50*/  LDL.LU R17, [R1+0x7bc] ;  /* 0x0007bc0001117983 */ /* 0x000ea80000300800 */
[----:B------:R-:W2:Y:S04]  /*e6a60*/  LDL.LU R16, [R1+0x7a0] ;  /* 0x0007a00001107983 */ /* 0x000ea80000300800 */
[----:B0-----:R-:W2:Y:S01]  /*e6a70*/  LDL.LU R15, [R1+0x7a4] ;  /* 0x0007a400010f7983 */ /* 0x001ea20000300800 */
[----:B-1----:R-:W-:Y:S01]  /*e6a80*/  VIADD R0, R0, UR4 ;  /* 0x0000000400007c36 */ /* 0x002fe20008000000 */
        /* <DEDUP_REMOVED lines=45> */
[----:B------:R-:W2:Y:S04]  /*e6d60*/  LDL.LU R28, [R1+0x770] ;  /* 0x00077000011c7983 */ /* 0x000ea80000300800 */
[----:B------:R1:W-:Y:S04]  /*e6d70*/  STL [R1+0x880], R2 ;  /* 0x0008800201007387 */ /* 0x0003e80000100800 */
[----:B------:R-:W2:Y:S01]  /*e6d80*/  LDL.LU R17, [R1+0x774] ;  /* 0x0007740001117983 */ /* 0x000ea20000300800 */
[----:B0-----:R-:W-:Y:S01]  /*e6d90*/  VIADD R0, R0, UR4 ;  /* 0x0000000400007c36 */ /* 0x001fe20008000000 */
[----:B------:R-:W-:-:S02]  /*e6da0*/  ULDC UR4, c[0x0][0x248] ;  /* 0x0000920000047ab9 */ /* 0x000fc40000000800 */
[----:B------:R-:W2:Y:S04]  /*e6db0*/  LDL.LU R23, [R1+0x778] ;  /* 0x0007780001177983 */ /* 0x000ea80000300800 */
[----:B------:R-:W2:Y:S04]  /*e6dc0*/  LDL.LU R24, [R1+0x77c] ;  /* 0x00077c0001187983 */ /* 0x000ea80000300800 */
[----:B------:R-:W2:Y:S04]  /*e6dd0*/  LDL.LU R25, [R1+0x760] ;  /* 0x0007600001197983 */ /* 0x000ea80000300800 */
[----:B------:R0:W-:Y:S04]  /*e6de0*/  STL [R1+0xca4], R0 ;  /* 0x000ca40001007387 */ /* 0x0001e80000100800 */
        /* <DEDUP_REMOVED lines=11> */
[----:B---3--:R-:W-:-:S02]  /*e6ea0*/  F2FP.SATFINITE.E4M3.F32.PACK_AB_MERGE_C R13, R13, R14, RZ ;  /* 0x0000000e0d0d723e */ /* 0x008fc400048070ff */
[----:B------:R-:W3:Y:S04]  /*e6eb0*/  LDL.LU R14, [R1+0x6a8] ;  /* 0x0006a800010e7983 */ /* 0x000ee80000300800 */
[----:B------:R0:W-:Y:S04]  /*e6ec0*/  STL [R1+0x878], R13 ;  /* 0x0008780d01007387 */ /* 0x0001e80000100800 */
[----:B0-----:R-:W3:Y:S01]  /*e6ed0*/  LDL.LU R13, [R1+0x6ac] ;  /* 0x0006ac00010d7983 */ /* 0x001ee20000300800 */
[----:B----4-:R-:W-:Y:S02]  /*e6ee0*/  F2FP.SATFINITE.E4M3.F32.PACK_AB_MERGE_C R20, R20, R19, RZ ;  /* 0x000000131414723e */ /* 0x010fe400048070ff */
[----:B------:R-:W-:-:S03]  /*e6ef0*/  F2FP.SATFINITE.E4M3.F32.PACK_AB_MERGE_C R19, R22, R21, RZ ;  /* 0x000000151613723e */ /* 0x000fc600048070ff */
[----:B------:R-:W-:Y:S04]  /*e6f00*/  STL [R1+0x870], R20 ;  /* 0x0008701401007387 */ /* 0x000fe80000100800 */
[----:B------:R-:W-:Y:S01]  /*e6f10*/  STL [R1+0x86c], R19 ;  /* 0x00086c1301007387 */ /* 0x000fe20000100800 */
[----:B------:R-:W-:-:S03]  /*e6f20*/  F2FP.SATFINITE.E4M3.F32.PACK_AB_MERGE_C R4, R29, R4, RZ ;  /* 0x000000041d04723e */ /* 0x000fc600048070ff */
[----:B------:R0:W-:Y:S04]  /*e6f30*/  STL [R1+0xcac], R0 ;  /* 0x000cac0001007387 */ /* 0x0001e80000100800 */
[----:B------:R1:W-:Y:S01]  /*e6f40*/  STL [R1+0x898], R4 ;  /* 0x0008980401007387 */ /* 0x0003e20000100800 */
[----:B0-----:R-:W-:Y:S01]  /*e6f50*/  VIADD R0, R0, UR4 ;  /* 0x0000000400007c36 */ /* 0x001fe20008000000 */
[----:B------:R-:W-:Y:S01]  /*e6f60*/  ULDC UR4, c[0x0][0x248] ;  /* 0x0000920000047ab9 */ /* 0x000fe20000000800 */
[----:B-1----:R-:W-:Y:S02]  /*e6f70*/  F2FP.SATFINITE.E4M3.F32.PACK_AB_MERGE_C R4, R11, R12, RZ ;  /* 0x0000000c0b04723e */ /* 0x002fe400048070ff */
[----:B------:R-:W4:Y:S04]  /*e6f80*/  LDL.LU R12, [R1+0x670] ;  /* 0x00067000010c7983 */ /* 0x000f280000300800 */
[----:B------:R-:W4:Y:S04]  /*e6f90*/  LDL.LU R11, [R1+0x674] ;  /* 0x00067400010b7983 */ /* 0x000f280000300800 */
[----:B------:R0:W-:Y:S04]  /*e6fa0*/  STL [R1+0x894], R4 ;  /* 0x0008940401007387 */ /* 0x0001e80000100800 */
[----:B------:R1:W-:Y:S04]  /*e6fb0*/  STL [R1+0xcb4], R0 ;  /* 0x000cb40001007387 */ /* 0x0003e80000100800 */
[----:B0-----:R-:W4:Y:S04]  /*e6fc0*/  LDL.LU R4, [R1+0x678] ;  /* 0x0006780001047983 */ /* 0x001f280000300800 */
[----:B------:R-:W4:Y:S01]  /*e6fd0*/  LDL.LU R29, [R1+0x67c] ;  /* 0x00067c00011d7983 */ /* 0x000f220000300800 */
[----:B--2---:R-:W-:-:S03]  /*e6fe0*/  F2FP.SATFINITE.E4M3.F32.PACK_AB_MERGE_C R19, R17, R28, RZ ;  /* 0x0000001c1113723e */ /* 0x004fc600048070ff */
[----:B------:R-:W2:Y:S04]  /*e6ff0*/  LDL.LU R28, [R1+0x650] ;  /* 0x00065000011c7983 */ /* 0x000ea80000300800 */
[----:B------:R-:W2:Y:S01]  /*e7000*/  LDL.LU R17, [R1+0x654] ;  /* 0x0006540001117983 */ /* 0x000ea20000300800 */
[----:B-1----:R-:W-:Y:S01]  /*e7010*/  VIADD R0, R0, UR4 ;  /* 0x0000000400007c36 */ /* 0x002fe20008000000 */
[----:B------:R-:W-:Y:S01]  /*e7020*/  F2FP.SATFINITE.E4M3.F32.PACK_AB_MERGE_C R20, R24, R23, RZ ;  /* 0x000000171814723e */ /* 0x000fe200048070ff */
[----:B------:R-:W-:Y:S01]  /*e7030*/  ULDC UR4, c[0x0][0x248] ;  /* 0x0000920000047ab9 */ /* 0x000fe20000000800 */
[----:B------:R0:W-:Y:S04]  /*e7040*/  STL [R1+0x890], R19 ;  /* 0x0008901301007387 */ /* 0x0001e80000100800 */
        /* <DEDUP_REMOVED lines=16> */
[----:B------:R-:W-:Y:S04]  /*e7150*/  STL [R1+0xccc], R0 ;  /* 0x000ccc0001007387 */ /* 0x000fe80000100800 */
[----:B------:R-:W2:Y:S04]  /*e7160*/  LDL.LU R16, [R1+0x658] ;  /* 0x0006580001107983 */ /* 0x000ea80000300800 */
[----:B------:R0:W-:Y:S04]  /*e7170*/  STL [R1+0x8c8], R2 ;  /* 0x0008c80201007387 */ /* 0x0001e80000100800 */
[----:B------:R-:W2:Y:S01]  /*e7180*/  LDL.LU R15, [R1+0x65c] ;  /* 0x00065c00010f7983 */ /* 0x000ea20000300800 */
[----:B0-----:R-:W-:Y:S01]  /*e7190*/  VIADD R2, R0, UR4 ;  /* 0x0000000400027c36 */ /* 0x001fe20008000000 */
[----:B------:R-:W-:-:S02]  /*e71a0*/  ULDC UR4, c[0x0][0x248] ;  /* 0x0000920000047ab9 */ /* 0x000fc40000000800 */
[----:B------:R-:W2:Y:S04]  /*e71b0*/  LDL.LU R0, [R1+0x630] ;  /* 0x0006300001007983 */ /* 0x000ea80000300800 */
[----:B------:R-:W2:Y:S01]  /*e71c0*/  LDL.LU R19, [R1+0x634] ;  /* 0x0006340001137983 */ /* 0x000ea20000300800 */
[----:B---3--:R-:W-:-:S05]  /*e71d0*/  F2FP.SATFINITE.E4M3.F32.PACK_AB_MERGE_C R3, R13, R14, RZ ;  /* 0x0000000e0d03723e */ /* 0x008fca00048070ff */
[----:B------:R-:W-:Y:S04]  /*e71e0*/  STL [R1+0x8c4], R3 ;  /* 0x0008c40301007387 */ /* 0x000fe80000100800 */
[----:B------:R0:W-:Y:S04]  /*e71f0*/  STL [R1+0xcd4], R2 ;  /* 0x000cd40201007387 */ /* 0x0001e80000100800 */
[----:B------:R-:W3:Y:S04]  /*e7200*/  LDL.LU R20, [R1+0x638] ;  /* 0x0006380001147983 */ /* 0x000ee80000300800 */
[----:B------:R-:W3:Y:S04]  /*e7210*/  LDL.LU R21, [R1+0x63c] ;  /* 0x00063c0001157983 */ /* 0x000ee80000300800 */
[----:B------:R-:W3:Y:S01]  /*e7220*/  LDL.LU R14, [R1+0x600] ;  /* 0x00060000010e7983 */ /* 0x000ee20000300800 */
[----:B0-----:R-:W-:Y:S01]  /*e7230*/  VIADD R2, R2, UR4 ;  /* 0x0000000402027c36 */ /* 0x001fe20008000000 */
[----:B------:R-:W-:-:S02]  /*e7240*/  ULDC UR4, c[0x0][0x248] ;  /* 0x0000920000047ab9 */ /* 0x000fc40000000800 */
[----:B------:R-:W3:Y:S01]  /*e7250*/  LDL.LU R13, [R1+0x604] ;  /* 0x00060400010d7983 */ /* 0x000ee20000300800 */
[----:B----4-:R-:W-:-:S03]  /*e7260*/  F2FP.SATFINITE.E4M3.F32.PACK_AB_MERGE_C R3, R11, R12, RZ ;  /* 0x0000000c0b03723e */ /* 0x010fc600048070ff */
[----:B------:R-:W4:Y:S04]  /*e7270*/  LDL.LU R12, [R1+0x608] ;  /* 0x00060800010c7983 */ /* 0x000f280000300800 */
[----:B------:R0:W-:Y:S04]  /*e7280*/  STL [R1+0x8c0], R3 ;  /* 0x0008c00301007387 */ /* 0x0001e80000100800 */
[----:B------:R-:W4:Y:S04]  /*e7290*/  LDL.LU R11, [R1+0x60c] ;  /* 0x00060c00010b7983 */ /* 0x000f280000300800 */
[----:B------:R1:W-:Y:S01]  /*e72a0*/  STL [R1+0xcdc], R2 ;  /* 0x000cdc0201007387 */ /* 0x0003e20000100800 */
[----:B0-----:R-:W-:-:S05]  /*e72b0*/  F2FP.SATFINITE.E4M3.F32.PACK_AB_MERGE_C R3, R29, R4, RZ ;  /* 0x000000041d03723e */ /* 0x001fca00048070ff */
[----:B------:R2:W-:Y:S01]  /*e72c0*/  STL [R1+0x8bc], R3 ;  /* 0x0008bc0301007387 */ /* 0x0005e20000100800 */
[----:B-1----:R-:W-:Y:S01]  /*e72d0*/  VIADD R2, R2, UR4 ;  /* 0x0000000402027c36 */ /* 0x002fe20008000000 */
[----:B------:R-:W-:Y:S02]  /*e72e0*/  ULDC UR4, c[0x0][0x248] ;  /* 0x0000920000047ab9 */ /* 0x000fe40000000800 */
[----:B------:R-:W4:Y:S01]  /*e72f0*/  LDL.LU R22, [R1+0x570] ;  /* 0x0005700001167983 */ /* 0x000f220000300800 */
[----:B--2---:R-:W-:-:S05]  /*e7300*/  F2FP.SATFINITE.E4M3.F32.PACK_AB_MERGE_C R3, R17, R28, RZ ;  /* 0x0000001c1103723e */ /* 0x004fca00048070ff */
[----:B------:R0:W-:Y:S04]  /*e7310*/  STL [R1+0x8f8], R3 ;  /* 0x0008f80301007387 */ /* 0x0001e80000100800 */
[----:B------:R-:W2:Y:S04]  /*e7320*/  LDL.LU R23, [R1+0x574] ;  /* 0x0005740001177983 */ /* 0x000ea80000300800 */
[----:B------:R-:W2:Y:S04]  /*e7330*/  LDL.LU R24, [R1+0x578] ;  /* 0x0005780001187983 */ /* 0x000ea80000300800 */
[----:B------:R-:W-:Y:S04]  /*e7340*/  STL [R1+0xf70], R2 ;  /* 0x000f700201007387 */ /* 0x000fe80000100800 */
[----:B------:R-:W2:Y:S04]  /*e7350*/  LDL.LU R25, [R1+0x57c] ;  /* 0x00057c0001197983 */ /* 0x000ea80000300800 */
[----:B------:R-:W2:Y:S04]  /*e7360*/  LDL.LU R26, [R1+0x520] ;  /* 0x00052000011a7983 */ /* 0x000ea80000300800 */
[----:B------:R-:W2:Y:S04]  /*e7370*/  LDL.LU R27, [R1+0x524] ;  /* 0x00052400011b7983 */ /* 0x000ea80000300800 */
[----:B0-----:R-:W2:Y:S04]  /*e7380*/  LDL.LU R3, [R1+0x528] ;  /* 0x0005280001037983 */ /* 0x001ea80000300800 */
[----:B------:R-:W2:Y:S04]  /*e7390*/  LDL.LU R7, [R1+0x52c] ;  /* 0x00052c0001077983 */ /* 0x000ea80000300800 */
[----:B------:R-:W2:Y:S04]  /*e73a0*/  LDL.LU R6, [R1+0x4f0] ;  /* 0x0004f00001067983 */ /* 0x000ea80000300800 */
[----:B------:R-:W2:Y:S04]  /*e73b0*/  LDL.LU R5, [R1+0x4f4] ;  /* 0x0004f40001057983 */ /* 0x000ea80000300800 */
[----:B------:R-:W2:Y:S04]  /*e73c0*/  LDL.LU R4, [R1+0x4f8] ;  /* 0x0004f80001047983 */ /* 0x000ea80000300800 */
[----:B------:R-:W2:Y:S04]  /*e73d0*/  LDL.LU R29, [R1+0x4fc] ;  /* 0x0004fc00011d7983 */ /* 0x000ea80000300800 */
[----:B------:R-:W2:Y:S04]  /*e73e0*/  LDL.LU R28, [R1+0x5d0] ;  /* 0x0005d000011c7983 */ /* 0x000ea80000300800 */
[----:B------:R-:W2:Y:S01]  /*e73f0*/  LDL.LU R17, [R1+0x5d4] ;  /* 0x0005d40001117983 */ /* 0x000ea20000300800 */
[----:B------:R-:W-:-:S05]  /*e7400*/  F2FP.SATFINITE.E4M3.F32.PACK_AB_MERGE_C R15, R15, R16, RZ ;  /* 0x000000100f0f723e */ /* 0x000fca00048070ff */
[----:B------:R0:W-:Y:S04]  /*e7410*/  STL [R1+0x8f4], R15 ;  /* 0x0008f40f01007387 */ /* 0x0001e80000100800 */
[----:B------:R-:W2:Y:S01]  /*e7420*/  LDL.LU R16, [R1+0x5d8] ;  /* 0x0005d80001107983 */ /* 0x000ea20000300800 */
[----:B------:R-:W-:-:S03]  /*e7430*/  F2FP.SATFINITE.E4M3.F32.PACK_AB_MERGE_C R19, R19, R0, RZ ;  /* 0x000000001313723e */ /* 0x000fc600048070ff */
[----:B0-----:R-:W2:Y:S01]  /*e7440*/  LDL.LU R15, [R1+0x5dc] ;  /* 0x0005dc00010f7983 */ /* 0x001ea20000300800 */
[----:B------:R-:W-:Y:S01]  /*e7450*/  VIADD R2, R2, UR4 ;  /* 0x0000000402027c36 */ /* 0x000fe20008000000 */
[----:B------:R-:W-:Y:S02]  /*e7460*/  ULDC UR4, c[0x0][0x248] ;  /* 0x0000920000047ab9 */ /* 0x000fe40000000800 */
[----:B------:R-:W2:Y:S04]  /*e7470*/  LDL.LU R0, [R1+0x4098] ;  /* 0x0040980001007983 */ /* 0x000ea80000300800 */
[----:B------:R3:W-:Y:S02]  /*e7480*/  STL [R1+0x8f0], R19 ;  /* 0x0008f01301007387 */ /* 0x0007e40000100800 */
[----:B---3--:R-:W-:-:S05]  /*e7490*/  F2FP.SATFINITE.E4M3.F32.PACK_AB_MERGE_C R19, R21, R20, RZ ;  /* 0x000000141513723e */ /* 0x008fca00048070ff */
[----:B------:R-:W-:Y:S01]  /*e74a0*/  STL [R1+0x8cc], R19 ;  /* 0x0008cc1301007387 */ /* 0x000fe20000100800 */
[----:B------:R-:W-:-:S03]  /*e74b0*/  F2FP.SATFINITE.E4M3.F32.PACK_AB_MERGE_C R13, R13, R14, RZ ;  /* 0x0000000e0d0d723e */ /* 0x000fc600048070ff */
[----:B------:R0:W-:Y:S04]  /*e74c0*/  STL [R1+0xf58], R2 ;  /* 0x000f580201007387 */ /* 0x0001e80000100800 */
[----:B------:R-:W3:Y:S04]  /*e74d0*/  LDL.LU R14, [R1+0x5a0] ;  /* 0x0005a000010e7983 */ /* 0x000ee80000300800 */
[----:B------:R1:W-:Y:S01]  /*e74e0*/  STL [R1+0x908], R13 ;  /* 0x0009080d01007387 */ /* 0x0003e20000100800 */
[----:B0-----:R-:W-:Y:S01]  /*e74f0*/  VIADD R2, R2, UR4 ;  /* 0x0000000402027c36 */ /* 0x001fe20008000000 */
[----:B------:R-:W-:-:S02]  /*e7500*/  ULDC UR4, c[0x0][0x248] ;  /* 0x0000920000047ab9 */ /* 0x000fc40000000800 */
[----:B-1----:R-:W3:Y:S01]  /*e7510*/  LDL.LU R13, [R1+0x5a4] ;  /* 0x0005a400010d7983 */ /* 0x002ee20000300800 */
[----:B----4-:R-:W-:-:S03]  /*e7520*/  F2FP.SATFINITE.E4M3.F32.PACK_AB_MERGE_C R19, R11, R12, RZ ;  /* 0x0000000c0b13723e */ /* 0x010fc600048070ff */
[----:B------:R-:W4:Y:S04]  /*e7530*/  LDL.LU R12, [R1+0x5a8] ;  /* 0x0005a800010c7983 */ /* 0x000f280000300800 */
[----:B------:R-:W4:Y:S04]  /*e7540*/  LDL.LU R11, [R1+0x5ac] ;  /* 0x0005ac00010b7983 */ /* 0x000f280000300800 */
[----:B------:R-:W-:Y:S04]  /*e7550*/  STL [R1+0x904], R19 ;  /* 0x0009041301007387 */ /* 0x000fe80000100800 */
[----:B------:R0:W-:Y:S02]  /*e7560*/  STL [R1+0xf40], R2 ;  /* 0x000f400201007387 */ /* 0x0001e40000100800 */
[----:B0-----:R-:W-:Y:S01]  /*e7570*/  VIADD R2, R2, UR4 ;  /* 0x0000000402027c36 */ /* 0x001fe20008000000 */
[----:B------:R-:W-:Y:S01]  /*e7580*/  ULDC UR4, c[0x0][0x248] ;  /* 0x0000920000047ab9 */ /* 0x000fe20000000800 */
[----:B--2---:R-:W-:-:S05]  /*e7590*/  F2FP.SATFINITE.E4M3.F32.PACK_AB_MERGE_C R20, R23, R22, RZ ;  /* 0x000000161714723e */ /* 0x004fca00048070ff */
[----:B------:R-:W-:Y:S01]  /*e75a0*/  STL [R1+0x900], R20 ;  /* 0x0009001401007387 */ /* 0x000fe20000100800 */
[----:B------:R-:W-:-:S03]  /*e75b0*/  F2FP.SATFINITE.E4M3.F32.PACK_AB_MERGE_C R19, R25, R24, RZ ;  /* 0x000000181913723e */ /* 0x000fc600048070ff */
        /* <DEDUP_REMOVED lines=15> */
[----:B------:R-:W2:Y:S04]  /*e76b0*/  LDL.LU R4, [R1+0x3fd8] ;  /* 0x003fd80001047983 */ /* 0x000ea80000300800 */
[----:B------:R1:W-:Y:S01]  /*e76c0*/  STL [R1+0x90c], R3 ;  /* 0x00090c0301007387 */ /* 0x0003e20000100800 */
[----:B0-----:R-:W-:Y:S01]  /*e76d0*/  VIADD R2, R2, UR4 ;  /* 0x0000000402027c36 */ /* 0x001fe20008000000 */
[----:B------:R-:W-:Y:S01]  /*e76e0*/  ULDC UR4, c[0x0][0x248] ;  /* 0x0000920000047ab9 */ /* 0x000fe20000000800 */
[----:B-1----:R-:W-:-:S05]  /*e76f0*/  F2FP.SATFINITE.E4M3.F32.PACK_AB_MERGE_C R3, R17, R28, RZ ;  /* 0x0000001c1103723e */ /* 0x002fca00048070ff */
[----:B------:R0:W-:Y:S04]  /*e7700*/  STL [R1+0x948], R3 ;  /* 0x0009480301007387 */ /* 0x0001e80000100800 */
[----:B------:R1:W-:Y:S04]  /*e7710*/  STL [R1+0xee0], R2 ;  /* 0x000ee00201007387 */ /* 0x0003e80000100800 */
[----:B0-----:R-:W2:Y:S01]  /*e7720*/  LDL.LU R3, [R1+0x3fdc] ;  /* 0x003fdc0001037983 */ /* 0x001ea20000300800 */
[----:B------:R-:W-:Y:S02]  /*e7730*/  F2FP.SATFINITE.E4M3.F32.PACK_AB_MERGE_C R5, R15, R16, RZ ;  /* 0x000000100f05723e */ /* 0x000fe400048070ff */
[----:B------:R-:W0:Y:S01]  /*e7740*/  S2R R15, SR_TID.X ;  /* 0x00000000000f7919 */ /* 0x000e220000002100 */
[----:B-1----:R-:W-:-:S02]  /*e7750*/  VIADD R2, R2, UR4 ;  /* 0x0000000402027c36 */ /* 0x002fc40008000000 */
[----:B------:R-:W-:Y:S04]  /*e7760*/  STL [R1+0x944], R5 ;  /* 0x0009440501007387 */ /* 0x000fe80000100800 */
[----:B------:R1:W-:Y:S01]  /*e7770*/  STL [R1+0xec0], R2 ;  /* 0x000ec00201007387 */ /* 0x0003e20000100800 */
[----:B------:R-:W-:Y:S02]  /*e7780*/  UMOV UR4, 0x400 ;  /* 0x0000040000047882 */ /* 0x000fe40000000000 */
[----:B------:R-:W-:-:S03]  /*e7790*/  ULEA UR4, UR5, UR4, 0x18 ;  /* 0x0000000405047291 */ /* 0x000fc6000f8ec03f */
[----:B------:R-:W-:Y:S01]  /*e77a0*/  ULDC UR5, c[0x0][0x248] ;  /* 0x0000920000057ab9 */ /* 0x000fe20000000800 */
[----:B-1----:R-:W-:-:S05]  /*e77b0*/  VIADD R2, R2, UR6 ;  /* 0x0000000602027c36 */ /* 0x002fca0008000000 */
[----:B------:R1:W-:Y:S01]  /*e77c0*/  STL [R1+0xedc], R2 ;  /* 0x000edc0201007387 */ /* 0x0003e20000100800 */
[----:B0-----:R-:W-:Y:S02]  /*e77d0*/  IMAD.SHL.U32 R28, R15, 0x10, RZ ;  /* 0x000000100f1c7824 */ /* 0x001fe400078e00ff */
[----:B-1----:R-:W-:Y:S01]  /*e77e0*/  VIADD R2, R2, UR7 ;  /* 0x0000000702027c36 */ /* 0x002fe20008000000 */
[----:B------:R-:W-:Y:S02]  /*e77f0*/  ULDC.64 UR6, c[0x0][0x228] ;  /* 0x00008a0000067ab9 */ /* 0x000fe40000000a00 */
[----:B------:R-:W-:Y:S02]  /*e7800*/  LOP3.LUT R28, R28, 0x1f0, RZ, 0xc0, !PT ;  /* 0x000001f01c1c7812 */ /* 0x000fe400078ec0ff */
[----:B------:R-:W-:Y:S02]  /*e7810*/  LOP3.LUT R0, R0, 0xfeffffff, RZ, 0xc0, !PT ;  /* 0xfeffffff00007812 */ /* 0x000fe400078ec0ff */
[----:B---3--:R-:W-:-:S05]  /*e7820*/  F2FP.SATFINITE.E4M3.F32.PACK_AB_MERGE_C R5, R13, R14, RZ ;  /* 0x0000000e0d05723e */ /* 0x008fca00048070ff */
[----:B------:R4:W-:Y:S04]  /*e7830*/  STL [R1+0x940], R5 ;  /* 0x0009400501007387 */ /* 0x0009e80000100800 */
[----:B------:R0:W-:Y:S01]  /*e7840*/  STL [R1+0xed8], R2 ;  /* 0x000ed80201007387 */ /* 0x0001e20000100800 */
[----:B----4-:R-:W-:Y:S01]  /*e7850*/  F2FP.SATFINITE.E4M3.F32.PACK_AB_MERGE_C R5, R11, R12, RZ ;  /* 0x0000000c0b05723e */ /* 0x010fe200048070ff */
[----:B0-----:R-:W-:-:S04]  /*e7860*/  VIADD R2, R2, UR5 ;  /* 0x0000000502027c36 */ /* 0x001fc80008000000 */
[----:B------:R-:W-:Y:S01]  /*e7870*/  STL [R1+0x93c], R5 ;  /* 0x00093c0501007387 */ /* 0x000fe20000100800 */
[----:B------:R-:W-:Y:S01]  /*e7880*/  ULDC UR5, c[0x0][0x248] ;  /* 0x0000920000057ab9 */ /* 0x000fe20000000800 */
[C---:B------:R-:W-:Y:S02]  /*e7890*/  VIADD R12, R18.reuse, 0xb1 ;  /* 0x000000b1120c7836 */ /* 0x040fe40000000000 */
[----:B------:R-:W-:Y:S01]  /*e78a0*/  VIADD R11, R18, 0x1ff ;  /* 0x000001ff120b7836 */ /* 0x000fe20000000000 */
[----:B--2---:R-:W-:Y:S02]  /*e78b0*/  IADD3 R28, R28, UR4, R4 ;  /* 0x000000041c1c7c10 */ /* 0x004fe4000fffe004 */
[----:B------:R-:W-:Y:S01]  /*e78c0*/  MOV R4, UR4 ;  /* 0x0000000400047c02 */ /* 0x000fe20008000f00 */
[----:B------:R-:W-:Y:S01]  /*e78d0*/  VIADD R27, R18, 0xc0 ;  /* 0x000000c0121b7836 */ /* 0x000fe20000000000 */
[----:B------:R-:W-:Y:S01]  /*e78e0*/  ULDC UR4, c[0x0][0x22c] ;  /* 0x00008b0000047ab9 */ /* 0x000fe20000000800 */
[----:B------:R-:W-:Y:S04]  /*e78f0*/  STL [R1+0x4024], R28 ;  /* 0x0040241c01007387 */ /* 0x000fe80000100800 */
[----:B------:R0:W-:Y:S04]  /*e7900*/  STL [R1+0xed4], R2 ;  /* 0x000ed40201007387 */ /* 0x0001e80000100800 */
[----:B------:R-:W-:Y:S01]  /*e7910*/  STL [R1+0x7e8], R4 ;  /* 0x0007e80401007387 */ /* 0x000fe20000100800 */
[----:B0-----:R-:W-:Y:S01]  /*e7920*/  VIADD R2, R2, UR5 ;  /* 0x0000000502027c36 */ /* 0x001fe20008000000 */
[----:B------:R-:W-:-:S04]  /*e7930*/  ULDC UR5, c[0x0][0x248] ;  /* 0x0000920000057ab9 */ /* 0x000fc80000000800 */
[----:B------:R0:W-:Y:S01]  /*e7940*/  STL [R1+0xee8], R2 ;  /* 0x000ee80201007387 */ /* 0x0001e20000100800 */
[----:B------:R-:W-:Y:S01]  /*e7950*/  ISETP.GE.AND P6, PT, R3, UR6, PT ;  /* 0x0000000603007c0c */ /* 0x000fe2000bfc6270 */
[----:B------:R-:W-:Y:S01]  /*e7960*/  ULDC UR6, c[0x0][0x22c] ;  /* 0x00008b0000067ab9 */ /* 0x000fe20000000800 */
[----:B0-----:R-:W-:Y:S01]  /*e7970*/  VIADD R2, R2, UR5 ;  /* 0x0000000502027c36 */ /* 0x001fe20008000000 */
[----:B------:R-:W-:Y:S01]  /*e7980*/  ULDC UR5, c[0x0][0x248] ;  /* 0x0000920000057ab9 */ /* 0x000fe20000000800 */
[----:B------:R-:W-:Y:S01]  /*e7990*/  ISETP.LT.AND P0, PT, R12, UR7, !P6 ;  /* 0x000000070c007c0c */ /* 0x000fe2000f701270 */
[----:B------:R-:W-:Y:S02]  /*e79a0*/  ULDC UR7, c[0x0][0x248] ;  /* 0x0000920000077ab9 */ /* 0x000fe40000000800 */
[----:B------:R0:W-:Y:S01]  /*e79b0*/  STL [R1+0xf10], R2 ;  /* 0x000f100201007387 */ /* 0x0001e20000100800 */
[----:B------:R-:W-:Y:S01]  /*e79c0*/  ISETP.LT.AND P5, PT, R11, UR8, !P6 ;  /* 0x000000080b007c0c */ /* 0x000fe2000f7a1270 */
[----:B------:R-:W-:Y:S01]  /*e79d0*/  VIADD R11, R18, 0xb0 ;  /* 0x000000b0120b7836 */ /* 0x000fe20000000000 */
[----:B------:R-:W-:Y:S01]  /*e79e0*/  ULDC UR8, c[0x0][0x248] ;  /* 0x0000920000087ab9 */ /* 0x000fe20000000800 */
[----:B0-----:R-:W-:Y:S01]  /*e79f0*/  VIADD R2, R2, UR5 ;  /* 0x0000000502027c36 */ /* 0x001fe20008000000 */
[----:B------:R-:W-:-:S04]  /*e7a00*/  ULDC UR5, c[0x0][0x248] ;  /* 0x0000920000057ab9 */ /* 0x000fc80000000800 */
[----:B------:R0:W-:Y:S01]  /*e7a10*/  STL [R1+0xf38], R2 ;  /* 0x000f380201007387 */ /* 0x0001e20000100800 */
[----:B------:R-:W-:Y:S02]  /*e7a20*/  @P0 LOP3.LUT R0, R0, 0x1000000, RZ, 0xfc, !PT ;  /* 0x0100000000000812 */ /* 0x000fe400078efcff */
[----:B------:R-:W-:Y:S01]  /*e7a30*/  ISETP.LT.AND P0, PT, R11, UR6, !P6 ;  /* 0x000000060b007c0c */ /* 0x000fe2000f701270 */
[----:B0-----:R-:W-:Y:S01]  /*e7a40*/  VIADD R2, R2, UR5 ;  /* 0x0000000502027c36 */ /* 0x001fe20008000000 */
[----:B------:R-:W-:Y:S01]  /*e7a50*/  ULDC UR5, c[0x0][0x248] ;  /* 0x0000920000057ab9 */ /* 0x000fe20000000800 */
[----:B------:R-:W-:Y:S01]  /*e7a60*/  VIADD R11, R18, 0xaf ;  /* 0x000000af120b7836 */ /* 0x000fe20000000000 */
[----:B------:R-:W-:Y:S01]  /*e7a70*/  LOP3.LUT R0, R0, 0xff7fffff, RZ, 0xc0, !PT ;  /* 0xff7fffff00007812 */ /* 0x000fe200078ec0ff */
[----:B------:R-:W-:Y:S01]  /*e7a80*/  ULDC UR6, c[0x0][0x22c] ;  /* 0x00008b0000067ab9 */ /* 0x000fe20000000800 */
[----:B------:R0:W-:Y:S02]  /*e7a90*/  STL [R1+0xf2c], R2 ;  /* 0x000f2c0201007387 */ /* 0x0001e40000100800 */
[----:B0-----:R-:W-:Y:S01]  /*e7aa0*/  VIADD R2, R2, UR5 ;  /* 0x0000000502027c36 */ /* 0x001fe20008000000 */
[----:B------:R-:W-:-:S04]  /*e7ab0*/  ULDC UR5, c[0x0][0x248] ;  /* 0x0000920000057ab9 */ /* 0x000fc80000000800 */
[----:B------:R0:W-:Y:S01]  /*e7ac0*/  STL [R1+0xf4c], R2 ;  /* 0x000f4c0201007387 */ /* 0x0001e20000100800 */
[----:B------:R-:W-:Y:S01]  /*e7ad0*/  @P0 LOP3.LUT R0, R0, 0x800000, RZ, 0xfc, !PT ;  /* 0x0080000000000812 */ /* 0x000fe200078efcff */
[----:B0-----:R-:W-:Y:S01]  /*e7ae0*/  VIADD R2, R2, UR5 ;  /* 0x0000000502027c36 */ /* 0x001fe20008000000 */
[----:B------:R-:W-:Y:S01]  /*e7af0*/  ULDC UR5, c[0x0][0x248] ;  /* 0x0000920000057ab9 */ /* 0x000fe20000000800 */
[----:B------:R-:W-:Y:S01]  /*e7b00*/  ISETP.LT.AND P0, PT, R11, UR6, !P6 ;  /* 0x000000060b007c0c */ /* 0x000fe2000f701270 */
[----:B------:R-:W-:Y:S02]  /*e7b10*/  ULDC UR6, c[0x0][0x248] ;  /* 0x0000920000067ab9 */ /* 0x000fe40000000800 */
[----:B------:R0:W-:Y:S02]  /*e7b20*/  STL [R1+0xf68], R2 ;  /* 0x000f680201007387 */ /* 0x0001e40000100800 */
[----:B0-----:R-:W-:Y:S01]  /*e7b30*/  VIADD R2, R2, UR5 ;  /* 0x0000000502027c36 */ /* 0x001fe20008000000 */
[----:B------:R-:W-:-:S04]  /*e7b40*/  ULDC UR5, c[0x0][0x244] ;  /* 0x0000910000057ab9 */ /* 0x000fc80000000800 */
[----:B------:R0:W-:Y:S01]  /*e7b50*/  STL [R1+0xf6c], R2 ;  /* 0x000f6c0201007387 */ /* 0x0001e20000100800 */
[----:B------:R-:W-:Y:S01]  /*e7b60*/  LOP3.LUT R0, R0, 0xffbfffff, RZ, 0xc0, !PT ;  /* 0xffbfffff00007812 */ /* 0x000fe200078ec0ff */
[----:B------:R-:W-:Y:S01]  /*e7b70*/  IMAD R16, R3, UR5, RZ ;  /* 0x0000000503107c24 */ /* 0x000fe2000f8e02ff */
[----:B------:R-:W-:Y:S01]  /*e7b80*/  ULDC UR5, c[0x0][0x22c] ;  /* 0x00008b0000057ab9 */ /* 0x000fe20000000800 */
[----:B0-----:R-:W-:Y:S01]  /*e7b90*/  VIADD R2, R2, UR6 ;  /* 0x0000000602027c36 */ /* 0x001fe20008000000 */
[----:B------:R-:W-:-:S04]  /*e7ba0*/  @P0 LOP3.LUT R0, R0, 0x400000, RZ, 0xfc, !PT ;  /* 0x0040000000000812 */ /* 0x000fc800078efcff */
[----:B------:R0:W-:Y:S01]  /*e7bb0*/  STL [R1+0xf84], R2 ;  /* 0x000f840201007387 */ /* 0x0001e20000100800 */
[----:B------:R-:W-:Y:S02]  /*e7bc0*/  VIADD R11, R18, 0xae ;  /* 0x000000ae120b7836 */ /* 0x000fe40000000000 */
[----:B0-----:R-:W-:Y:S01]  /*e7bd0*/  VIADD R2, R2, UR7 ;  /* 0x0000000702027c36 */ /* 0x001fe20008000000 */
[----:B------:R-:W-:Y:S02]  /*e7be0*/  ULDC.64 UR6, c[0x0][0x220] ;  /* 0x0000880000067ab9 */ /* 0x000fe40000000a00 */
[C---:B------:R-:W-:Y:S01]  /*e7bf0*/  IADD3 R17, P0, R16.reuse, UR6, RZ ;  /* 0x0000000610117c10 */ /* 0x040fe2000ff1e0ff */
[----:B------:R-:W-:Y:S01]  /*e7c00*/  ULDC UR6, c[0x0][0x248] ;  /* 0x0000920000067ab9 */ /* 0x000fe20000000800 */
[----:B------:R0:W-:Y:S01]  /*e7c10*/  STL [R1+0xf94], R2 ;  /* 0x000f940201007387 */ /* 0x0001e20000100800 */
[----:B------:R-:W-:Y:S01]  /*e7c20*/  ISETP.LT.AND P1, PT, R11, UR5, !P6 ;  /* 0x000000050b007c0c */ /* 0x000fe2000f721270 */
[----:B------:R-:W-:Y:S01]  /*e7c30*/  ULDC UR5, c[0x0][0x248] ;  /* 0x0000920000057ab9 */ /* 0x000fe20000000800 */
[----:B------:R-:W-:Y:S01]  /*e7c40*/  LEA.HI.X.SX32 R16, R16, UR7, 0x1, P0 ;  /* 0x0000000710107c11 */ /* 0x000fe200080f0eff */
[----:B------:R-:W-:Y:S01]  /*e7c50*/  ULDC UR7, c[0x0][0x248] ;  /* 0x0000920000077ab9 */ /* 0x000fe20000000800 */
[----:B------:R-:W-:Y:S01]  /*e7c60*/  IADD3 R4, P0, R10, R17, RZ ;  /* 0x000000110a047210 */ /* 0x000fe20007f1e0ff */
[----:B0-----:R-:W-:-:S03]  /*e7c70*/  VIADD R2, R2, UR8 ;  /* 0x0000000802027c36 */ /* 0x001fc60008000000 */
[----:B------:R-:W-:Y:S01]  /*e7c80*/  LEA.HI.X.SX32 R5, R10, R16, 0x1, P0 ;  /* 0x000000100a057211 */ /* 0x000fe200000f0eff */
[----:B------:R-:W-:Y:S01]  /*e7c90*/  ULDC UR8, c[0x0][0x248] ;  /* 0x0000920000087ab9 */ /* 0x000fe20000000800 */
[----:B------:R0:W-:Y:S02]  /*e7ca0*/  STL [R1+0xfa0], R2 ;  /* 0x000fa00201007387 */ /* 0x0001e40000100800 */
[----:B0-----:R-:W-:Y:S01]  /*e7cb0*/  VIADD R2, R2, UR5 ;  /* 0x0000000502027c36 */ /* 0x001fe20008000000 */
[----:B------:R-:W-:-:S04]  /*e7cc0*/  ULDC UR5, c[0x0][0x248] ;  /* 0x0000920000057ab9 */ /* 0x000fc80000000800 */
[----:B------:R0:W-:Y:S04]  /*e7cd0*/  STL [R1+0xf9c], R2 ;  /* 0x000f9c0201007387 */ /* 0x0001e80000100800 */
[----:B------:R1:W-:Y:S01]  /*e7ce0*/  STL.64 [R1+0x368], R4 ;  /* 0x0003680401007387 */ /* 0x0003e20000100a00 */
[----:B0-----:R-:W-:Y:S01]  /*e7cf0*/  VIADD R2, R2, UR5 ;  /* 0x0000000502027c36 */ /* 0x001fe20008000000 */
[----:B------:R-:W-:Y:S01]  /*e7d00*/  ULDC UR5, c[0x0][0x248] ;  /* 0x0000920000057ab9 */ /* 0x000fe20000000800 */
[----:B-1----:R-:W-:-:S03]  /*e7d10*/  IADD3 R4, P0, R9, R17, RZ ;  /* 0x0000001109047210 */ /* 0x002fc60007f1e0ff */
[----:B------:R0:W-:Y:S01]  /*e7d20*/  STL [R1+0xfa8], R2 ;  /* 0x000fa80201007387 */ /* 0x0001e20000100800 */
[----:B------:R-:W-:Y:S01]  /*e7d30*/  LEA.HI.X.SX32 R5, R9, R16, 0x1, P0 ;  /* 0x0000001009057211 */ /* 0x000fe200000f0eff */
[----:B0-----:R-:W-:-:S04]  /*e7d40*/  VIADD R2, R2, UR6 ;  /* 0x0000000602027c36 */ /* 0x001fc80008000000 */
[----:B------:R0:W-:Y:S01]  /*e7d50*/  STL.64 [R1+0x378], R4 ;  /* 0x0003780401007387 */ /* 0x0001e20000100a00 */
[----:B------:R-:W-:-:S03]  /*e7d60*/  ULDC UR6, c[0x0][0x248] ;  /* 0x0000920000067ab9 */ /* 0x000fc60000000800 */
[----:B------:R1:W-:Y:S01]  /*e7d70*/  STL [R1+0xfb4], R2 ;  /* 0x000fb40201007387 */ /* 0x0003e20000100800 */
[----:B------:R-:W-:-:S03]  /*e7d80*/  VIADD R9, R18, 0xad ;  /* 0x000000ad12097836 */ /* 0x000fc60000000000 */
[----:B------:R-:W-:Y:S01]  /*e7d90*/  STL [R1+0x3ff0], R17 ;  /* 0x003ff01101007387 */ /* 0x000fe20000100800 */
[----:B0-----:R-:W-:Y:S01]  /*e7da0*/  IADD3 R4, P0, R8, R17, RZ ;  /* 0x0000001108047210 */ /* 0x001fe20007f1e0ff */
[----:B-1----:R-:W-:Y:S01]  /*e7db0*/  VIADD R2, R2, UR5 ;  /* 0x0000000502027c36 */ /* 0x002fe20008000000 */
[----:B------:R-:W-:Y:S02]  /*e7dc0*/  ULDC UR5, c[0x0][0x22c] ;  /* 0x00008b0000057ab9 */ /* 0x000fe40000000800 */
[----:B------:R-:W-:Y:S02]  /*e7dd0*/  LEA.HI.X.SX32 R5, R8, R16, 0x1, P0 ;  /* 0x0000001008057211 */ /* 0x000fe400000f0eff */
[----:B------:R0:W-:Y:S01]  /*e7de0*/  STL [R1+0xfb8], R2 ;  /* 0x000fb80201007387 */ /* 0x0001e20000100800 */
[----:B------:R-:W-:Y:S01]  /*e7df0*/  ISETP.LT.AND P0, PT, R9, UR5, !P6 ;  /* 0x0000000509007c0c */ /* 0x000fe2000f701270 */
[----:B------:R-:W-:Y:S02]  /*e7e00*/  ULDC UR5, c[0x0][0x248] ;  /* 0x0000920000057ab9 */ /* 0x000fe40000000800 */
[----:B------:R-:W-:Y:S01]  /*e7e10*/  STL [R1+0x3ff4], R16 ;  /* 0x003ff41001007387 */ /* 0x000fe20000100800 */
[----:B0-----:R-:W-:-:S03]  /*e7e20*/  VIADD R2, R2, UR6 ;  /* 0x0000000602027c36 */ /* 0x001fc60008000000 */
[----:B------:R-:W-:Y:S01]  /*e7e30*/  STL.64 [R1+0x380], R4 ;  /* 0x0003800401007387 */ /* 0x000fe20000100a00 */
[----:B------:R-:W-:-:S03]  /*e7e40*/  ULDC UR6, c[0x0][0x248] ;  /* 0x0000920000067ab9 */ /* 0x000fc60000000800 */
[----:B------:R0:W-:Y:S02]  /*e7e50*/  STL [R1+0xfc8], R2 ;  /* 0x000fc80201007387 */ /* 0x0001e40000100800 */
[----:B0-----:R-:W-:Y:S01]  /*e7e60*/  VIADD R2, R2, UR5 ;  /* 0x0000000502027c36 */ /* 0x001fe20008000000 */
[----:B------:R-:W-:-:S04]  /*e7e70*/  ULDC UR5, c[0x0][0x248] ;  /* 0x0000920000057ab9 */ /* 0x000fc80000000800 */
        /* <DEDUP_REMOVED lines=19> */
[----:B0-----:R-:W-:Y:S02]  /*e7fb0*/  VIADD R2, R2, UR11 ;  /* 0x0000000b02027c36 */ /* 0x001fe40008000000 */
[----:B------:R-:W-:Y:S01]  /*e7fc0*/  VIADD R3, R18, 0xa3 ;  /* 0x000000a312037836 */ /* 0x000fe20000000000 */
[----:B------:R-:W-:Y:S01]  /*e7fd0*/  LOP3.LUT R0, R0, 0xffdfffff, RZ, 0xc0, !PT ;  /* 0xffdfffff00007812 */ /* 0x000fe200078ec0ff */
[C---:B------:R-:W-:Y:S01]  /*e7fe0*/  VIADD R4, R18.reuse, 0xa4 ;  /* 0x000000a412047836 */ /* 0x040fe20000000000 */
[----:B------:R0:W-:Y:S01]  /*e7ff0*/  STL [R1+0x103c], R2 ;  /* 0x00103c0201007387 */ /* 0x0001e20000100800 */
[----:B------:R-:W-:Y:S01]  /*e8000*/  VIADD R8, R18, 0x1 ;  /* 0x0000000112087836 */ /* 0x000fe20000000000 */
[----:B------:R-:W-:Y:S01]  /*e8010*/  ULDC UR11, c[0x0][0x22c] ;  /* 0x00008b00000b7ab9 */ /* 0x000fe20000000800 */
[----:B0-----:R-:W-:Y:S01]  /*e8020*/  VIADD R2, R2, UR5 ;  /* 0x0000000502027c36 */ /* 0x001fe20008000000 */
[----:B------:R-:W-:-:S04]  /*e8030*/  ULDC UR5, c[0x0][0x248] ;  /* 0x0000920000057ab9 */ /* 0x000fc80000000800 */
[----:B------:R0:W-:Y:S02]  /*e8040*/  STL [R1+0x1044], R2 ;  /* 0x0010440201007387 */ /* 0x0001e40000100800 */
[----:B0-----:R-:W-:Y:S01]  /*e8050*/  VIADD R2, R2, UR12 ;  /* 0x0000000c02027c36 */ /* 0x001fe20008000000 */
[----:B------:R-:W-:Y:S01]  /*e8060*/  @P1 LOP3.LUT R0, R0, 0x200000, RZ, 0xfc, !PT ;  /* 0x0020000000001812 */ /* 0x000fe200078efcff */
[----:B------:R-:W-:Y:S01]  /*e8070*/  VIADD R9, R18, 0xac ;  /* 0x000000ac12097836 */ /* 0x000fe20000000000 */
[----:B------:R-:W-:Y:S02]  /*e8080*/  ULDC UR12, c[0x0][0x22c] ;  /* 0x00008b00000c7ab9 */ /* 0x000fe40000000800 */
[----:B------:R0:W-:Y:S02]  /*e8090*/  STL [R1+0x1050], R2 ;  /* 0x0010500201007387 */ /* 0x0001e40000100800 */
[----:B0-----:R-:W-:Y:S02]  /*e80a0*/  VIADD R2, R2, UR13 ;  /* 0x0000000d02027c36 */ /* 0x001fe40008000000 */
[----:B------:R-:W-:-:S02]  /*e80b0*/  VIADD R11, R18, 0xaa ;  /* 0x000000aa120b7836 */ /* 0x000fc40000000000 */
[----:B------:R-:W-:Y:S01]  /*e80c0*/  VIADD R10, R18, 0xab ;  /* 0x000000ab120a7836 */ /* 0x000fe20000000000 */
[----:B------:R0:W-:Y:S01]  /*e80d0*/  STL [R1+0x105c], R2 ;  /* 0x00105c0201007387 */ /* 0x0001e20000100800 */
[----:B------:R-:W-:Y:S01]  /*e80e0*/  LOP3.LUT R0, R0, 0xffefffff, RZ, 0xc0, !PT ;  /* 0xffefffff00007812 */ /* 0x000fe200078ec0ff */
[----:B------:R-:W-:Y:S01]  /*e80f0*/  VIADD R13, R18, 0xa8 ;  /* 0x000000a8120d7836 */ /* 0x000fe20000000000 */
[----:B------:R-:W-:Y:S01]  /*e8100*/  ULDC UR13, c[0x0][0x22c] ;  /* 0x00008b00000d7ab9 */ /* 0x000fe20000000800 */
[----:B0-----:R-:W-:Y:S01]  /*e8110*/  VIADD R2, R2, UR14 ;  /* 0x0000000e02027c36 */ /* 0x001fe20008000000 */
[----:B------:R-:W-:Y:S01]  /*e8120*/  @P0 LOP3.LUT R0, R0, 0x100000, RZ, 0xfc, !PT ;  /* 0x0010000000000812 */ /* 0x000fe200078efcff */
[----:B------:R-:W-:Y:S01]  /*e8130*/  VIADD R12, R18, 0xa9 ;  /* 0x000000a9120c7836 */ /* 0x000fe20000000000 */
[----:B------:R-:W-:Y:S02]  /*e8140*/  ULDC UR14, c[0x0][0x22c] ;  /* 0x00008b00000e7ab9 */ /* 0x000fe40000000800 */
[----:B------:R0:W-:Y:S02]  /*e8150*/  STL [R1+0x1070], R2 ;  /* 0x0010700201007387 */ /* 0x0001e40000100800 */
[----:B0-----:R-:W-:Y:S01]  /*e8160*/  VIADD R2, R2, UR15 ;  /* 0x0000000f02027c36 */ /* 0x001fe20008000000 */
[----:B------:R-:W-:Y:S01]  /*e8170*/  LOP3.LUT R0, R0, 0xfff7ffff, RZ, 0xc0, !PT ;  /* 0xfff7ffff00007812 */ /* 0x000fe200078ec0ff */
[----:B------:R-:W-:Y:S01]  /*e8180*/  VIADD R14, R18, 0xa7 ;  /* 0x000000a7120e7836 */ /* 0x000fe20000000000 */
[----:B------:R-:W-:-:S02]  /*e8190*/  ULDC UR15, c[0x0][0x22c] ;  /* 0x00008b00000f7ab9 */ /* 0x000fc40000000800 */
        /* <DEDUP_REMOVED lines=38> */
[----:B------:R-:W-:-:S03]  /*e8400*/  ULDC UR6, c[0x0][0x22c] ;  /* 0x00008b0000067ab9 */ /* 0x000fc60000000800 */
[----:B------:R-:W-:Y:S01]  /*e8410*/  VIADD R28, R2, UR5 ;  /* 0x00000005021c7c36 */ /* 0x000fe20008000000 */
[----:B------:R0:W-:Y:S01]  /*e8420*/  STL [R1+0x1160], R2 ;  /* 0x0011600201007387 */ /* 0x0001e20000100800 */
[C---:B------:R-:W-:Y:S01]  /*e8430*/  VIADD R15, R18.reuse, 0xa6 ;  /* 0x000000a6120f7836 */ /* 0x040fe20000000000 */
[----:B------:R-:W-:Y:S02]  /*e8440*/  ULDC UR5, c[0x0][0x22c] ;  /* 0x00008b0000057ab9 */ /* 0x000fe40000000800 */
[----:B------:R-:W-:Y:S04]  /*e8450*/  STL [R1+0x1168], R28 ;  /* 0x0011681c01007387 */ /* 0x000fe80000100800 */
[----:B------:R-:W-:Y:S01]  /*e8460*/  STL [R1+0x4028], R28 ;  /* 0x0040281c01007387 */ /* 0x000fe20000100800 */
[----:B0-----:R-:W-:-:S03]  /*e8470*/  VIADD R2, R18, 0xa2 ;  /* 0x000000a212027836 */ /* 0x001fc60000000000 */
[----:B------:R0:W-:Y:S04]  /*e8480*/  STL [R1+0x54c], R4 ;  /* 0x00054c0401007387 */ /* 0x0001e80000100800 */
[----:B------:R1:W-:Y:S01]  /*e8490*/  STL [R1+0x550], R3 ;  /* 0x0005500301007387 */ /* 0x0003e20000100800 */
[----:B0-----:R-:W-:-:S03]  /*e84a0*/  VIADD R4, R18, 0xa1 ;  /* 0x000000a112047836 */ /* 0x001fc60000000000 */
[----:B------:R0:W-:Y:S01]  /*e84b0*/  STL [R1+0x554], R2 ;  /* 0x0005540201007387 */ /* 0x0001e20000100800 */
[----:B-1----:R-:W-:-:S03]  /*e84c0*/  VIADD R3, R18, 0xa0 ;  /* 0x000000a012037836 */ /* 0x002fc60000000000 */
[----:B------:R1:W-:Y:S01]  /*e84d0*/  STL [R1+0x558], R4 ;  /* 0x0005580401007387 */ /* 0x0003e20000100800 */
[----:B0-----:R-:W-:-:S03]  /*e84e0*/  VIADD R2, R18, 0x9f ;  /* 0x0000009f12027836 */ /* 0x001fc60000000000 */
[----:B------:R0:W-:Y:S01]  /*e84f0*/  STL [R1+0x55c], R3 ;  /* 0x00055c0301007387 */ /* 0x0001e20000100800 */
[----:B-1----:R-:W-:-:S03]  /*e8500*/  VIADD R4, R18, 0x9e ;  /* 0x0000009e12047836 */ /* 0x002fc60000000000 */
        /* <DEDUP_REMOVED lines=13> */
[----:B0-----:R-:W-:-:S03]  /*e85e0*/  VIADD R3, R18, 0x97 ;  /* 0x0000009712037836 */ /* 0x001fc60000000000 */
[----:B------:R0:W-:Y:S04]  /*e85f0*/  STL [R1+0x578], R2 ;  /* 0x0005780201007387 */ /* 0x0001e80000100800 */
[----:B------:R2:W-:Y:S01]  /*e8600*/  STL [R1+0x580], R3 ;  /* 0x0005800301007387 */ /* 0x0005e20000100800 */
[C---:B-1----:R-:W-:Y:S02]  /*e8610*/  VIADD R4, R18.reuse, 0x96 ;  /* 0x0000009612047836 */ /* 0x042fe40000000000 */
[----:B0-----:R-:W-:-:S03]  /*e8620*/  VIADD R2, R18, 0x95 ;  /* 0x0000009512027836 */ /* 0x001fc60000000000 */
        /* <DEDUP_REMOVED lines=59> */
[C---:B-1----:R-:W-:Y:S02]  /*e89e0*/  VIADD R2, R18.reuse, 0x77 ;  /* 0x0000007712027836 */ /* 0x042fe40000000000 */
[----:B--2---:R-:W-:-:S03]  /*e89f0*/  VIADD R3, R18, 0x75 ;  /* 0x0000007512037836 */ /* 0x004fc60000000000 */
        /* <DEDUP_REMOVED lines=59> */
[C---:B--2---:R-:W-:Y:S01]  /*e8db0*/  VIADD R3, R18.reuse, 0x57 ;  /* 0x0000005712037836 */ /* 0x044fe20000000000 */
[----:B------:R0:W-:Y:S04]  /*e8dc0*/  STL [R1+0x678], R2 ;  /* 0x0006780201007387 */ /* 0x0001e80000100800 */
        /* <DEDUP_REMOVED lines=56> */
[----:B------:R-:W-:Y:S01]  /*e9150*/  STL [R1+0x6f0], R4 ;  /* 0x0006f00401007387 */ /* 0x000fe20000100800 */
[----:B--2---:R-:W-:-:S03]  /*e9160*/  VIADD R3, R18, 0x39 ;  /* 0x0000003912037836 */ /* 0x004fc60000000000 */
[----:B------:R0:W-:Y:S04]  /*e9170*/  STL [R1+0x6f4], R2 ;  /* 0x0006f40201007387 */ /* 0x0001e80000100800 */
[----:B------:R1:W-:Y:S01]  /*e9180*/  STL [R1+0x6f8], R3 ;  /* 0x0006f80301007387 */ /* 0x0003e20000100800 */
[C---:B0-----:R-:W-:Y:S02]  /*e9190*/  VIADD R2, R18.reuse, 0x37 ;  /* 0x0000003712027836 */ /* 0x041fe40000000000 */
[----:B-1----:R-:W-:-:S03]  /*e91a0*/  VIADD R3, R18, 0x36 ;  /* 0x0000003612037836 */ /* 0x002fc60000000000 */
[----:B------:R0:W-:Y:S01]  /*e91b0*/  STL [R1+0x700], R2 ;  /* 0x0007000201007387 */ /* 0x0001e20000100800 */
[----:B------:R-:W-:-:S03]  /*e91c0*/  VIADD R4, R18, 0x35 ;  /* 0x0000003512047836 */ /* 0x000fc60000000000 */
        /* <DEDUP_REMOVED lines=58> */
[----:B------:R-:W-:Y:S04]  /*e9570*/  STL [R1+0x4074], R3 ;  /* 0x0040740301007387 */ /* 0x000fe80000100800 */
[----:B------:R1:W-:Y:S01]  /*e9580*/  STL [R1+0x778], R2 ;  /* 0x0007780201007387 */ /* 0x0003e20000100800 */
[----:B0-----:R-:W-:-:S02]  /*e9590*/  VIADD R4, R18, 0x16 ;  /* 0x0000001612047836 */ /* 0x001fc40000000000 */
[C---:B-1----:R-:W-:Y:S02]  /*e95a0*/  VIADD R2, R18.reuse, 0x17 ;  /* 0x0000001712027836 */ /* 0x042fe40000000000 */
[----:B------:R-:W-:-:S03]  /*e95b0*/  VIADD R3, R18, 0x15 ;  /* 0x0000001512037836 */ /* 0x000fc60000000000 */
        /* <DEDUP_REMOVED lines=27> */
[----:B------:R1:W-:Y:S04]  /*e9770*/  STL [R1+0x4068], R2 ;  /* 0x0040680201007387 */ /* 0x0003e80000100800 */
[----:B------:R2:W-:Y:S01]  /*e9780*/  STL [R1+0x7b8], R3 ;  /* 0x0007b80301007387 */ /* 0x0005e20000100800 */
[----:B0-----:R-:W-:-:S02]  /*e9790*/  VIADD R4, R18, 0x7 ;  /* 0x0000000712047836 */ /* 0x001fc40000000000 */
[C---:B-1----:R-:W-:Y:S02]  /*e97a0*/  VIADD R2, R18.reuse, 0x5 ;  /* 0x0000000512027836 */ /* 0x042fe40000000000 */
[C---:B--2---:R-:W-:Y:S01]  /*e97b0*/  VIADD R3, R18.reuse, 0x6 ;  /* 0x0000000612037836 */ /* 0x044fe20000000000 */
[----:B------:R0:W-:Y:S04]  /*e97c0*/  STL [R1+0x7c0], R4 ;  /* 0x0007c00401007387 */ /* 0x0001e80000100800 */
[----:B------:R1:W-:Y:S04]  /*e97d0*/  STL [R1+0x7c4], R3 ;  /* 0x0007c40301007387 */ /* 0x0003e80000100800 */
[----:B------:R2:W-:Y:S01]  /*e97e0*/  STL [R1+0x7c8], R2 ;  /* 0x0007c80201007387 */ /* 0x0005e20000100800 */
[----:B0-----:R-:W-:-:S02]  /*e97f0*/  VIADD R4, R18, 0x4 ;  /* 0x0000000412047836 */ /* 0x001fc40000000000 */
[----:B-1----:R-:W-:-:S03]  /*e9800*/  VIADD R3, R18, 0x3 ;  /* 0x0000000312037836 */ /* 0x002fc60000000000 */
[----:B------:R-:W-:Y:S01]  /*e9810*/  STL [R1+0x7cc], R4 ;  /* 0x0007cc0401007387 */ /* 0x000fe20000100800 */
[----:B--2---:R-:W-:-:S03]  /*e9820*/  VIADD R2, R18, 0x2 ;  /* 0x0000000212027836 */ /* 0x004fc60000000000 */
[----:B------:R0:W-:Y:S04]  /*e9830*/  STL [R1+0x7d0], R3 ;  /* 0x0007d00301007387 */ /* 0x0001e80000100800 */
[----:B------:R-:W-:Y:S04]  /*e9840*/  STL [R1+0x406c], R8 ;  /* 0x00406c0801007387 */ /* 0x000fe80000100800 */
[----:B------:R1:W-:Y:S01]  /*e9850*/  STL [R1+0x7d4], R2 ;  /* 0x0007d40201007387 */ /* 0x0003e20000100800 */
[C---:B0-----:R-:W-:Y:S02]  /*e9860*/  VIADD R3, R18.reuse, 0xb2 ;  /* 0x000000b212037836 */ /* 0x041fe40000000000 */
[----:B------:R-:W-:-:S03]  /*e9870*/  VIADD R4, R18, 0xb4 ;  /* 0x000000b412047836 */ /* 0x000fc60000000000 */
[----:B------:R0:W-:Y:S01]  /*e9880*/  STL [R1+0x528], R3 ;  /* 0x0005280301007387 */ /* 0x0001e20000100800 */
[----:B-1----:R-:W-:-:S05]  /*e9890*/  VIADD R2, R18, 0xb3 ;  /* 0x000000b312027836 */ /* 0x002fca0000000000 */
        /* <DEDUP_REMOVED lines=22> */
[----:B------:R-:W-:Y:S04]  /*e9a00*/  STL [R1+0x4f8], R3 ;  /* 0x0004f80301007387 */ /* 0x000fe80000100800 */
[----:B------:R0:W-:Y:S04]  /*e9a10*/  STL [R1+0x4060], R27 ;  /* 0x0040601b01007387 */ /* 0x0001e80000100800 */
[----:B------:R1:W-:Y:S04]  /*e9a20*/  STL [R1+0x4f4], R2 ;  /* 0x0004f40201007387 */ /* 0x0003e80000100800 */
[----:B0-----:R-:W1:Y:S02]  /*e9a30*/  LDL.LU R27, [R1+0x100] ;  /* 0x00010000011b7983 */ /* 0x001e640000300800 */
[----:B-1----:R-:W-:-:S02]  /*e9a40*/  VIADD R2, R27, 0xc1 ;  /* 0x000000c11b027836 */ /* 0x002fc40000000000 */
[C---:B------:R-:W-:Y:S02]  /*e9a50*/  VIADD R4, R27.reuse, 0xc2 ;  /* 0x000000c21b047836 */ /* 0x040fe40000000000 */
[C---:B------:R-:W-:Y:S01]  /*e9a60*/  VIADD R3, R27.reuse, 0xc3 ;  /* 0x000000c31b037836 */ /* 0x040fe20000000000 */
        /* <DEDUP_REMOVED lines=52> */
[----:B------:R-:W-:-:S03]  /*e9db0*/  VIADD R26, R27, 0xe0 ;  /* 0x000000e01b1a7836 */ /* 0x000fc60000000000 */
[----:B------:R2:W-:Y:S01]  /*e9dc0*/  STL [R1+0x480], R2 ;  /* 0x0004800201007387 */ /* 0x0005e20000100800 */
[C---:B0-----:R-:W-:Y:S02]  /*e9dd0*/  VIADD R4, R27.reuse, 0xdd ;  /* 0x000000dd1b047836 */ /* 0x041fe40000000000 */
[----:B-1----:R-:W-:-:S03]  /*e9de0*/  VIADD R3, R27, 0xde ;  /* 0x000000de1b037836 */ /* 0x002fc60000000000 */
[----:B------:R0:W-:Y:S01]  /*e9df0*/  STL [R1+0x47c], R4 ;  /* 0x00047c0401007387 */ /* 0x0001e20000100800 */
[----:B--2---:R-:W-:-:S03]  /*e9e00*/  VIADD R2, R27, 0xdf ;  /* 0x000000df1b027836 */ /* 0x004fc60000000000 */
[----:B------:R1:W-:Y:S04]  /*e9e10*/  STL [R1+0x478], R3 ;  /* 0x0004780301007387 */ /* 0x0003e80000100800 */
[----:B------:R-:W-:Y:S04]  /*e9e20*/  STL [R1+0x4078], R26 ;  /* 0x0040781a01007387 */ /* 0x000fe80000100800 */
[----:B------:R2:W-:Y:S01]  /*e9e30*/  STL [R1+0x474], R2 ;  /* 0x0004740201007387 */ /* 0x0005e20000100800 */
[C---:B0-----:R-:W-:Y:S02]  /*e9e40*/  VIADD R4, R27.reuse, 0xe2 ;  /* 0x000000e21b047836 */ /* 0x041fe40000000000 */
[----:B-1----:R-:W-:-:S02]  /*e9e50*/  VIADD R3, R27, 0xe3 ;  /* 0x000000e31b037836 */ /* 0x002fc40000000000 */
[----:B--2---:R-:W-:-:S05]  /*e9e60*/  VIADD R2, R27, 0xe1 ;  /* 0x000000e11b027836 */ /* 0x004fca0000000000 */
        /* <DEDUP_REMOVED lines=187> */
[----:B------:R-:W-:Y:S01]  /*eaa20*/  STL [R1+0x404c], R23 ;  /* 0x00404c1701007387 */ /* 0x000fe20000100800 */
[----:B0-----:R-:W-:-:S03]  /*eaa30*/  VIADD R4, R27, 0x142 ;  /* 0x000001421b047836 */ /* 0x001fc60000000000 */
[----:B------:R0:W-:Y:S01]  /*eaa40*/  STL [R1+0x2dc], R2 ;  /* 0x0002dc0201007387 */ /* 0x0001e20000100800 */
[----:B-1----:R-:W-:-:S05]  /*eaa50*/  VIADD R3, R27, 0x141 ;  /* 0x000001411b037836 */ /* 0x002fca0000000000 */
        /* <DEDUP_REMOVED lines=185> */
[C---:B-1----:R-:W-:Y:S02]  /*eb5f0*/  VIADD R3, R27.reuse, 0x1a2 ;  /* 0x000001a21b037836 */ /* 0x042fe40000000000 */
[----:B0-----:R-:W-:-:S05]  /*eb600*/  VIADD R2, R27, 0x1a0 ;  /* 0x000001a01b027836 */ /* 0x001fca0000000000 */
        /* <DEDUP_REMOVED lines=55> */
[----:B------:R-:W-:Y:S01]  /*eb980*/  STL [R1+0xe4], R4 ;  /* 0x0000e40401007387 */ /* 0x000fe20000100800 */
[----:B------:R-:W-:-:S03]  /*eb990*/  VIADD R19, R27, 0x1bf ;  /* 0x000001bf1b137836 */ /* 0x000fc60000000000 */
[----:B------:R1:W-:Y:S01]  /*eb9a0*/  STL [R1+0xe0], R3 ;  /* 0x0000e00301007387 */ /* 0x0003e20000100800 */
[----:B0-----:R-:W-:-:S03]  /*eb9b0*/  VIADD R2, R27, 0x1be ;  /* 0x000001be1b027836 */ /* 0x001fc60000000000 */
[----:B------:R-:W-:Y:S01]  /*eb9c0*/  STL [R1+0x4038], R19 ;  /* 0x0040381301007387 */ /* 0x000fe20000100800 */
[----:B-1----:R-:W-:-:S03]  /*eb9d0*/  VIADD R3, R27, 0x1c0 ;  /* 0x000001c01b037836 */ /* 0x002fc60000000000 */
[----:B------:R0:W-:Y:S01]  /*eb9e0*/  STL [R1+0xdc], R2 ;  /* 0x0000dc0201007387 */ /* 0x0001e20000100800 */
[----:B------:R-:W-:-:S03]  /*eb9f0*/  VIADD R4, R27, 0x1c2 ;  /* 0x000001c21b047836 */ /* 0x000fc60000000000 */
[----:B------:R1:W-:Y:S01]  /*eba00*/  STL [R1+0xd4], R3 ;  /* 0x0000d40301007387 */ /* 0x0003e20000100800 */
[C---:B0-----:R-:W-:Y:S02]  /*eba10*/  VIADD R2, R27.reuse, 0x1c1 ;  /* 0x000001c11b027836 */ /* 0x041fe40000000000 */
[----:B-1----:R-:W-:-:S03]  /*eba20*/  VIADD R3, R27, 0x1c3 ;  /* 0x000001c31b037836 */ /* 0x002fc60000000000 */
        /* <DEDUP_REMOVED lines=86> */
[----:B------:R-:W-:-:S03]  /*ebf90*/  IMAD.MOV.U32 R8, RZ, RZ, R11 ;  /* 0x000000ffff087224 */ /* 0x000fc600078e000b */
[----:B------:R1:W-:Y:S01]  /*ebfa0*/  STL [R1+0x20], R3 ;  /* 0x0000200301007387 */ /* 0x0003e20000100800 */
[C---:B0-----:R-:W-:Y:S01]  /*ebfb0*/  VIADD R2, R27.reuse, 0x1ee ;  /* 0x000001ee1b027836 */ /* 0x041fe20000000000 */
[----:B------:R-:W-:Y:S01]  /*ebfc0*/  MOV R20, UR4 ;  /* 0x0000000400147c02 */ /* 0x000fe20008000f00 */
[----:B------:R-:W-:Y:S01]  /*ebfd0*/  IMAD.MOV.U32 R24, RZ, RZ, R10 ;  /* 0x000000ffff187224 */ /* 0x000fe200078e000a */
[----:B------:R-:W-:Y:S01]  /*ebfe0*/  ULDC UR4, c[0x0][0x22c] ;  /* 0x00008b0000047ab9 */ /* 0x000fe20000000800 */
[C---:B------:R-:W-:Y:S02]  /*ebff0*/  VIADD R11, R27.reuse, 0x1f0 ;  /* 0x000001f01b0b7836 */ /* 0x040fe40000000000 */
[----:B-1----:R-:W-:Y:S02]  /*ec000*/  IMAD.MOV.U32 R3, RZ, RZ, R9 ;  /* 0x000000ffff037224 */ /* 0x002fe400078e0009 */
[C---:B------:R-:W-:Y:S02]  /*ec010*/  VIADD R9, R27.reuse, 0x1ef ;  /* 0x000001ef1b097836 */ /* 0x040fe40000000000 */
[C---:B------:R-:W-:Y:S01]  /*ec020*/  VIADD R10, R27.reuse, 0x1f1 ;  /* 0x000001f11b0a7836 */ /* 0x040fe20000000000 */
[----:B------:R-:W-:Y:S01]  /*ec030*/  STL [R1+0x1c], R2 ;  /* 0x00001c0201007387 */ /* 0x000fe20000100800 */
[----:B------:R-:W-:Y:S01]  /*ec040*/  VIADD R28, R27, 0x1f3 ;  /* 0x000001f31b1c7836 */ /* 0x000fe20000000000 */
[----:B------:R-:W-:Y:S01]  /*ec050*/  ISETP.LT.AND P0, PT, R3, UR4, !P6 ;  /* 0x0000000403007c0c */ /* 0x000fe2000f701270 */
[----:B------:R-:W-:Y:S01]  /*ec060*/  IMAD.MOV.U32 R4, RZ, RZ, R13 ;  /* 0x000000ffff047224 */ /* 0x000fe200078e000d */
[----:B------:R0:W-:Y:S01]  /*ec070*/  STL [R1+0x18], R9 ;  /* 0x0000180901007387 */ /* 0x0001e20000100800 */
[----:B------:R-:W-:-:S03]  /*ec080*/  ULDC UR4, c[0x0][0x22c] ;  /* 0x00008b0000047ab9 */ /* 0x000fc60000000800 */
[----:B------:R-:W-:Y:S04]  /*ec090*/  STL [R1+0x14], R11 ;  /* 0x0000140b01007387 */ /* 0x000fe80000100800 */
[----:B------:R-:W-:Y:S01]  /*ec0a0*/  STL [R1+0x10], R10 ;  /* 0x0000100a01007387 */ /* 0x000fe20000100800 */
[----:B0-----:R-:W-:-:S03]  /*ec0b0*/  VIADD R9, R27, 0x1f2 ;  /* 0x000001f21b097836 */ /* 0x001fc60000000000 */
[----:B------:R0:W-:Y:S04]  /*ec0c0*/  STL [R1+0x403c], R28 ;  /* 0x00403c1c01007387 */ /* 0x0001e80000100800 */
[----:B------:R-:W-:Y:S01]  /*ec0d0*/  STL [R1+0xc], R9 ;  /* 0x00000c0901007387 */ /* 0x000fe20000100800 */
[----:B0-----:R-:W-:Y:S01]  /*ec0e0*/  MOV R28, UR32 ;  /* 0x00000020001c7c02 */ /* 0x001fe20008000f00 */
[----:B------:R-:W-:Y:S01]  /*ec0f0*/  ULDC UR32, c[0x0][0x22c] ;  /* 0x00008b0000207ab9 */ /* 0x000fe20000000800 */
[----:B------:R-:W-:-:S03]  /*ec100*/  @P0 LOP3.LUT R0, R0, 0x80000, RZ, 0xfc, !PT ;  /* 0x0008000000000812 */ /* 0x000fc600078efcff */
[----:B------:R0:W-:Y:S04]  /*ec110*/  STL [R1+0x7e0], R28 ;  /* 0x0007e01c01007387 */ /* 0x0001e80000100800 */
[----:B------:R-:W2:Y:S01]  /*ec120*/  LDL.LU R3, [R1+0x54c] ;  /* 0x00054c0001037983 */ /* 0x000ea20000300800 */
[----:B0-----:R-:W-:Y:S01]  /*ec130*/  MOV R28, UR61 ;  /* 0x0000003d001c7c02 */ /* 0x001fe20008000f00 */
[----:B------:R-:W-:Y:S02]  /*ec140*/  ULDC UR61, c[0x0][0x22c] ;  /* 0x00008b00003d7ab9 */ /* 0x000fe40000000800 */
[----:B------:R-:W-:Y:S01]  /*ec150*/  ISETP.LT.AND P0, PT, R24, UR61, !P6 ;  /* 0x0000003d18007c0c */ /* 0x000fe2000f701270 */
[----:B------:R-:W-:Y:S01]  /*ec160*/  IMAD.MOV.U32 R2, RZ, RZ, R12 ;  /* 0x000000ffff027224 */ /* 0x000fe200078e000c */
[----:B------:R-:W-:Y:S01]  /*ec170*/  LOP3.LUT R0, R0, 0xfffbffff, RZ, 0xc0, !PT ;  /* 0xfffbffff00007812 */ /* 0x000fe200078ec0ff */
[----:B------:R-:W-:Y:S01]  /*ec180*/  IMAD.MOV.U32 R23, RZ, RZ, R14 ;  /* 0x000000ffff177224 */ /* 0x000fe200078e000e */
[----:B------:R-:W-:Y:S01]  /*ec190*/  ISETP.LT.AND P2, PT, R8, UR32, !P6 ;  /* 0x0000002008007c0c */ /* 0x000fe2000f741270 */
[----:B------:R-:W-:Y:S01]  /*ec1a0*/  ULDC UR61, c[0x0][0x22c] ;  /* 0x00008b00003d7ab9 */ /* 0x000fe20000000800 */
[----:B------:R-:W-:Y:S01]  /*ec1b0*/  MOV R19, UR33 ;  /* 0x0000002100137c02 */ /* 0x000fe20008000f00 */
[----:B------:R-:W-:Y:S01]  /*ec1c0*/  ULDC UR33, c[0x0][0x22c] ;  /* 0x00008b0000217ab9 */ /* 0x000fe20000000800 */
[----:B------:R-:W-:-:S05]  /*ec1d0*/  IMAD.MOV.U32 R25, RZ, RZ, R15 ;  /* 0x000000ffff197224 */ /* 0x000fca00078e000f */
[----:B------:R-:W-:Y:S01]  /*ec1e0*/  @P0 LOP3.LUT R0, R0, 0x40000, RZ, 0xfc, !PT ;  /* 0x0004000000000812 */ /* 0x000fe200078efcff */
[----:B------:R-:W-:Y:S01]  /*ec1f0*/  ULDC UR32, c[0x0][0x22c] ;  /* 0x00008b0000207ab9 */ /* 0x000fe20000000800 */
[----:B------:R-:W-:Y:S01]  /*ec200*/  ISETP.LT.AND P0, PT, R4, UR4, !P6 ;  /* 0x0000000404007c0c */ /* 0x000fe2000f701270 */
[----:B------:R-:W-:Y:S01]  /*ec210*/  VIADD R16, R18, 0xa5 ;  /* 0x000000a512107836 */ /* 0x000fe20000000000 */
[----:B------:R-:W3:Y:S01]  /*ec220*/  LDL.LU R4, [R1+0x550] ;  /* 0x0005500001047983 */ /* 0x000ee20000300800 */
[----:B------:R-:W-:Y:S01]  /*ec230*/  ISETP.LT.AND P1, PT, R2, UR33, !P6 ;  /* 0x0000002102007c0c */ /* 0x000fe2000f721270 */
[----:B------:R-:W-:Y:S01]  /*ec240*/  ULDC UR33, c[0x0][0x22c] ;  /* 0x00008b0000217ab9 */ /* 0x000fe20000000800 */
[----:B------:R-:W-:Y:S01]  /*ec250*/  LOP3.LUT R0, R0, 0xfffdffff, RZ, 0xc0, !PT ;  /* 0xfffdffff00007812 */ /* 0x000fe200078ec0ff */
[----:B------:R-:W4:Y:S01]  /*ec260*/  LDL.LU R24, [R1+0x554] ;  /* 0x0005540001187983 */ /* 0x000f220000300800 */
[----:B------:R-:W-:-:S03]  /*ec270*/  ULDC UR4, c[0x0][0x22c] ;  /* 0x00008b0000047ab9 */ /* 0x000fc60000000800 */
[----:B------:R-:W4:Y:S04]  /*ec280*/  LDL.LU R8, [R1+0x558] ;  /* 0x0005580001087983 */ /* 0x000f280000300800 */
[----:B------:R-:W4:Y:S01]  /*ec290*/  LDL.LU R2, [R1+0x55c] ;  /* 0x00055c0001027983 */ /* 0x000f220000300800 */
[----:B------:R-:W-:-:S04]  /*ec2a0*/  @P2 LOP3.LUT R0, R0, 0x20000, RZ, 0xfc, !PT ;  /* 0x0002000000002812 */ /* 0x000fc800078efcff */
[----:B------:R-:W-:-:S04]  /*ec2b0*/  LOP3.LUT R0, R0, 0xfffeffff, RZ, 0xc0, !PT ;  /* 0xfffeffff00007812 */ /* 0x000fc800078ec0ff */
[----:B------:R-:W-:-:S04]  /*ec2c0*/  @P1 LOP3.LUT R0, R0, 0x10000, RZ, 0xfc, !PT ;  /* 0x0001000000001812 */ /* 0x000fc800078efcff */
[----:B------:R-:W-:-:S04]  /*ec2d0*/  LOP3.LUT R0, R0, 0xffff7fff, RZ, 0xc0, !PT ;  /* 0xffff7fff00007812 */ /* 0x000fc800078ec0ff */
[----:B------:R-:W-:Y:S02]  /*ec2e0*/  @P0 LOP3.LUT R0, R0, 0x8000, RZ, 0xfc, !PT ;  /* 0x0000800000000812 */ /* 0x000fe400078efcff */
[----:B------:R-:W-:Y:S01]  /*ec2f0*/  ISETP.LT.AND P0, PT, R23, UR61, !P6 ;  /* 0x0000003d17007c0c */ /* 0x000fe2000f701270 */
[----:B------:R-:W-:Y:S01]  /*ec300*/  IMAD.MOV.U32 R26, RZ, RZ, R16 ;  /* 0x000000ffff1a7224 */ /* 0x000fe200078e0010 */
[----:B------:R-:W4:Y:S01]  /*ec310*/  LDL.LU R23, [R1+0x560] ;  /* 0x0005600001177983 */ /* 0x000f220000300800 */
[----:B------:R-:W-:Y:S01]  /*ec320*/  ISETP.LT.AND P2, PT, R25, UR32, !P6 ;  /* 0x0000002019007c0c */ /* 0x000fe2000f741270 */
[----:B------:R-:W-:Y:S01]  /*ec330*/  ULDC UR61, c[0x0][0x22c] ;  /* 0x00008b00003d7ab9 */ /* 0x000fe20000000800 */
[----:B------:R-:W-:Y:S01]  /*ec340*/  LOP3.LUT R0, R0, 0xffffbfff, RZ, 0xc0, !PT ;  /* 0xffffbfff00007812 */ /* 0x000fe200078ec0ff */
[----:B------:R-:W4:Y:S01]  /*ec350*/  LDL.LU R25, [R1+0x564] ;  /* 0x0005640001197983 */ /* 0x000f220000300800 */
[----:B------:R-:W-:Y:S01]  /*ec360*/  ISETP.LT.AND P1, PT, R26, UR33, !P6 ;  /* 0x000000211a007c0c */ /* 0x000fe2000f721270 */
[----:B------:R-:W-:Y:S01]  /*ec370*/  ULDC UR32, c[0x0][0x22c] ;  /* 0x00008b0000207ab9 */ /* 0x000fe20000000800 */
[----:B------:R-:W-:Y:S01]  /*ec380*/  ULDC UR33, c[0x0][0x22c] ;  /* 0x00008b0000217ab9 */ /* 0x000fe20000000800 */
[----:B------:R-:W4:Y:S03]  /*ec390*/  LDL.LU R26, [R1+0x568] ;  /* 0x00056800011a7983 */ /* 0x000f260000300800 */
[----:B------:R-:W-:-:S04]  /*ec3a0*/  @P0 LOP3.LUT R0, R0, 0x4000, RZ, 0xfc, !PT ;  /* 0x0000400000000812 */ /* 0x000fc800078efcff */
[----:B------:R-:W-:-:S04]  /*ec3b0*/  LOP3.LUT R0, R0, 0xffffdfff, RZ, 0xc0, !PT ;  /* 0xffffdfff00007812 */ /* 0x000fc800078ec0ff */
[----:B------:R-:W-:-:S04]  /*ec3c0*/  @P2 LOP3.LUT R0, R0, 0x2000, RZ, 0xfc, !PT ;  /* 0x0000200000002812 */ /* 0x000fc800078efcff */
[----:B------:R-:W-:-:S04]  /*ec3d0*/  LOP3.LUT R0, R0, 0xffffefff, RZ, 0xc0, !PT ;  /* 0xffffefff00007812 */ /* 0x000fc800078ec0ff */
[----:B------:R-:W-:-:S04]  /*ec3e0*/  @P1 LOP3.LUT R0, R0, 0x1000, RZ, 0xfc, !PT ;  /* 0x0000100000001812 */ /* 0x000fc800078efcff */
[----:B------:R-:W-:Y:S02]  /*ec3f0*/  LOP3.LUT R0, R0, 0xfffff7ff, RZ, 0xc0, !PT ;  /* 0xfffff7ff00007812 */ /* 0x000fe400078ec0ff */
[----:B--2---:R-:W-:Y:S01]  /*ec400*/  ISETP.LT.AND P0, PT, R3, UR4, !P6 ;  /* 0x0000000403007c0c */ /* 0x004fe2000f701270 */
[----:B------:R-:W-:Y:S01]  /*ec410*/  ULDC UR4, c[0x0][0x22c] ;  /* 0x00008b0000047ab9 */ /* 0x000fe20000000800 */
[----:B------:R-:W2:Y:S11]  /*ec420*/  LDL.LU R3, [R1+0x56c] ;  /* 0x00056c0001037983 */ /* 0x000eb60000300800 */
[----:B------:R-:W-:-:S02]  /*ec430*/  @P0 LOP3.LUT R0, R0, 0x800, RZ, 0xfc, !PT ;  /* 0x0000080000000812 */ /* 0x000fc400078efcff */
[----:B---3--:R-:W-:Y:S01]  /*ec440*/  ISETP.LT.AND P0, PT, R4, UR61, !P6 ;  /* 0x0000003d04007c0c */ /* 0x008fe2000f701270 */
[----:B------:R-:W-:Y:S01]  /*ec450*/  ULDC UR61, c[0x0][0x22c] ;  /* 0x00008b00003d7ab9 */ /* 0x000fe20000000800 */
[----:B------:R-:W3:Y:S01]  /*ec460*/  LDL.LU R4, [R1+0x4094] ;  /* 0x0040940001047983 */ /* 0x000ee20000300800 */
[----:B----4-:R-:W-:Y:S01]  /*ec470*/  ISETP.LT.AND P2, PT, R24, UR32, !P6 ;  /* 0x0000002018007c0c */ /* 0x010fe2000f741270 */
[----:B------:R-:W-:Y:S02]  /*ec480*/  ULDC UR32, c[0x0][0x22c] ;  /* 0x00008b0000207ab9 */ /* 0x000fe40000000800 */
[----:B------:R-:W4:Y:S01]  /*ec490*/  LDL.LU R24, [R1+0x570] ;  /* 0x0005700001187983 */ /* 0x000f220000300800 */
[----:B------:R-:W-:Y:S01]  /*ec4a0*/  ISETP.LT.AND P1, PT, R8, UR33, !P6 ;  /* 0x0000002108007c0c */ /* 0x000fe2000f721270 */
[----:B------:R-:W-:Y:S02]  /*ec4b0*/  ULDC UR33, c[0x0][0x22c] ;  /* 0x00008b0000217ab9 */ /* 0x000fe40000000800 */
[----:B------:R-:W3:Y:S01]  /*ec4c0*/  LDL.LU R8, [R1+0x574] ;  /* 0x0005740001087983 */ /* 0x000ee20000300800 */
[----:B------:R-:W-:-:S04]  /*ec4d0*/  LOP3.LUT R0, R0, 0xfffffbff, RZ, 0xc0, !PT ;  /* 0xfffffbff00007812 */ /* 0x000fc800078ec0ff */
[----:B------:R-:W-:Y:S02]  /*ec4e0*/  @P0 LOP3.LUT R0, R0, 0x400, RZ, 0xfc, !PT ;  /* 0x0000040000000812 */ /* 0x000fe400078efcff */
[----:B------:R-:W-:Y:S01]  /*ec4f0*/  ISETP.LT.AND P0, PT, R2, UR4, !P6 ;  /* 0x0000000402007c0c */ /* 0x000fe2000f701270 */
[----:B------:R-:W-:Y:S01]  /*ec500*/  ULDC UR4, c[0x0][0x22c] ;  /* 0x00008b0000047ab9 */ /* 0x000fe20000000800 */
[----:B------:R-:W3:Y:S01]  /*ec510*/  LDL.LU R2, [R1+0x578] ;  /* 0x0005780001027983 */ /* 0x000ee20000300800 */
[----:B------:R-:W-:-:S04]  /*ec520*/  LOP3.LUT R0, R0, 0xfffffdff, RZ, 0xc0, !PT ;  /* 0xfffffdff00007812 */ /* 0x000fc800078ec0ff */
[----:B------:R-:W-:-:S04]  /*ec530*/  @P2 LOP3.LUT R0, R0, 0x200, RZ, 0xfc, !PT ;  /* 0x0000020000002812 */ /* 0x000fc800078efcff */
[----:B------:R-:W-:-:S04]  /*ec540*/  LOP3.LUT R0, R0, 0xfffffeff, RZ, 0xc0, !PT ;  /* 0xfffffeff00007812 */ /* 0x000fc800078ec0ff */
[----:B------:R-:W-:-:S04]  /*ec550*/  @P1 LOP3.LUT R0, R0, 0x100, RZ, 0xfc, !PT ;  /* 0x0000010000001812 */ /* 0x000fc800078efcff */
[----:B------:R-:W-:-:S04]  /*ec560*/  LOP3.LUT R0, R0, 0xffffff7f, RZ, 0xc0, !PT ;  /* 0xffffff7f00007812 */ /* 0x000fc800078ec0ff */
[----:B------:R-:W-:Y:S02]  /*ec570*/  @P0 LOP3.LUT R0, R0, 0x80, RZ, 0xfc, !PT ;  /* 0x0000008000000812 */ /* 0x000fe400078efcff */
[----:B------:R-:W-:Y:S01]  /*ec580*/  ISETP.LT.AND P0, PT, R23, UR61, !P6 ;  /* 0x0000003d17007c0c */ /* 0x000fe2000f701270 */
[----:B------:R-:W-:Y:S01]  /*ec590*/  ULDC UR61, c[0x0][0x22c] ;  /* 0x00008b00003d7ab9 */ /* 0x000fe20000000800 */
[----:B------:R-:W-:Y:S01]  /*ec5a0*/  ISETP.LT.AND P2, PT, R25, UR32, !P6 ;  /* 0x0000002019007c0c */ /* 0x000fe2000f741270 */
[----:B------:R-:W3:Y:S01]  /*ec5b0*/  LDL.LU R23, [R1+0x580] ;  /* 0x0005800001177983 */ /* 0x000ee20000300800 */
[----:B------:R-:W-:Y:S01]  /*ec5c0*/  LOP3.LUT R0, R0, 0xffffffbf, RZ, 0xc0, !PT ;  /* 0xffffffbf00007812 */ /* 0x000fe200078ec0ff */
[----:B------:R-:W-:Y:S01]  /*ec5d0*/  ULDC UR32, c[0x0][0x22c] ;  /* 0x00008b0000207ab9 */ /* 0x000fe20000000800 */
[----:B------:R-:W-:Y:S01]  /*ec5e0*/  ISETP.LT.AND P1, PT, R26, UR33, !P6 ;  /* 0x000000211a007c0c */ /* 0x000fe2000f721270 */
[----:B------:R-:W3:Y:S01]  /*ec5f0*/  LDL.LU R25, [R1+0x584] ;  /* 0x0005840001197983 */ /* 0x000ee20000300800 */
[----:B------:R-:W-:-:S03]  /*ec600*/  ULDC UR33, c[0x0][0x22c] ;  /* 0x00008b0000217ab9 */ /* 0x000fc60000000800 */
[----:B------:R-:W3:Y:S02]  /*ec610*/  LDL.LU R26, [R1+0x588] ;  /* 0x00058800011a7983 */ /* 0x000ee40000300800 */
        /* <DEDUP_REMOVED lines=9> */
[----:B------:R-:W-:-:S04]  /*ec6b0*/  @P0 LOP3.LUT R0, R0, 0x8, RZ, 0xfc, !PT ;  /* 0x0000000800000812 */ /* 0x000fc800078efcff */
[----:B------:R-:W-:Y:S02]  /*ec6c0*/  LOP3.LUT R0, R0, 0xfffffffb, RZ, 0xc0, !PT ;  /* 0xfffffffb00007812 */ /* 0x000fe400078ec0ff */
[----:B----4-:R-:W-:Y:S01]  /*ec6d0*/  ISETP.LT.AND P0, PT, R24, UR61, !P6 ;  /* 0x0000003d18007c0c */ /* 0x010fe2000f701270 */
[----:B------:R-:W-:-:S12]  /*ec6e0*/  ULDC UR61, c[0x0][0x22c] ;  /* 0x00008b00003d7ab9 */ /* 0x000fd80000000800 */
[----:B------:R-:W-:Y:S02]  /*ec6f0*/  @P0 LOP3.LUT R0, R0, 0x4, RZ, 0xfc, !PT ;  /* 0x0000000400000812 */ /* 0x000fe400078efcff */
[----:B---3--:R-:W-:Y:S01]  /*ec700*/  ISETP.LT.AND P0, PT, R4, UR4, !P6 ;  /* 0x0000000404007c0c */ /* 0x008fe2000f701270 */
[----:B------:R-:W-:Y:S01]  /*ec710*/  ULDC UR4, c[0x0][0x22c] ;  /* 0x00008b0000047ab9 */ /* 0x000fe20000000800 */
[----:B------:R-:W3:Y:S01]  /*ec720*/  LDL.LU R4, [R1+0x4090] ;  /* 0x0040900001047983 */ /* 0x000ee20000300800 */
[----:B------:R-:W-:Y:S01]  /*ec730*/  ISETP.LT.AND P2, PT, R8, UR32, !P6 ;  /* 0x0000002008007c0c */ /* 0x000fe2000f741270 */
[----:B------:R-:W-:Y:S01]  /*ec740*/  ULDC UR32, c[0x0][0x22c] ;  /* 0x00008b0000207ab9 */ /* 0x000fe20000000800 */
[----:B------:R-:W-:Y:S01]  /*ec750*/  ISETP.LT.AND P1, PT, R2, UR33, !P6 ;  /* 0x0000002102007c0c */ /* 0x000fe2000f721270 */
[----:B------:R-:W4:Y:S01]  /*ec760*/  LDL.LU R24, [R1+0x594] ;  /* 0x0005940001187983 */ /* 0x000f220000300800 */
[----:B------:R-:W-:Y:S01]  /*ec770*/  LOP3.LUT R0, R0, 0xfffffffd, RZ, 0xc0, !PT ;  /* 0xfffffffd00007812 */ /* 0x000fe200078ec0ff */
[----:B------:R-:W-:-:S02]  /*ec780*/  ULDC UR33, c[0x0][0x22c] ;  /* 0x00008b0000217ab9 */ /* 0x000fc40000000800 */
[----:B------:R-:W4:Y:S04]  /*ec790*/  LDL.LU R8, [R1+0x598] ;  /* 0x0005980001087983 */ /* 0x000f280000300800 */
[----:B------:R-:W4:Y:S02]  /*ec7a0*/  LDL.LU R2, [R1+0x59c] ;  /* 0x00059c0001027983 */ /* 0x000f240000300800 */
[----:B------:R-:W-:-:S04]  /*ec7b0*/  @P2 LOP3.LUT R0, R0, 0x2, RZ, 0xfc, !PT ;  /* 0x0000000200002812 */ /* 0x000fc800078efcff */
[----:B------:R-:W-:-:S04]  /*ec7c0*/  LOP3.LUT R0, R0, 0xfffffffe, RZ, 0xc0, !PT ;  /* 0xfffffffe00007812 */ /* 0x000fc800078ec0ff */
[----:B------:R-:W-:-:S05]  /*ec7d0*/  @P1 LOP3.LUT R0, R0, 0x1, RZ, 0xfc, !PT ;  /* 0x0000000100001812 */ /* 0x000fca00078efcff */
[----:B------:R0:W-:Y:S04]  /*ec7e0*/  STL [R1+0x3ff8], R0 ;  /* 0x003ff80001007387 */ /* 0x0001e80000100800 */
[----:B0-----:R-:W4:Y:S01]  /*ec7f0*/  LDL.LU R0, [R1+0x590] ;  /* 0x0005900001007983 */ /* 0x001f220000300800 */
[----:B------:R-:W-:Y:S01]  /*ec800*/  ISETP.LT.AND P2, PT, R25, UR32, !P6 ;  /* 0x0000002019007c0c */ /* 0x000fe2000f741270 */
[----:B------:R-:W-:Y:S01]  /*ec810*/  ULDC UR32, c[0x0][0x22c] ;  /* 0x00008b0000207ab9 */ /* 0x000fe20000000800 */
[----:B------:R-:W-:Y:S01]  /*ec820*/  ISETP.LT.AND P1, PT, R26, UR33, !P6 ;  /* 0x000000211a007c0c */ /* 0x000fe2000f721270 */
[----:B------:R-:W-:Y:S01]  /*ec830*/  ULDC UR33, c[0x0][0x22c] ;  /* 0x00008b0000217ab9 */ /* 0x000fe20000000800 */
[----:B---3--:R-:W-:-:S04]  /*ec840*/  LOP3.LUT R4, R4, 0x7fffffff, RZ, 0xc0, !PT ;  /* 0x7fffffff04047812 */ /* 0x008fc800078ec0ff */
[----:B------:R-:W-:Y:S02]  /*ec850*/  @P0 LOP3.LUT R4, R4, 0x80000000, RZ, 0xfc, !PT ;  /* 0x8000000004040812 */ /* 0x000fe400078efcff */
[----:B------:R-:W-:Y:S01]  /*ec860*/  ISETP.LT.AND P0, PT, R23, UR61, !P6 ;  /* 0x0000003d17007c0c */ /* 0x000fe2000f701270 */
[----:B------:R-:W-:Y:S01]  /*ec870*/  ULDC UR61, c[0x0][0x22c] ;  /* 0x00008b00003d7ab9 */ /* 0x000fe20000000800 */
[----:B------:R-:W3:Y:S01]  /*ec880*/  LDL.LU R23, [R1+0x5a0] ;  /* 0x0005a00001177983 */ /* 0x000ee20000300800 */
[----:B------:R-:W-:-:S03]  /*ec890*/  LOP3.LUT R4, R4, 0xbfffffff, RZ, 0xc0, !PT ;  /* 0xbfffffff04047812 */ /* 0x000fc600078ec0ff */
[----:B------:R-:W3:Y:S04]  /*ec8a0*/  LDL.LU R25, [R1+0x5a4] ;  /* 0x0005a40001197983 */ /* 0x000ee80000300800 */
[----:B------:R-:W3:Y:S03]  /*ec8b0*/  LDL.LU R26, [R1+0x5a8] ;  /* 0x0005a800011a7983 */ /* 0x000ee60000300800 */
[----:B------:R-:W-:-:S04]  /*ec8c0*/  @P0 LOP3.LUT R4, R4, 0x40000000, RZ, 0xfc, !PT ;  /* 0x4000000004040812 */ /* 0x000fc800078efcff */
[----:B------:R-:W-:-:S04]  /*ec8d0*/  LOP3.LUT R4, R4, 0xdfffffff, RZ, 0xc0, !PT ;  /* 0xdfffffff04047812 */ /* 0x000fc800078ec0ff */
[----:B------:R-:W-:Y:S02]  /*ec8e0*/  @P2 LOP3.LUT R4, R4, 0x20000000, RZ, 0xfc, !PT ;  /* 0x2000000004042812 */ /* 0x000fe400078efcff */
[----:B--2---:R-:W-:Y:S01]  /*ec8f0*/  ISETP.LT.AND P0, PT, R3, UR4, !P6 ;  /* 0x0000000403007c0c */ /* 0x004fe2000f701270 */
[----:B------:R-:W-:Y:S01]  /*ec900*/  ULDC UR4, c[0x0][0x22c] ;  /* 0x00008b0000047ab9 */ /* 0x000fe20000000800 */
[----:B------:R-:W2:Y:S01]  /*ec910*/  LDL.LU R3, [R1+0x5ac] ;  /* 0x0005ac0001037983 */ /* 0x000ea20000300800 */
[----:B------:R-:W-:-:S04]  /*ec920*/  LOP3.LUT R4, R4, 0xefffffff, RZ, 0xc0, !PT ;  /* 0xefffffff04047812 */ /* 0x000fc800078ec0ff */
[----:B------:R-:W-:-:S04]  /*ec930*/  @P1 LOP3.LUT R4, R4, 0x10000000, RZ, 0xfc, !PT ;  /* 0x1000000004041812 */ /* 0x000fc800078efcff */
[----:B------:R-:W-:Y:S02]  /*ec940*/  LOP3.LUT R4, R4, 0xf7ffffff, RZ, 0xc0, !PT ;  /* 0xf7ffffff04047812 */ /* 0x000fe400078ec0ff */
[----:B----4-:R-:W-:Y:S01]  /*ec950*/  ISETP.LT.AND P2, PT, R24, UR32, !P6 ;  /* 0x0000002018007c0c */ /* 0x010fe2000f741270 */
[----:B------:R-:W-:Y:S01]  /*ec960*/  ULDC UR32, c[0x0][0x22c] ;  /* 0x00008b0000207ab9 */ /* 0x000fe20000000800 */
[----:B------:R-:W-:Y:S02]  /*ec970*/  @P0 LOP3.LUT R4, R4, 0x8000000, RZ, 0xfc, !PT ;  /* 0x0800000004040812 */ /* 0x000fe400078efcff */
[----:B------:R-:W-:Y:S01]  /*ec980*/  ISETP.LT.AND P0, PT, R0, UR61, !P6 ;  /* 0x0000003d00007c0c */ /* 0x000fe2000f701270 */
[----:B------:R-:W-:Y:S01]  /*ec990*/  ULDC UR61, c[0x0][0x22c] ;  /* 0x00008b00003d7ab9 */ /* 0x000fe20000000800 */
[----:B------:R-:W4:Y:S04]  /*ec9a0*/  LDL.LU R0, [R1+0x5b0] ;  /* 0x0005b00001007983 */ /* 0x000f280000300800 */
[----:B------:R-:W4:Y:S01]  /*ec9b0*/  LDL.LU R24, [R1+0x5b4] ;  /* 0x0005b40001187983 */ /* 0x000f220000300800 */
[----:B------:R-:W-:-:S02]  /*ec9c0*/  LOP3.LUT R4, R4, 0xfbffffff, RZ, 0xc0, !PT ;  /* 0xfbffffff04047812 */ /* 0x000fc400078ec0ff */
[----:B------:R-:W-:Y:S01]  /*ec9d0*/  ISETP.LT.AND P1, PT, R8, UR33, !P6 ;  /* 0x0000002108007c0c */ /* 0x000fe2000f721270 */
[----:B------:R-:W-:Y:S01]  /*ec9e0*/  ULDC UR33, c[0x0][0x22c] ;  /* 0x00008b0000217ab9 */ /* 0x000fe20000000800 */
[----:B------:R-:W4:Y:S02]  /*ec9f0*/  LDL.LU R8, [R1+0x5b8] ;  /* 0x0005b80001087983 */ /* 0x000f240000300800 */
[----:B------:R-:W-:-:S04]  /*eca00*/  @P0 LOP3.LUT R4, R4, 0x4000000, RZ, 0xfc, !PT ;  /* 0x0400000004040812 */ /* 0x000fc800078efcff */
[----:B------:R-:W-:-:S04]  /*eca10*/  LOP3.LUT R4, R4, 0xfdffffff, RZ, 0xc0, !PT ;  /* 0xfdffffff04047812 */ /* 0x000fc800078ec0ff */
[----:B------:R-:W-:Y:S02]  /*eca20*/  @P2 LOP3.LUT R4, R4, 0x2000000, RZ, 0xfc, !PT ;  /* 0x0200000004042812 */ /* 0x000fe400078efcff */
[----:B------:R-:W-:Y:S01]  /*eca30*/  ISETP.LT.AND P0, PT, R2, UR4, !P6 ;  /* 0x0000000402007c0c */ /* 0x000fe2000f701270 */
[----:B------:R-:W-:Y:S01]  /*eca40*/  ULDC UR4, c[0x0][0x22c] ;  /* 0x00008b0000047ab9 */ /* 0x000fe20000000800 */
[----:B------:R-:W-:Y:S01]  /*eca50*/  LOP3.LUT R4, R4, 0xfeffffff, RZ, 0xc0, !PT ;  /* 0xfeffffff04047812 */ /* 0x000fe200078ec0ff */
[----:B------:R-:W4:Y:S03]  /*eca60*/  LDL.LU R2, [R1+0x5bc] ;  /* 0x0005bc0001027983 */ /* 0x000f260000300800 */
[----:B------:R-:W-:-:S04]  /*eca70*/  @P1 LOP3.LUT R4, R4, 0x1000000, RZ, 0xfc, !PT ;  /* 0x0100000004041812 */ /* 0x000fc800078efcff */
[----:B------:R-:W-:-:S04]  /*eca80*/  LOP3.LUT R4, R4, 0xff7fffff, RZ, 0xc0, !PT ;  /* 0xff7fffff04047812 */ /* 0x000fc800078ec0ff */
[----:B------:R-:W-:-:S04]  /*eca90*/  @P0 LOP3.LUT R4, R4, 0x800000, RZ, 0xfc, !PT ;  /* 0x0080000004040812 */ /* 0x000fc800078efcff */
[----:B------:R-:W-:Y:S02]  /*ecaa0*/  LOP3.LUT R4, R4, 0xffbfffff, RZ, 0xc0, !PT ;  /* 0xffbfffff04047812 */ /* 0x000fe400078ec0ff */
[----:B---3--:R-:W-:Y:S01]  /*ecab0*/  ISETP.LT.AND P0, PT, R23, UR61, !P6 ;  /* 0x0000003d17007c0c */ /* 0x008fe2000f701270 */
[----:B------:R-:W-:Y:S01]  /*ecac0*/  ULDC UR61, c[0x0][0x22c] ;  /* 0x00008b00003d7ab9 */ /* 0x000fe20000000800 */
[----:B------:R-:W3:Y:S01]  /*ecad0*/  LDL.LU R23, [R1+0x5c0] ;  /* 0x0005c00001177983 */ /* 0x000ee20000300800 */
[----:B------:R-:W-:Y:S01]  /*ecae0*/  ISETP.LT.AND P2, PT, R25, UR32, !P6 ;  /* 0x0000002019007c0c */ /* 0x000fe2000f741270 */
[----:B------:R-:W-:Y:S02]  /*ecaf0*/  ULDC UR32, c[0x0][0x22c] ;  /* 0x00008b0000207ab9 */ /* 0x000fe40000000800 */
[----:B------:R-:W3:Y:S01]  /*ecb00*/  LDL.LU R25, [R1+0x5c4] ;  /* 0x0005c40001197983 */ /* 0x000ee20000300800 */
[----:B------:R-:W-:Y:S01]  /*ecb10*/  ISETP.LT.AND P1, PT, R26, UR33, !P6 ;  /* 0x000000211a007c0c */ /* 0x000fe2000f721270 */
[----:B------:R-:W-:-:S02]  /*ecb20*/  ULDC UR33, c[0x0][0x22c] ;  /* 0x00008b0000217ab9 */ /* 0x000fc40000000800 */
[----:B------:R-:W3:Y:S03]  /*ecb30*/  LDL.LU R26, [R1+0x5c8] ;  /* 0x0005c800011a7983 */ /* 0x000ee60000300800 */
[----:B------:R-:W-:-:S04]  /*ecb40*/  @P0 LOP3.LUT R4, R4, 0x400000, RZ, 0xfc, !PT ;  /* 0x0040000004040812 */ /* 0x000fc800078efcff */
[----:B------:R-:W-:-:S04]  /*ecb50*/  LOP3.LUT R4, R4, 0xffdfffff, RZ, 0xc0, !PT ;  /* 0xffdfffff04047812 */ /* 0x000fc800078ec0ff */
[----:B------:R-:W-:Y:S02]  /*ecb60*/  @P2 LOP3.LUT R4, R4, 0x200000, RZ, 0xfc, !PT ;  /* 0x0020000004042812 */ /* 0x000fe400078efcff */
[----:B--2---:R-:W-:Y:S01]  /*ecb70*/  ISETP.LT.AND P0, PT, R3, UR4, !P6 ;  /* 0x0000000403007c0c */ /* 0x004fe2000f701270 */
[----:B------:R-:W-:Y:S01]  /*ecb80*/  ULDC UR4, c[0x0][0x22c] ;  /* 0x00008b0000047ab9 */ /* 0x000fe20000000800 */
[----:B------:R-:W-:Y:S01]  /*ecb90*/  LOP3.LUT R4, R4, 0xffefffff, RZ, 0xc0, !PT ;  /* 0xffefffff04047812 */ /* 0x000fe200078ec0ff */
[----:B------:R-:W2:Y:S03]  /*ecba0*/  LDL.LU R3, [R1+0x5cc] ;  /* 0x0005cc0001037983 */ /* 0x000ea60000300800 */
[----:B------:R-:W-:-:S04]  /*ecbb0*/  @P1 LOP3.LUT R4, R4, 0x100000, RZ, 0xfc, !PT ;  /* 0x0010000004041812 */ /* 0x000fc800078efcff */
[----:B------:R-:W-:-:S04]  /*ecbc0*/  LOP3.LUT R4, R4, 0xfff7ffff, RZ, 0xc0, !PT ;  /* 0xfff7ffff04047812 */ /* 0x000fc800078ec0ff */
[----:B------:R-:W-:Y:S02]  /*ecbd0*/  @P0 LOP3.LUT R4, R4, 0x80000, RZ, 0xfc, !PT ;  /* 0x0008000004040812 */ /* 0x000fe400078efcff */
[----:B----4-:R-:W-:Y:S01]  /*ecbe0*/  ISETP.LT.AND P0, PT, R0, UR61, !P6 ;  /* 0x0000003d00007c0c */ /* 0x010fe2000f701270 */
[----:B------:R-:W-:Y:S01]  /*ecbf0*/  ULDC UR61, c[0x0][0x22c] ;  /* 0x00008b00003d7ab9 */ /* 0x000fe20000000800 */
[----:B------:R-:W4:Y:S01]  /*ecc00*/  LDL.LU R0, [R1+0x5d0] ;  /* 0x0005d00001007983 */ /* 0x000f220000300800 */
[----:B------:R-:W-:Y:S01]  /*ecc10*/  ISETP.LT.AND P2, PT, R24, UR32, !P6 ;  /* 0x0000002018007c0c */ /* 0x000fe2000f741270 */
[----:B------:R-:W-:Y:S02]  /*ecc20*/  ULDC UR32, c[0x0][0x22c] ;  /* 0x00008b0000207ab9 */ /* 0x000fe40000000800 */
[----:B------:R-:W4:Y:S01]  /*ecc30*/  LDL.LU R24, [R1+0x5d4] ;  /* 0x0005d40001187983 */ /* 0x000f220000300800 */
[----:B------:R-:W-:Y:S02]  /*ecc40*/  LOP3.LUT R4, R4, 0xfffbffff, RZ, 0xc0, !PT ;  /* 0xfffbffff04047812 */ /* 0x000fe400078ec0ff */
        /* <DEDUP_REMOVED lines=8> */
[----:B------:R-:W4:Y:S01]  /*eccd0*/  LDL.LU R2, [R1+0x5dc] ;  /* 0x0005dc0001027983 */ /* 0x000f220000300800 */
[----:B------:R-:W-:-:S04]  /*ecce0*/  LOP3.LUT R4, R4, 0xfffeffff, RZ, 0xc0, !PT ;  /* 0xfffeffff04047812 */ /* 0x000fc800078ec0ff */
        /* <DEDUP_REMOVED lines=13> */
[----:B------:R-:W-:Y:S02]  /*ecdc0*/  @P0 LOP3.LUT R4, R4, 0x4000, RZ, 0xfc, !PT ;  /* 0x0000400004040812 */ /* 0x000fe400078efcff */
[----:B--2---:R-:W-:Y:S01]  /*ecdd0*/  ISETP.LT.AND P0, PT, R3, UR4, !P6 ;  /* 0x0000000403007c0c */ /* 0x004fe2000f701270 */
[----:B------:R-:W-:Y:S01]  /*ecde0*/  ULDC UR4, c[0x0][0x22c] ;  /* 0x00008b0000047ab9 */ /* 0x000fe20000000800 */
[----:B------:R-:W2:Y:S01]  /*ecdf0*/  LDL.LU R3, [R1+0x5ec] ;  /* 0x0005ec0001037983 */ /* 0x000ea20000300800 */
[----:B------:R-:W-:-:S04]  /*ece00*/  LOP3.LUT R4, R4, 0xffffdfff, RZ, 0xc0, !PT ;  /* 0xffffdfff04047812 */ /* 0x000fc800078ec0ff */
[----:B------:R-:W-:Y:S02]  /*ece10*/  @P2 LOP3.LUT R4, R4, 0x2000, RZ, 0xfc, !PT ;  /* 0x0000200004042812 */ /* 0x000fe400078efcff */
[----:B----4-:R-:W-:Y:S01]  /*ece20*/  ISETP.LT.AND P2, PT, R24, UR32, !P6 ;  /* 0x0000002018007c0c */ /* 0x010fe2000f741270 */
[----:B------:R-:W-:Y:S01]  /*ece30*/  ULDC UR32, c[0x0][0x22c] ;  /* 0x00008b0000207ab9 */ /* 0x000fe20000000800 */
[----:B------:R-:W4:Y:S01]  /*ece40*/  LDL.LU R24, [R1+0x5f0] ;  /* 0x0005f00001187983 */ /* 0x000f220000300800 */
[----:B------:R-:W-:-:S04]  /*ece50*/  LOP3.LUT R4, R4, 0xffffefff, RZ, 0xc0, !PT ;  /* 0xffffefff04047812 */ /* 0x000fc800078ec0ff */
[----:B------:R-:W-:-:S04]  /*ece60*/  @P1 LOP3.LUT R4, R4, 0x1000, RZ, 0xfc, !PT ;  /* 0x0000100004041812 */ /* 0x000fc800078efcff */
[----:B------:R-:W-:-:S04]  /*ece70*/  LOP3.LUT R4, R4, 0xfffff7ff, RZ, 0xc0, !PT ;  /* 0xfffff7ff04047812 */ /* 0x000fc800078ec0ff */
[----:B------:R-:W-:Y:S02]  /*ece80*/  @P0 LOP3.LUT R4, R4, 0x800, RZ, 0xfc, !PT ;  /* 0x0000080004040812 */ /* 0x000fe400078efcff */
[----:B------:R-:W-:Y:S01]  /*ece90*/  ISETP.LT.AND P0, PT, R0, UR61, !P6 ;  /* 0x0000003d00007c0c */ /* 0x000fe2000f701270 */
[----:B------:R-:W-:Y:S01]  /*ecea0*/  ULDC UR61, c[0x0][0x22c] ;  /* 0x00008b00003d7ab9 */ /* 0x000fe20000000800 */
[----:B------:R-:W-:Y:S02]  /*eceb0*/  LOP3.LUT R4, R4, 0xfffffbff, RZ, 0xc0, !PT ;  /* 0xfffffbff04047812 */ /* 0x000fe400078ec0ff */
[----:B------:R-:W-:Y:S01]  /*ecec0*/  ISETP.LT.AND P1, PT, R8, UR33, !P6 ;  /* 0x0000002108007c0c */ /* 0x000fe2000f721270 */
[----:B------:R-:W-:Y:S01]  /*eced0*/  ULDC UR33, c[0x0][0x22c] ;  /* 0x00008b0000217ab9 */ /* 0x000fe20000000800 */
[----:B------:R-:W4:Y:S07]  /*ecee0*/  LDL.LU R8, [R1+0x5f4] ;  /* 0x0005f40001087983 */ /* 0x000f2e0000300800 */
        /* <DEDUP_REMOVED lines=10> */
[----:B------:R-:W-:Y:S01]  /*ecf90*/  LOP3.LUT R4, R4, 0xffffffbf, RZ, 0xc0, !PT ;  /* 0xffffffbf04047812 */ /* 0x000fe200078ec0ff */
[----:B------:R-:W-:Y:S01]  /*ecfa0*/  VIADD R5, R18, 0x78 ;  /* 0x0000007812057836 */ /* 0x000fe20000000000 */
        /* <DEDUP_REMOVED lines=21> */
[----:B------:R-:W-:-:S11]  /*ed100*/  LOP3.LUT R4, R4, 0xfffffffb, RZ, 0xc0, !PT ;  /* 0xfffffffb04047812 */ /* 0x000fd600078ec0ff */
[----:B------:R-:W-:Y:S02]  /*ed110*/  @P0 LOP3.LUT R4, R4, 0x4, RZ, 0xfc, !PT ;  /* 0x0000000404040812 */ /* 0x000fe400078efcff */
[----:B------:R-:W-:Y:S01]  /*ed120*/  ISETP.LT.AND P0, PT, R5, UR4, !P6 ;  /* 0x0000000405007c0c */ /* 0x000fe2000f701270 */
[----:B------:R-:W-:Y:S01]  /*ed130*/  ULDC UR4, c[0x0][0x22c] ;  /* 0x00008b0000047ab9 */ /* 0x000fe20000000800 */
[----:B------:R-:W4:Y:S04]  /*ed140*/  LDL.LU R5, [R1+0x408c] ;  /* 0x00408c0001057983 */ /* 0x000f280000300800 */
[----:B------:R-:W2:Y:S04]  /*ed150*/  LDL.LU R0, [R1+0x610] ;  /* 0x0006100001007983 */ /* 0x000ea80000300800 */
[----:B------:R-:W2:Y:S01]  /*ed160*/  LDL.LU R24, [R1+0x614] ;  /* 0x0006140001187983 */ /* 0x000ea20000300800 */
[----:B------:R-:W-:Y:S01]  /*ed170*/  ISETP.LT.AND P2, PT, R8, UR32, !P6 ;  /* 0x0000002008007c0c */ /* 0x000fe2000f741270 */
[----:B------:R-:W-:-:S02]  /*ed180*/  ULDC UR32, c[0x0][0x22c] ;  /* 0x00008b0000207ab9 */ /* 0x000fc40000000800 */
[----:B------:R-:W2:Y:S01]  /*ed190*/  LDL.LU R8, [R1+0x618] ;  /* 0x0006180001087983 */ /* 0x000ea20000300800 */
[----:B------:R-:W-:Y:S01]  /*ed1a0*/  ISETP.LT.AND P1, PT, R2, UR33, !P6 ;  /* 0x0000002102007c0c */ /* 0x000fe2000f721270 */
[----:B------:R-:W-:Y:S02]  /*ed1b0*/  ULDC UR33, c[0x0][0x22c] ;  /* 0x00008b0000217ab9 */ /* 0x000fe40000000800 */
[----:B------:R-:W2:Y:S01]  /*ed1c0*/  LDL.LU R2, [R1+0x61c] ;  /* 0x00061c0001027983 */ /* 0x000ea20000300800 */
[----:B------:R-:W-:-:S05]  /*ed1d0*/  LOP3.LUT R4, R4, 0xfffffffd, RZ, 0xc0, !PT ;  /* 0xfffffffd04047812 */ /* 0x000fca00078ec0ff */
[----:B------:R-:W-:-:S04]  /*ed1e0*/  @P2 LOP3.LUT R4, R4, 0x2, RZ, 0xfc, !PT ;  /* 0x0000000204042812 */ /* 0x000fc800078efcff */
[----:B------:R-:W-:-:S04]  /*ed1f0*/  LOP3.LUT R4, R4, 0xfffffffe, RZ, 0xc0, !PT ;  /* 0xfffffffe04047812 */ /* 0x000fc800078ec0ff */
[----:B------:R-:W-:Y:S02]  /*ed200*/  @P1 LOP3.LUT R4, R4, 0x1, RZ, 0xfc, !PT ;  /* 0x0000000104041812 */ /* 0x000fe400078efcff */
[----:B---3--:R-:W-:Y:S01]  /*ed210*/  ISETP.LT.AND P2, PT, R25, UR32, !P6 ;  /* 0x0000002019007c0c */ /* 0x008fe2000f741270 */
[----:B------:R-:W-:Y:S01]  /*ed220*/  ULDC UR32, c[0x0][0x22c] ;  /* 0x00008b0000207ab9 */ /* 0x000fe20000000800 */
[----:B------:R-:W-:Y:S01]  /*ed230*/  ISETP.LT.AND P1, PT, R26, UR33, !P6 ;  /* 0x000000211a007c0c */ /* 0x000fe2000f721270 */
[----:B------:R-:W-:Y:S01]  /*ed240*/  ULDC UR33, c[0x0][0x22c] ;  /* 0x00008b0000217ab9 */ /* 0x000fe20000000800 */
[----:B----4-:R-:W-:-:S04]  /*ed250*/  LOP3.LUT R5, R5, 0x7fffffff, RZ, 0xc0, !PT ;  /* 0x7fffffff05057812 */ /* 0x010fc800078ec0ff */
[----:B------:R-:W-:Y:S02]  /*ed260*/  @P0 LOP3.LUT R5, R5, 0x80000000, RZ, 0xfc, !PT ;  /* 0x8000000005050812 */ /* 0x000fe400078efcff */
[----:B------:R-:W-:Y:S01]  /*ed270*/  ISETP.LT.AND P0, PT, R23, UR61, !P6 ;  /* 0x0000003d17007c0c */ /* 0x000fe2000f701270 */
[----:B------:R-:W-:Y:S01]  /*ed280*/  ULDC UR61, c[0x0][0x22c] ;  /* 0x00008b00003d7ab9 */ /* 0x000fe20000000800 */
[----:B------:R-:W3:Y:S01]  /*ed290*/  LDL.LU R23, [R1+0x620] ;  /* 0x0006200001177983 */ /* 0x000ee20000300800 */
[----:B------:R-:W-:-:S03]  /*ed2a0*/  LOP3.LUT R5, R5, 0xbfffffff, RZ, 0xc0, !PT ;  /* 0xbfffffff05057812 */ /* 0x000fc600078ec0ff */
[----:B------:R-:W4:Y:S04]  /*ed2b0*/  LDL.LU R25, [R1+0x624] ;  /* 0x0006240001197983 */ /* 0x000f280000300800 */
[----:B------:R-:W4:Y:S03]  /*ed2c0*/  LDL.LU R26, [R1+0x628] ;  /* 0x00062800011a7983 */ /* 0x000f260000300800 */
        /* <DEDUP_REMOVED lines=9> */
[----:B------:R-:W-:Y:S01]  /*ed360*/  ISETP.LT.AND P2, PT, R24, UR32, !P6 ;  /* 0x0000002018007c0c */ /* 0x000fe2000f741270 */
[----:B------:R-:W-:Y:S01]  /*ed370*/  ULDC UR32, c[0x0][0x22c] ;  /* 0x00008b0000207ab9 */ /* 0x000fe20000000800 */
[----:B------:R-:W-:Y:S02]  /*ed380*/  @P0 LOP3.LUT R5, R5, 0x8000000, RZ, 0xfc, !PT ;  /* 0x0800000005050812 */ /* 0x000fe400078efcff */
[----:B------:R-:W-:Y:S01]  /*ed390*/  ISETP.LT.AND P0, PT, R0, UR61, !P6 ;  /* 0x0000003d00007c0c */ /* 0x000fe2000f701270 */
[----:B------:R-:W-:Y:S01]  /*ed3a0*/  ULDC UR61, c[0x0][0x22c] ;  /* 0x00008b00003d7ab9 */ /* 0x000fe20000000800 */
[----:B------:R-:W2:Y:S04]  /*ed3b0*/  LDL.LU R0, [R1+0x630] ;  /* 0x0006300001007983 */ /* 0x000ea80000300800 */
[----:B------:R-:W2:Y:S01]  /*ed3c0*/  LDL.LU R24, [R1+0x634] ;  /* 0x0006340001187983 */ /* 0x000ea20000300800 */
[----:B------:R-:W-:-:S02]  /*ed3d0*/  LOP3.LUT R5, R5, 0xfbffffff, RZ, 0xc0, !PT ;  /* 0xfbffffff05057812 */ /* 0x000fc400078ec0ff */
[----:B------:R-:W-:Y:S01]  /*ed3e0*/  ISETP.LT.AND P1, PT, R8, UR33, !P6 ;  /* 0x0000002108007c0c */ /* 0x000fe2000f721270 */
[----:B------:R-:W-:Y:S01]  /*ed3f0*/  ULDC UR33, c[0x0][0x22c] ;  /* 0x00008b0000217ab9 */ /* 0x000fe20000000800 */
[----:B------:R-:W2:Y:S02]  /*ed400*/  LDL.LU R8, [R1+0x638] ;  /* 0x0006380001087983 */ /* 0x000ea40000300800 */
[----:B------:R-:W-:-:S04]  /*ed410*/  @P0 LOP3.LUT R5, R5, 0x4000000, RZ, 0xfc, !PT ;  /* 0x0400000005050812 */ /* 0x000fc800078efcff */
[----:B------:R-:W-:-:S04]  /*ed420*/  LOP3.LUT R5, R5, 0xfdffffff, RZ, 0xc0, !PT ;  /* 0xfdffffff05057812 */ /* 0x000fc800078ec0ff */
[----:B------:R-:W-:Y:S02]  /*ed430*/  @P2 LOP3.LUT R5, R5, 0x2000000, RZ, 0xfc, !PT ;  /* 0x0200000005052812 */ /* 0x000fe400078efcff */
[----:B------:R-:W-:Y:S01]  /*ed440*/  ISETP.LT.AND P0, PT, R2, UR4, !P6 ;  /* 0x0000000402007c0c */ /* 0x000fe2000f701270 */
[----:B------:R-:W-:Y:S01]  /*ed450*/  ULDC UR4, c[0x0][0x22c] ;  /* 0x00008b0000047ab9 */ /* 0x000fe20000000800 */
[----:B------:R-:W-:Y:S01]  /*ed460*/  LOP3.LUT R5, R5, 0xfeffffff, RZ, 0xc0, !PT ;  /* 0xfeffffff05057812 */ /* 0x000fe200078ec0ff */
[----:B------:R-:W2:Y:S03]  /*ed470*/  LDL.LU R2, [R1+0x63c] ;  /* 0x00063c0001027983 */ /* 0x000ea60000300800 */
[----:B------:R-:W-:-:S04]  /*ed480*/  @P1 LOP3.LUT R5, R5, 0x1000000, RZ, 0xfc, !PT ;  /* 0x0100000005051812 */ /* 0x000fc800078efcff */
[----:B------:R-:W-:-:S04]  /*ed490*/  LOP3.LUT R5, R5, 0xff7fffff, RZ, 0xc0, !PT ;  /* 0xff7fffff05057812 */ /* 0x000fc800078ec0ff */
[----:B------:R-:W-:-:S04]  /*ed4a0*/  @P0 LOP3.LUT R5, R5, 0x800000, RZ, 0xfc, !PT ;  /* 0x0080000005050812 */ /* 0x000fc800078efcff */
[----:B------:R-:W-:Y:S02]  /*ed4b0*/  LOP3.LUT R5, R5, 0xffbfffff, RZ, 0xc0, !PT ;  /* 0xffbfffff05057812 */ /* 0x000fe400078ec0ff */
[----:B---3--:R-:W-:Y:S01]  /*ed4c0*/  ISETP.LT.AND P0, PT, R23, UR61, !P6 ;  /* 0x0000003d17007c0c */ /* 0x008fe2000f701270 */
[----:B------:R-:W-:Y:S01]  /*ed4d0*/  ULDC UR61, c[0x0][0x22c] ;  /* 0x00008b00003d7ab9 */ /* 0x000fe20000000800 */
[----:B------:R-:W3:Y:S01]  /*ed4e0*/  LDL.LU R23, [R1+0x640] ;  /* 0x0006400001177983 */ /* 0x000ee20000300800 */
[----:B----4-:R-:W-:Y:S01]  /*ed4f0*/  ISETP.LT.AND P2, PT, R25, UR32, !P6 ;  /* 0x0000002019007c0c */ /* 0x010fe2000f741270 */
[----:B------:R-:W-:Y:S02]  /*ed500*/  ULDC UR32, c[0x0][0x22c] ;  /* 0x00008b0000207ab9 */ /* 0x000fe40000000800 */
[----:B------:R-:W4:Y:S01]  /*ed510*/  LDL.LU R25, [R1+0x644] ;  /* 0x0006440001197983 */ /* 0x000f220000300800 */
[----:B------:R-:W-:Y:S01]  /*ed520*/  ISETP.LT.AND P1, PT, R26, UR33, !P6 ;  /* 0x000000211a007c0c */ /* 0x000fe2000f721270 */
[----:B------:R-:W-:-:S02]  /*ed530*/  ULDC UR33, c[0x0][0x22c] ;  /* 0x00008b0000217ab9 */ /* 0x000fc40000000800 */
[----:B------:R-:W4:Y:S03]  /*ed540*/  LDL.LU R26, [R1+0x648] ;  /* 0x00064800011a7983 */ /* 0x000f260000300800 */
        /* <DEDUP_REMOVED lines=10> */
[----:B------:R-:W-:Y:S01]  /*ed5f0*/  ISETP.LT.AND P0, PT, R0, UR61, !P6 ;  /* 0x0000003d00007c0c */ /* 0x000fe2000f701270 */
[----:B------:R-:W-:Y:S01]  /*ed600*/  ULDC UR61, c[0x0][0x22c] ;  /* 0x00008b00003d7ab9 */ /* 0x000fe20000000800 */
[----:B------:R-:W2:Y:S01]  /*ed610*/  LDL.LU R0, [R1+0x650] ;  /* 0x0006500001007983 */ /* 0x000ea20000300800 */
[----:B------:R-:W-:Y:S01]  /*ed620*/  ISETP.LT.AND P2, PT, R24, UR32, !P6 ;  /* 0x0000002018007c0c */ /* 0x000fe2000f741270 */
[----:B------:R-:W-:Y:S02]  /*ed630*/  ULDC UR32, c[0x0][0x22c] ;  /* 0x00008b0000207ab9 */ /* 0x000fe40000000800 */
[----:B------:R-:W2:Y:S01]  /*ed640*/  LDL.LU R24, [R1+0x654] ;  /* 0x0006540001187983 */ /* 0x000ea20000300800 */
[----:B------:R-:W-:Y:S02]  /*ed650*/  LOP3.LUT R5, R5, 0xfffbffff, RZ, 0xc0, !PT ;  /* 0xfffbffff05057812 */ /* 0x000fe400078ec0ff */
        /* <DEDUP_REMOVED lines=8> */
[----:B------:R-:W2:Y:S01]  /*ed6e0*/  LDL.LU R2, [R1+0x65c] ;  /* 0x00065c0001027983 */ /* 0x000ea20000300800 */
        /* <DEDUP_REMOVED lines=14> */
[----:B------:R-:W-:Y:S02]  /*ed7d0*/  @P0 LOP3.LUT R5, R5, 0x4000, RZ, 0xfc, !PT ;  /* 0x0000400005050812 */ /* 0x000fe400078efcff */
[----:B--2---:R-:W-:Y:S01]  /*ed7e0*/  ISETP.LT.AND P0, PT, R3, UR4, !P6 ;  /* 0x0000000403007c0c */ /* 0x004fe2000f701270 */
[----:B------:R-:W-:Y:S01]  /*ed7f0*/  ULDC UR4, c[0x0][0x22c] ;  /* 0x00008b0000047ab9 */ /* 0x000fe20000000800 */
[----:B------:R-:W2:Y:S01]  /*ed800*/  LDL.LU R3, [R1+0x66c] ;  /* 0x00066c0001037983 */ /* 0x000ea20000300800 */
        /* <DEDUP_REMOVED lines=14> */
[----:B------:R-:W2:Y:S07]  /*ed8f0*/  LDL.LU R8, [R1+0x674] ;  /* 0x0006740001087983 */ /* 0x000eae0000300800 */
        /* <DEDUP_REMOVED lines=33> */
[----:B------:R-:W-:-:S11]  /*edb10*/  LOP3.LUT R5, R5, 0xfffffffb, RZ, 0xc0, !PT ;  /* 0xfffffffb05057812 */ /* 0x000fd600078ec0ff */
[----:B------:R-:W-:Y:S02]  /*edb20*/  @P0 LOP3.LUT R5, R5, 0x4, RZ, 0xfc, !PT ;  /* 0x0000000405050812 */ /* 0x000fe400078efcff */
[----:B------:R-:W-:Y:S01]  /*edb30*/  ISETP.LT.AND P0, PT, R6, UR4, !P6 ;  /* 0x0000000406007c0c */ /* 0x000fe2000f701270 */
[----:B------:R-:W-:Y:S01]  /*edb40*/  ULDC UR4, c[0x0][0x22c] ;  /* 0x00008b0000047ab9 */ /* 0x000fe20000000800 */
[----:B------:R-:W2:Y:S04]  /*edb50*/  LDL.LU R6, [R1+0x4088] ;  /* 0x0040880001067983 */ /* 0x000ea80000300800 */
        /* <DEDUP_REMOVED lines=12> */
[----:B----4-:R-:W-:Y:S01]  /*edc20*/  ISETP.LT.AND P2, PT, R25, UR32, !P6 ;  /* 0x0000002019007c0c */ /* 0x010fe2000f741270 */
[----:B------:R-:W-:Y:S01]  /*edc30*/  ULDC UR32, c[0x0][0x22c] ;  /* 0x00008b0000207ab9 */ /* 0x000fe20000000800 */
[----:B---3--:R-:W-:Y:S01]  /*edc40*/  ISETP.LT.AND P1, PT, R26, UR33, !P6 ;  /* 0x000000211a007c0c */ /* 0x008fe2000f721270 */
[----:B------:R-:W-:Y:S01]  /*edc50*/  ULDC UR33, c[0x0][0x22c] ;  /* 0x00008b0000217ab9 */ /* 0x000fe20000000800 */
[----:B--2---:R-:W-:-:S04]  /*edc60*/  LOP3.LUT R6, R6, 0x7fffffff, RZ, 0xc0, !PT ;  /* 0x7fffffff06067812 */ /* 0x004fc800078ec0ff */
[----:B------:R-:W-:Y:S02]  /*edc70*/  @P0 LOP3.LUT R6, R6, 0x80000000, RZ, 0xfc, !PT ;  /* 0x8000000006060812 */ /* 0x000fe400078efcff */
[----:B------:R-:W-:Y:S01]  /*edc80*/  ISETP.LT.AND P0, PT, R23, UR61, !P6 ;  /* 0x0000003d17007c0c */ /* 0x000fe2000f701270 */
[----:B------:R-:W-:Y:S01]  /*edc90*/  ULDC UR61, c[0x0][0x22c] ;  /* 0x00008b00003d7ab9 */ /* 0x000fe20000000800 */
[----:B------:R-:W2:Y:S01]  /*edca0*/  LDL.LU R23, [R1+0x6a0] ;  /* 0x0006a00001177983 */ /* 0x000ea20000300800 */
[----:B------:R-:W-:-:S03]  /*edcb0*/  LOP3.LUT R6, R6, 0xbfffffff, RZ, 0xc0, !PT ;  /* 0xbfffffff06067812 */ /* 0x000fc600078ec0ff */
[----:B------:R-:W3:Y:S04]  /*edcc0*/  LDL.LU R25, [R1+0x6a4] ;  /* 0x0006a40001197983 */ /* 0x000ee80000300800 */
[----:B------:R-:W4:Y:S03]  /*edcd0*/  LDL.LU R26, [R1+0x6a8] ;  /* 0x0006a800011a7983 */ /* 0x000f260000300800 */
        /* <DEDUP_REMOVED lines=31> */
[----:B--2---:R-:W-:Y:S01]  /*eded0*/  ISETP.LT.AND P0, PT, R23, UR61, !P6 ;  /* 0x0000003d17007c0c */ /* 0x004fe2000f701270 */
[----:B------:R-:W-:Y:S01]  /*edee0*/  ULDC UR61, c[0x0][0x22c] ;  /* 0x00008b00003d7ab9 */ /* 0x000fe20000000800 */
[----:B------:R-:W2:Y:S01]  /*edef0*/  LDL.LU R23, [R1+0x6c0] ;  /* 0x0006c00001177983 */ /* 0x000ea20000300800 */
[----:B---3--:R-:W-:Y:S01]  /*edf00*/  ISETP.LT.AND P2, PT, R25, UR32, !P6 ;  /* 0x0000002019007c0c */ /* 0x008fe2000f741270 */
[----:B------:R-:W-:Y:S02]  /*edf10*/  ULDC UR32, c[0x0][0x22c] ;  /* 0x00008b0000207ab9 */ /* 0x000fe40000000800 */
[----:B------:R-:W3:Y:S01]  /*edf20*/  LDL.LU R25, [R1+0x6c4] ;  /* 0x0006c40001197983 */ /* 0x000ee20000300800 */
[----:B----4-:R-:W-:Y:S01]  /*edf30*/  ISETP.LT.AND P1, PT, R26, UR33, !P6 ;  /* 0x000000211a007c0c */ /* 0x010fe2000f721270 */
[----:B------:R-:W-:-:S02]  /*edf40*/  ULDC UR33, c[0x0][0x22c] ;  /* 0x00008b0000217ab9 */ /* 0x000fc40000000800 */
[----:B------:R-:W4:Y:S03]  /*edf50*/  LDL.LU R26, [R1+0x6c8] ;  /* 0x0006c800011a7983 */ /* 0x000f260000300800 */
        /* <DEDUP_REMOVED lines=9> */
[----:B------:R-:W-:Y:S02]  /*edff0*/  @P0 LOP3.LUT R6, R6, 0x80000, RZ, 0xfc, !PT ;  /* 0x0008000006060812 */ /* 0x000fe400078efcff */
[----:B------:R-:W-:Y:S01]  /*ee000*/  ISETP.LT.AND P0, PT, R0, UR61, !P6 ;  /* 0x0000003d00007c0c */ /* 0x000fe2000f701270 */
        /* <DEDUP_REMOVED lines=29> */
[----:B------:R-:W-:Y:S02]  /*ee1e0*/  @P0 LOP3.LUT R6, R6, 0x4000, RZ, 0xfc, !PT ;  /* 0x0000400006060812 */ /* 0x000fe400078efcff */
[----:B------:R-:W-:Y:S01]  /*ee1f0*/  ISETP.LT.AND P0, PT, R3, UR4, !P6 ;  /* 0x0000000403007c0c */ /* 0x000fe2000f701270 */
[----:B------:R-:W-:Y:S01]  /*ee200*/  ULDC UR4, c[0x0][0x22c] ;  /* 0x00008b0000047ab9 */ /* 0x000fe20000000800 */
[----:B------:R-:W4:Y:S01]  /*ee210*/  LDL.LU R3, [R1+0x6ec] ;  /* 0x0006ec0001037983 */ /* 0x000f220000300800 */
        /* <DEDUP_REMOVED lines=22> */
[----:B------:R-:W-:Y:S01]  /*ee380*/  @P1 LOP3.LUT R6, R6, 0x100, RZ, 0xfc, !PT ;  /* 0x0000010006061812 */ /* 0x000fe200078efcff */
[----:B------:R-:W-:Y:S01]  /*ee390*/  VIADD R7, R18, 0x38 ;  /* 0x0000003812077836 */ /* 0x000fe20000000000 */
[----:B------:R-:W4:Y:S02]  /*ee3a0*/  LDL.LU R0, [R1+0x700] ;  /* 0x0007000001007983 */ /* 0x000f240000300800 */
[----:B------:R-:W-:-:S04]  /*ee3b0*/  LOP3.LUT R6, R6, 0xffffff7f, RZ, 0xc0, !PT ;  /* 0xffffff7f06067812 */ /* 0x000fc800078ec0ff */
[----:B------:R-:W-:-:S04]  /*ee3c0*/  @P0 LOP3.LUT R6, R6, 0x80, RZ, 0xfc, !PT ;  /* 0x0000008006060812 */ /* 0x000fc800078efcff */
[----:B------:R-:W-:Y:S02]  /*ee3d0*/  LOP3.LUT R6, R6, 0xffffffbf, RZ, 0xc0, !PT ;  /* 0xffffffbf06067812 */ /* 0x000fe400078ec0ff */
[----:B--2---:R-:W-:Y:S01]  /*ee3e0*/  ISETP.LT.AND P0, PT, R23, UR61, !P6 ;  /* 0x0000003d17007c0c */ /* 0x004fe2000f701270 */
[----:B------:R-:W-:Y:S01]  /*ee3f0*/  ULDC UR61, c[0x0][0x22c] ;  /* 0x00008b00003d7ab9 */ /* 0x000fe20000000800 */
[----:B---3--:R-:W-:Y:S01]  /*ee400*/  ISETP.LT.AND P2, PT, R25, UR32, !P6 ;  /* 0x0000002019007c0c */ /* 0x008fe2000f741270 */
[----:B------:R-:W-:Y:S01]  /*ee410*/  ULDC UR32, c[0x0][0x22c] ;  /* 0x00008b0000207ab9 */ /* 0x000fe20000000800 */
[----:B------:R-:W2:Y:S01]  /*ee420*/  LDL.LU R25, [R1+0x704] ;  /* 0x0007040001197983 */ /* 0x000ea20000300800 */
[----:B----4-:R-:W-:Y:S01]  /*ee430*/  ISETP.LT.AND P1, PT, R26, UR33, !P6 ;  /* 0x000000211a007c0c */ /* 0x010fe2000f721270 */
[----:B------:R-:W-:Y:S02]  /*ee440*/  ULDC UR33, c[0x0][0x22c] ;  /* 0x00008b0000217ab9 */ /* 0x000fe40000000800 */
[----:B------:R-:W3:Y:S05]  /*ee450*/  LDL.LU R26, [R1+0x708] ;  /* 0x00070800011a7983 */ /* 0x000eea0000300800 */
        /* <DEDUP_REMOVED lines=16> */
[----:B------:R-:W4:Y:S04]  /*ee560*/  LDL.LU R7, [R1+0x4084] ;  /* 0x0040840001077983 */ /* 0x000f280000300800 */
[----:B------:R-:W4:Y:S04]  /*ee570*/  LDL.LU R23, [R1+0x710] ;  /* 0x0007100001177983 */ /* 0x000f280000300800 */
[----:B------:R-:W4:Y:S01]  /*ee580*/  LDL.LU R24, [R1+0x714] ;  /* 0x0007140001187983 */ /* 0x000f220000300800 */
[----:B------:R-:W-:Y:S01]  /*ee590*/  ISETP.LT.AND P2, PT, R8, UR32, !P6 ;  /* 0x0000002008007c0c */ /* 0x000fe2000f741270 */
[----:B------:R-:W-:-:S02]  /*ee5a0*/  ULDC UR32, c[0x0][0x22c] ;  /* 0x00008b0000207ab9 */ /* 0x000fc40000000800 */
[----:B------:R-:W4:Y:S01]  /*ee5b0*/  LDL.LU R8, [R1+0x718] ;  /* 0x0007180001087983 */ /* 0x000f220000300800 */
[----:B------:R-:W-:Y:S01]  /*ee5c0*/  ISETP.LT.AND P1, PT, R2, UR33, !P6 ;  /* 0x0000002102007c0c */ /* 0x000fe2000f721270 */
[----:B------:R-:W-:Y:S02]  /*ee5d0*/  ULDC UR33, c[0x0][0x22c] ;  /* 0x00008b0000217ab9 */ /* 0x000fe40000000800 */
[----:B------:R-:W4:Y:S01]  /*ee5e0*/  LDL.LU R2, [R1+0x71c] ;  /* 0x00071c0001027983 */ /* 0x000f220000300800 */
[----:B------:R-:W-:-:S05]  /*ee5f0*/  LOP3.LUT R6, R6, 0xfffffffd, RZ, 0xc0, !PT ;  /* 0xfffffffd06067812 */ /* 0x000fca00078ec0ff */
[----:B------:R-:W-:-:S04]  /*ee600*/  @P2 LOP3.LUT R6, R6, 0x2, RZ, 0xfc, !PT ;  /* 0x0000000206062812 */ /* 0x000fc800078efcff */
[----:B------:R-:W-:-:S04]  /*ee610*/  LOP3.LUT R6, R6, 0xfffffffe, RZ, 0xc0, !PT ;  /* 0xfffffffe06067812 */ /* 0x000fc800078ec0ff */
[----:B------:R-:W-:Y:S02]  /*ee620*/  @P1 LOP3.LUT R6, R6, 0x1, RZ, 0xfc, !PT ;  /* 0x0000000106061812 */ /* 0x000fe400078efcff */
[----:B--2---:R-:W-:Y:S01]  /*ee630*/  ISETP.LT.AND P2, PT, R25, UR32, !P6 ;  /* 0x0000002019007c0c */ /* 0x004fe2000f741270 */
[----:B------:R-:W-:Y:S01]  /*ee640*/  ULDC UR32, c[0x0][0x22c] ;  /* 0x00008b0000207ab9 */ /* 0x000fe20000000800 */
[----:B---3--:R-:W-:Y:S01]  /*ee650*/  ISETP.LT.AND P1, PT, R26, UR33, !P6 ;  /* 0x000000211a007c0c */ /* 0x008fe2000f721270 */
[----:B------:R-:W-:Y:S01]  /*ee660*/  ULDC UR33, c[0x0][0x22c] ;  /* 0x00008b0000217ab9 */ /* 0x000fe20000000800 */
[----:B----4-:R-:W-:-:S04]  /*ee670*/  LOP3.LUT R7, R7, 0x7fffffff, RZ, 0xc0, !PT ;  /* 0x7fffffff07077812 */ /* 0x010fc800078ec0ff */
[----:B------:R-:W-:Y:S02]  /*ee680*/  @P0 LOP3.LUT R7, R7, 0x80000000, RZ, 0xfc, !PT ;  /* 0x8000000007070812 */ /* 0x000fe400078efcff */
[----:B------:R-:W-:Y:S01]  /*ee690*/  ISETP.LT.AND P0, PT, R0, UR61, !P6 ;  /* 0x0000003d00007c0c */ /* 0x000fe2000f701270 */
[----:B------:R-:W-:Y:S01]  /*ee6a0*/  ULDC UR61, c[0x0][0x22c] ;  /* 0x00008b00003d7ab9 */ /* 0x000fe20000000800 */
[----:B------:R-:W2:Y:S01]  /*ee6b0*/  LDL.LU R0, [R1+0x720] ;  /* 0x0007200001007983 */ /* 0x000ea20000300800 */
[----:B------:R-:W-:-:S03]  /*ee6c0*/  LOP3.LUT R7, R7, 0xbfffffff, RZ, 0xc0, !PT ;  /* 0xbfffffff07077812 */ /* 0x000fc600078ec0ff */
[----:B------:R-:W3:Y:S04]  /*ee6d0*/  LDL.LU R25, [R1+0x724] ;  /* 0x0007240001197983 */ /* 0x000ee80000300800 */
[----:B------:R-:W4:Y:S03]  /*ee6e0*/  LDL.LU R26, [R1+0x728] ;  /* 0x00072800011a7983 */ /* 0x000f260000300800 */
        /* <DEDUP_REMOVED lines=12> */
[----:B------:R-:W4:Y:S01]  /*ee7b0*/  LDL.LU R23, [R1+0x730] ;  /* 0x0007300001177983 */ /* 0x000f220000300800 */
[----:B------:R-:W-:Y:S01]  /*ee7c0*/  ISETP.LT.AND P2, PT, R24, UR32, !P6 ;  /* 0x0000002018007c0c */ /* 0x000fe2000f741270 */
[----:B------:R-:W-:Y:S01]  /*ee7d0*/  ULDC UR32, c[0x0][0x22c] ;  /* 0x00008b0000207ab9 */ /* 0x000fe20000000800 */
[----:B------:R-:W-:Y:S01]  /*ee7e0*/  LOP3.LUT R7, R7, 0xfbffffff, RZ, 0xc0, !PT ;  /* 0xfbffffff07077812 */ /* 0x000fe200078ec0ff */
[----:B------:R-:W4:Y:S01]  /*ee7f0*/  LDL.LU R24, [R1+0x734] ;  /* 0x0007340001187983 */ /* 0x000f220000300800 */
[----:B------:R-:W-:Y:S01]  /*ee800*/  ISETP.LT.AND P1, PT, R8, UR33, !P6 ;  /* 0x0000002108007c0c */ /* 0x000fe2000f721270 */
[----:B------:R-:W-:-:S02]  /*ee810*/  ULDC UR33, c[0x0][0x22c] ;  /* 0x00008b0000217ab9 */ /* 0x000fc40000000800 */
        /* <DEDUP_REMOVED lines=33> */
[----:B------:R-:W-:Y:S01]  /*eea30*/  LOP3.LUT R7, R7, 0xfffbffff, RZ, 0xc0, !PT ;  /* 0xfffbffff07077812 */ /* 0x000fe200078ec0ff */
[----:B------:R-:W4:Y:S01]  /*eea40*/  LDL.LU R23, [R1+0x750] ;  /* 0x0007500001177983 */ /* 0x000f220000300800 */
[----:B------:R-:W-:Y:S01]  /*eea50*/  ISETP.LT.AND P2, PT, R24, UR32, !P6 ;  /* 0x0000002018007c0c */ /* 0x000fe2000f741270 */
[----:B------:R-:W-:Y:S01]  /*eea60*/  ULDC UR32, c[0x0][0x22c] ;  /* 0x00008b0000207ab9 */ /* 0x000fe20000000800 */
[----:B------:R-:W-:Y:S01]  /*eea70*/  ISETP.LT.AND P1, PT, R8, UR33, !P6 ;  /* 0x0000002108007c0c */ /* 0x000fe2000f721270 */
[----:B------:R-:W-:Y:S01]  /*eea80*/  ULDC UR33, c[0x0][0x22c] ;  /* 0x00008b0000217ab9 */ /* 0x000fe20000000800 */
[----:B------:R-:W4:Y:S05]  /*eea90*/  LDL.LU R8, [R1+0x754] ;  /* 0x0007540001087983 */ /* 0x000f2a0000300800 */
        /* <DEDUP_REMOVED lines=8> */
[----:B------:R-:W4:Y:S03]  /*eeb20*/  LDL.LU R24, [R1+0x75c] ;  /* 0x00075c0001187983 */ /* 0x000f260000300800 */
        /* <DEDUP_REMOVED lines=11> */
[----:B------:R-:W-:-:S02]  /*eebe0*/  @P0 LOP3.LUT R7, R7, 0x4000, RZ, 0xfc, !PT ;  /* 0x0000400007070812 */ /* 0x000fc400078efcff */
[----:B------:R-:W-:Y:S01]  /*eebf0*/  ISETP.LT.AND P0, PT, R3, UR4, !P6 ;  /* 0x0000000403007c0c */ /* 0x000fe2000f701270 */
[----:B------:R-:W-:Y:S01]  /*eec00*/  ULDC UR4, c[0x0][0x22c] ;  /* 0x00008b0000047ab9 */ /* 0x000fe20000000800 */
[----:B------:R-:W4:Y:S01]  /*eec10*/  LDL.LU R3, [R1+0x768] ;  /* 0x0007680001037983 */ /* 0x000f220000300800 */
[----:B------:R-:W-:-:S03]  /*eec20*/  LOP3.LUT R7, R7, 0xffffdfff, RZ, 0xc0, !PT ;  /* 0xffffdfff07077812 */ /* 0x000fc600078ec0ff */
[----:B------:R-:W4:Y:S01]  /*eec30*/  LDL.LU R0, [R1+0x76c] ;  /* 0x00076c0001007983 */ /* 0x000f220000300800 */
        /* <DEDUP_REMOVED lines=10> */
[----:B------:R-:W-:Y:S02]  /*eece0*/  ULDC UR32, c[0x0][0x22c] ;  /* 0x00008b0000207ab9 */ /* 0x000fe40000000800 */
[----:B------:R-:W4:Y:S06]  /*eecf0*/  LDL.LU R8, [R1+0x774] ;  /* 0x0007740001087983 */ /* 0x000f2c0000300800 */
[----:B------:R-:W-:-:S04]  /*eed00*/  @P0 LOP3.LUT R7, R7, 0x400, RZ, 0xfc, !PT ;  /* 0x0000040007070812 */ /* 0x000fc800078efcff */
[----:B------:R-:W-:Y:S02]  /*eed10*/  LOP3.LUT R7, R7, 0xfffffdff, RZ, 0xc0, !PT ;  /* 0xfffffdff07077812 */ /* 0x000fe400078ec0ff */
[----:B------:R-:W-:Y:S01]  /*eed20*/  ISETP.LT.AND P1, PT, R2, UR33, !P6 ;  /* 0x0000002102007c0c */ /* 0x000fe2000f721270 */
[----:B------:R-:W-:Y:S01]  /*eed30*/  ULDC UR33, c[0x0][0x22c] ;  /* 0x00008b0000217ab9 */ /* 0x000fe20000000800 */
[----:B------:R-:W-:Y:S01]  /*eed40*/  @P2 LOP3.LUT R7, R7, 0x200, RZ, 0xfc, !PT ;  /* 0x0000020007072812 */ /* 0x000fe200078efcff */
[----:B------:R-:W4:Y:S01]  /*eed50*/  LDL.LU R2, [R1+0x778] ;  /* 0x0007780001027983 */ /* 0x000f220000300800 */
[----:B------:R-:W-:Y:S01]  /*eed60*/  ISETP.LT.AND P0, PT, R24, UR4, !P6 ;  /* 0x0000000418007c0c */ /* 0x000fe2000f701270 */
[----:B------:R-:W-:Y:S01]  /*eed70*/  ULDC UR4, c[0x0][0x22c] ;  /* 0x00008b0000047ab9 */ /* 0x000fe20000000800 */
[----:B------:R-:W-:Y:S01]  /*eed80*/  LOP3.LUT R7, R7, 0xfffffeff, RZ, 0xc0, !PT ;  /* 0xfffffeff07077812 */ /* 0x000fe200078ec0ff */
[----:B------:R-:W4:Y:S06]  /*eed90*/  LDL.LU R24, [R1+0x4080] ;  /* 0x0040800001187983 */ /* 0x000f2c0000300800 */
[----:B------:R-:W-:-:S04]  /*eeda0*/  @P1 LOP3.LUT R7, R7, 0x100, RZ, 0xfc, !PT ;  /* 0x0000010007071812 */ /* 0x000fc800078efcff */
[----:B------:R-:W-:-:S04]  /*eedb0*/  LOP3.LUT R7, R7, 0xffffff7f, RZ, 0xc0, !PT ;  /* 0xffffff7f07077812 */ /* 0x000fc800078ec0ff */
[----:B------:R-:W-:Y:S02]  /*eedc0*/  @P0 LOP3.LUT R7, R7, 0x80, RZ, 0xfc, !PT ;  /* 0x0000008007070812 */ /* 0x000fe400078efcff */
        /* <DEDUP_REMOVED lines=8> */
[----:B------:R-:W4:Y:S01]  /*eee50*/  LDL.LU R3, [R1+0x4074] ;  /* 0x0040740001037983 */ /* 0x000f220000300800 */
[----:B------:R-:W-:-:S04]  /*eee60*/  LOP3.LUT R7, R7, 0xffffffbf, RZ, 0xc0, !PT ;  /* 0xffffffbf07077812 */ /* 0x000fc800078ec0ff */
[----:B------:R-:W-:-:S04]  /*eee70*/  @P0 LOP3.LUT R7, R7, 0x40, RZ, 0xfc, !PT ;  /* 0x0000004007070812 */ /* 0x000fc800078efcff */
[----:B------:R-:W-:-:S04]  /*eee80*/  LOP3.LUT R7, R7, 0xffffffdf, RZ, 0xc0, !PT ;  /* 0xffffffdf07077812 */ /* 0x000fc800078ec0ff */
[----:B------:R-:W-:Y:S02]  /*eee90*/  @P2 LOP3.LUT R7, R7, 0x20, RZ, 0xfc, !PT ;  /* 0x0000002007072812 */ /* 0x000fe400078efcff */
[----:B------:R-:W-:Y:S01]  /*eeea0*/  ISETP.LT.AND P0, PT, R0, UR4, !P6 ;  /* 0x0000000400007c0c */ /* 0x000fe2000f701270 */
[----:B------:R-:W-:Y:S01]  /*eeeb0*/  ULDC UR4, c[0x0][0x22c] ;  /* 0x00008b0000047ab9 */ /* 0x000fe20000000800 */
[----:B------:R-:W-:-:S04]  /*eeec0*/  LOP3.LUT R7, R7, 0xffffffef, RZ, 0xc0, !PT ;  /* 0xffffffef07077812 */ /* 0x000fc800078ec0ff */
[----:B------:R-:W-:-:S04]  /*eeed0*/  @P1 LOP3.LUT R7, R7, 0x10, RZ, 0xfc, !PT ;  /* 0x0000001007071812 */ /* 0x000fc800078efcff */
[----:B------:R-:W-:-:S04]  /*eeee0*/  LOP3.LUT R7, R7, 0xfffffff7, RZ, 0xc0, !PT ;  /* 0xfffffff707077812 */ /* 0x000fc800078ec0ff */
[----:B------:R-:W-:Y:S02]  /*eeef0*/  @P0 LOP3.LUT R7, R7, 0x8, RZ, 0xfc, !PT ;  /* 0x0000000807070812 */ /* 0x000fe400078efcff */
[----:B------:R-:W-:Y:S01]  /*eef00*/  ISETP.LT.AND P0, PT, R23, UR61, !P6 ;  /* 0x0000003d17007c0c */ /* 0x000fe2000f701270 */
[----:B------:R-:W-:Y:S01]  /*eef10*/  ULDC UR61, c[0x0][0x22c] ;  /* 0x00008b00003d7ab9 */ /* 0x000fe20000000800 */
[----:B------:R-:W-:Y:S01]  /*eef20*/  ISETP.LT.AND P2, PT, R8, UR32, !P6 ;  /* 0x0000002008007c0c */ /* 0x000fe2000f741270 */
[----:B------:R-:W-:Y:S01]  /*eef30*/  ULDC UR32, c[0x0][0x22c] ;  /* 0x00008b0000207ab9 */ /* 0x000fe20000000800 */
[----:B------:R-:W-:-:S09]  /*eef40*/  LOP3.LUT R7, R7, 0xfffffffb, RZ, 0xc0, !PT ;  /* 0xfffffffb07077812 */ /* 0x000fd200078ec0ff */
[----:B------:R-:W-:Y:S02]  /*eef50*/  @P0 LOP3.LUT R7, R7, 0x4, RZ, 0xfc, !PT ;  /* 0x0000000407070812 */ /* 0x000fe400078efcff */
[----:B------:R-:W-:Y:S01]  /*eef60*/  ISETP.LT.AND P1, PT, R2, UR33, !P6 ;  /* 0x0000002102007c0c */ /* 0x000fe2000f721270 */
[----:B------:R-:W-:Y:S01]  /*eef70*/  ULDC UR33, c[0x0][0x22c] ;  /* 0x00008b0000217ab9 */ /* 0x000fe20000000800 */
[----:B------:R-:W-:-:S04]  /*eef80*/  LOP3.LUT R7, R7, 0xfffffffd, RZ, 0xc0, !PT ;  /* 0xfffffffd07077812 */ /* 0x000fc800078ec0ff */
[----:B------:R-:W-:-:S04]  /*eef90*/  @P2 LOP3.LUT R7, R7, 0x2, RZ, 0xfc, !PT ;  /* 0x0000000207072812 */ /* 0x000fc800078efcff */
[----:B------:R-:W-:-:S04]  /*eefa0*/  LOP3.LUT R7, R7, 0xfffffffe, RZ, 0xc0, !PT ;  /* 0xfffffffe07077812 */ /* 0x000fc800078ec0ff */
[----:B------:R-:W-:Y:S02]  /*eefb0*/  @P1 LOP3.LUT R7, R7, 0x1, RZ, 0xfc, !PT ;  /* 0x0000000107071812 */ /* 0x000fe400078efcff */
[----:B----4-:R-:W-:Y:S01]  /*eefc0*/  ISETP.LT.AND P0, PT, R3, UR4, !P6 ;  /* 0x0000000403007c0c */ /* 0x010fe2000f701270 */
[----:B------:R-:W-:Y:S01]  /*eefd0*/  ULDC UR4, c[0x0][0x22c] ;  /* 0x00008b0000047ab9 */ /* 0x000fe20000000800 */
[----:B------:R-:W4:Y:S04]  /*eefe0*/  LDL.LU R3, [R1+0x4070] ;  /* 0x0040700001037983 */ /* 0x000f280000300800 */
[----:B------:R-:W2:Y:S04]  /*eeff0*/  LDL.LU R8, [R1+0x790] ;  /* 0x0007900001087983 */ /* 0x000ea80000300800 */
[----:B------:R-:W3:Y:S04]  /*ef000*/  LDL.LU R0, [R1+0x794] ;  /* 0x0007940001007983 */ /* 0x000ee80000300800 */
[----:B------:R-:W3:Y:S04]  /*ef010*/  LDL.LU R23, [R1+0x798] ;  /* 0x0007980001177983 */ /* 0x000ee80000300800 */
[----:B------:R-:W3:Y:S04]  /*ef020*/  LDL.LU R2, [R1+0x79c] ;  /* 0x00079c0001027983 */ /* 0x000ee80000300800 */
[----:B------:R0:W-:Y:S04]  /*ef030*/  STL.64 [R1+0x3fe8], R6 ;  /* 0x003fe80601007387 */ /* 0x0001e80000100a00 */
[----:B0-----:R-:W2:Y:S04]  /*ef040*/  LDL.LU R6, [R1+0x788] ;  /* 0x0007880001067983 */ /* 0x001ea80000300800 */
[----:B------:R-:W3:Y:S04]  /*ef050*/  LDL.LU R7, [R1+0x78c] ;  /* 0x00078c0001077983 */ /* 0x000ee80000300800 */
[----:B------:R0:W-:Y:S04]  /*ef060*/  STL.64 [R1+0x3fe0], R4 ;  /* 0x003fe00401007387 */ /* 0x0001e80000100a00 */
[----:B0-----:R-:W3:Y:S04]  /*ef070*/  LDL.LU R4, [R1+0x780] ;  /* 0x0007800001047983 */ /* 0x001ee80000300800 */
[----:B------:R-:W3:Y:S01]  /*ef080*/  LDL.LU R5, [R1+0x784] ;  /* 0x0007840001057983 */ /* 0x000ee20000300800 */
[----:B----4-:R-:W-:-:S04]  /*ef090*/  LOP3.LUT R3, R3, 0x7fffffff, RZ, 0xc0, !PT ;  /* 0x7fffffff03037812 */ /* 0x010fc800078ec0ff */
[----:B------:R-:W-:-:S04]  /*ef0a0*/  @P0 LOP3.LUT R3, R3, 0x80000000, RZ, 0xfc, !PT ;  /* 0x8000000003030812 */ /* 0x000fc800078efcff */
[----:B------:R-:W-:Y:S02]  /*ef0b0*/  LOP3.LUT R3, R3, 0xbfffffff, RZ, 0xc0, !PT ;  /* 0xbfffffff03037812 */ /* 0x000fe400078ec0ff */
[----:B--2---:R-:W-:Y:S01]  /*ef0c0*/  ISETP.LT.AND P1, PT, R6, UR33, !P6 ;  /* 0x0000002106007c0c */ /* 0x004fe2000f721270 */
[----:B------:R-:W-:Y:S01]  /*ef0d0*/  ULDC UR33, c[0x0][0x22c] ;  /* 0x00008b0000217ab9 */ /* 0x000fe20000000800 */
[----:B---3--:R-:W-:Y:S01]  /*ef0e0*/  ISETP.LT.AND P0, PT, R4, UR61, !P6 ;  /* 0x0000003d04007c0c */ /* 0x008fe2000f701270 */
[----:B------:R-:W-:Y:S01]  /*ef0f0*/  ULDC UR61, c[0x0][0x22c] ;  /* 0x00008b00003d7ab9 */ /* 0x000fe20000000800 */
[----:B------:R-:W2:Y:S01]  /*ef100*/  LDL.LU R4, [R1+0x7a0] ;  /* 0x0007a00001047983 */ /* 0x000ea20000300800 */
[----:B------:R-:W-:Y:S01]  /*ef110*/  ISETP.LT.AND P2, PT, R5, UR32, !P6 ;  /* 0x0000002005007c0c */ /* 0x000fe2000f741270 */
[----:B------:R-:W-:Y:S02]  /*ef120*/  ULDC UR32, c[0x0][0x22c] ;  /* 0x00008b0000207ab9 */ /* 0x000fe40000000800 */
[----:B------:R-:W3:Y:S04]  /*ef130*/  LDL.LU R5, [R1+0x7a4] ;  /* 0x0007a40001057983 */ /* 0x000ee80000300800 */
        /* <DEDUP_REMOVED lines=13> */
[----:B------:R-:W-:Y:S01]  /*ef210*/  LOP3.LUT R3, R3, 0xfbffffff, RZ, 0xc0, !PT ;  /* 0xfbffffff03037812 */ /* 0x000fe200078ec0ff */
[----:B------:R-:W4:Y:S10]  /*ef220*/  LDL.LU R8, [R1+0x406c] ;  /* 0x00406c0001087983 */ /* 0x000f340000300800 */
[----:B------:R-:W-:-:S02]  /*ef230*/  @P0 LOP3.LUT R3, R3, 0x4000000, RZ, 0xfc, !PT ;  /* 0x0400000003030812 */ /* 0x000fc400078efcff */
[----:B------:R-:W-:Y:S01]  /*ef240*/  ISETP.LT.AND P0, PT, R2, UR4, !P6 ;  /* 0x0000000402007c0c */ /* 0x000fe2000f701270 */
[----:B------:R-:W-:Y:S01]  /*ef250*/  ULDC UR4, c[0x0][0x22c] ;  /* 0x00008b0000047ab9 */ /* 0x000fe20000000800 */
[----:B------:R-:W4:Y:S01]  /*ef260*/  LDL.LU R2, [R1+0x7b0] ;  /* 0x0007b00001027983 */ /* 0x000f220000300800 */
[----:B------:R-:W-:Y:S01]  /*ef270*/  ISETP.LT.AND P2, PT, R0, UR32, !P6 ;  /* 0x0000002000007c0c */ /* 0x000fe2000f741270 */
[----:B------:R-:W-:Y:S01]  /*ef280*/  ULDC UR32, c[0x0][0x22c] ;  /* 0x00008b0000207ab9 */ /* 0x000fe20000000800 */
[----:B------:R-:W-:Y:S01]  /*ef290*/  ISETP.LT.AND P1, PT, R23, UR33, !P6 ;  /* 0x0000002117007c0c */ /* 0x000fe2000f721270 */
[----:B------:R-:W-:Y:S01]  /*ef2a0*/  ULDC UR33, c[0x0][0x22c] ;  /* 0x00008b0000217ab9 */ /* 0x000fe20000000800 */
[----:B------:R-:W-:Y:S01]  /*ef2b0*/  LOP3.LUT R3, R3, 0xfdffffff, RZ, 0xc0, !PT ;  /* 0xfdffffff03037812 */ /* 0x000fe200078ec0ff */
[----:B------:R-:W4:Y:S04]  /*ef2c0*/  LDL.LU R0, [R1+0x7b4] ;  /* 0x0007b40001007983 */ /* 0x000f280000300800 */
[----:B------:R-:W4:Y:S04]  /*ef2d0*/  LDL.LU R23, [R1+0x7b8] ;  /* 0x0007b80001177983 */ /* 0x000f280000300800 */
        /* <DEDUP_REMOVED lines=27> */
[----:B------:R-:W2:Y:S01]  /*ef490*/  LDL.LU R2, [R1+0x4068] ;  /* 0x0040680001027983 */ /* 0x000ea20000300800 */
[----:B------:R-:W-:-:S10]  /*ef4a0*/  LOP3.LUT R3, R3, 0xfffbffff, RZ, 0xc0, !PT ;  /* 0xfffbffff03037812 */ /* 0x000fd400078ec0ff */
[----:B------:R-:W-:Y:S02]  /*ef4b0*/  @P0 LOP3.LUT R3, R3, 0x40000, RZ, 0xfc, !PT ;  /* 0x0004000003030812 */ /* 0x000fe400078efcff */
[----:B------:R-:W-:Y:S01]  /*ef4c0*/  ISETP.LT.AND P2, PT, R0, UR32, !P6 ;  /* 0x0000002000007c0c */ /* 0x000fe2000f741270 */
[----:B------:R-:W-:Y:S01]  /*ef4d0*/  ULDC UR32, c[0x0][0x22c] ;  /* 0x00008b0000207ab9 */ /* 0x000fe20000000800 */
[----:B------:R-:W-:Y:S01]  /*ef4e0*/  ISETP.LT.AND P1, PT, R23, UR33, !P6 ;  /* 0x0000002117007c0c */ /* 0x000fe2000f721270 */
[----:B------:R-:W-:Y:S01]  /*ef4f0*/  ULDC UR33, c[0x0][0x22c] ;  /* 0x00008b0000217ab9 */ /* 0x000fe20000000800 */
[----:B------:R-:W-:Y:S02]  /*ef500*/  LOP3.LUT R3, R3, 0xfffdffff, RZ, 0xc0, !PT ;  /* 0xfffdffff03037812 */ /* 0x000fe400078ec0ff */
[----:B--2---:R-:W-:Y:S01]  /*ef510*/  ISETP.LT.AND P0, PT, R2, UR4, !P6 ;  /* 0x0000000402007c0c */ /* 0x004fe2000f701270 */
[----:B------:R-:W-:Y:S01]  /*ef520*/  ULDC UR4, c[0x0][0x22c] ;  /* 0x00008b0000047ab9 */ /* 0x000fe20000000800 */
[----:B------:R-:W2:Y:S04]  /*ef530*/  LDL.LU R2, [R1+0x4064] ;  /* 0x0040640001027983 */ /* 0x000ea80000300800 */
[----:B------:R-:W2:Y:S04]  /*ef540*/  LDL.LU R0, [R1+0x7d0] ;  /* 0x0007d00001007983 */ /* 0x000ea80000300800 */
[----:B------:R-:W2:Y:S01]  /*ef550*/  LDL.LU R23, [R1+0x7d4] ;  /* 0x0007d40001177983 */ /* 0x000ea20000300800 */
[----:B------:R-:W-:-:S04]  /*ef560*/  @P2 LOP3.LUT R3, R3, 0x20000, RZ, 0xfc, !PT ;  /* 0x0002000003032812 */ /* 0x000fc800078efcff */
[----:B------:R-:W-:-:S04]  /*ef570*/  LOP3.LUT R3, R3, 0xfffeffff, RZ, 0xc0, !PT ;  /* 0xfffeffff03037812 */ /* 0x000fc800078ec0ff */
[----:B------:R-:W-:-:S04]  /*ef580*/  @P1 LOP3.LUT R3, R3, 0x10000, RZ, 0xfc, !PT ;  /* 0x0001000003031812 */ /* 0x000fc800078efcff */
[----:B------:R-:W-:Y:S02]  /*ef590*/  LOP3.LUT R3, R3, 0xffff7fff, RZ, 0xc0, !PT ;  /* 0xffff7fff03037812 */ /* 0x000fe400078ec0ff */
[----:B---3--:R-:W-:Y:S01]  /*ef5a0*/  ISETP.LT.AND P2, PT, R5, UR32, !P6 ;  /* 0x0000002005007c0c */ /* 0x008fe2000f741270 */
[----:B------:R-:W-:Y:S01]  /*ef5b0*/  VIADD R22, R27, 0x160 ;  /* 0x000001601b167836 */ /* 0x000fe20000000000 */
[----:B------:R-:W-:Y:S01]  /*ef5c0*/  @P0 LOP3.LUT R3, R3, 0x8000, RZ, 0xfc, !PT ;  /* 0x0000800003030812 */ /* 0x000fe200078efcff */
[----:B------:R-:W-:Y:S01]  /*ef5d0*/  VIADD R21, R27, 0x180 ;  /* 0x000001801b157836 */ /* 0x000fe20000000000 */
[----:B------:R-:W-:Y:S01]  /*ef5e0*/  ISETP.LT.AND P0, PT, R4, UR61, !P6 ;  /* 0x0000003d04007c0c */ /* 0x000fe2000f701270 */
[----:B------:R-:W-:Y:S01]  /*ef5f0*/  ULDC UR61, c[0x0][0x22c] ;  /* 0x00008b00003d7ab9 */ /* 0x000fe20000000800 */
[----:B----4-:R-:W-:Y:S01]  /*ef600*/  ISETP.LT.AND P1, PT, R6, UR33, !P6 ;  /* 0x0000002106007c0c */ /* 0x010fe2000f721270 */
[----:B------:R-:W3:Y:S01]  /*ef610*/  LDL.LU R4, [R1+0x524] ;  /* 0x0005240001047983 */ /* 0x000ee20000300800 */
[----:B------:R-:W-:Y:S01]  /*ef620*/  LOP3.LUT R3, R3, 0xffffbfff, RZ, 0xc0, !PT ;  /* 0xffffbfff03037812 */ /* 0x000fe200078ec0ff */
[----:B------:R-:W-:Y:S01]  /*ef630*/  ULDC UR33, c[0x0][0x22c] ;  /* 0x00008b0000217ab9 */ /* 0x000fe20000000800 */
[C---:B------:R-:W-:Y:S01]  /*ef640*/  VIADD R17, R27.reuse, 0x1f4 ;  /* 0x000001f41b117836 */ /* 0x040fe20000000000 */
[----:B------:R-:W4:Y:S01]  /*ef650*/  LDL.LU R5, [R1+0x520] ;  /* 0x0005200001057983 */ /* 0x000f220000300800 */
[----:B------:R-:W-:Y:S01]  /*ef660*/  VIADD R16, R27, 0x1f5 ;  /* 0x000001f51b107836 */ /* 0x000fe20000000000 */
[----:B------:R-:W-:-:S04]  /*ef670*/  ULDC UR32, c[0x0][0x22c] ;  /* 0x00008b0000207ab9 */ /* 0x000fc80000000800 */
[----:B------:R-:W-:Y:S01]  /*ef680*/  @P0 LOP3.LUT R3, R3, 0x4000, RZ, 0xfc, !PT ;  /* 0x0000400003030812 */ /* 0x000fe200078efcff */
[----:B------:R-:W-:Y:S01]  /*ef690*/  VIADD R29, R27, 0x1f6 ;  /* 0x000001f61b1d7836 */ /* 0x000fe20000000000 */
[----:B------:R-:W-:Y:S01]  /*ef6a0*/  ISETP.LT.AND P0, PT, R7, UR4, !P6 ;  /* 0x0000000407007c0c */ /* 0x000fe2000f701270 */
[C---:B------:R-:W-:Y:S01]  /*ef6b0*/  VIADD R9, R27.reuse, 0x1f7 ;  /* 0x000001f71b097836 */ /* 0x040fe20000000000 */
[----:B------:R-:W4:Y:S01]  /*ef6c0*/  LDL.LU R6, [R1+0x51c] ;  /* 0x00051c0001067983 */ /* 0x000f220000300800 */
[C---:B------:R-:W-:Y:S01]  /*ef6d0*/  VIADD R10, R27.reuse, 0x1f8 ;  /* 0x000001f81b0a7836 */ /* 0x040fe20000000000 */
[C---:B------:R-:W-:Y:S01]  /*ef6e0*/  ISETP.LT.AND P4, PT, R27.reuse, UR33, !P6 ;  /* 0x000000211b007c0c */ /* 0x040fe2000f781270 */
[C---:B------:R-:W-:Y:S01]  /*ef6f0*/  VIADD R11, R27.reuse, 0x1f9 ;  /* 0x000001f91b0b7836 */ /* 0x040fe20000000000 */
[----:B------:R-:W-:Y:S01]  /*ef700*/  ULDC UR4, c[0x0][0x22c] ;  /* 0x00008b0000047ab9 */ /* 0x000fe20000000800 */
[C---:B------:R-:W-:Y:S02]  /*ef710*/  VIADD R12, R27.reuse, 0x1fa ;  /* 0x000001fa1b0c7836 */ /* 0x040fe40000000000 */
[----:B------:R-:W-:-:S02]  /*ef720*/  VIADD R13, R27, 0x1fb ;  /* 0x000001fb1b0d7836 */ /* 0x000fc40000000000 */
[C---:B------:R-:W-:Y:S02]  /*ef730*/  VIADD R14, R27.reuse, 0x1fc ;  /* 0x000001fc1b0e7836 */ /* 0x040fe40000000000 */
[C---:B------:R-:W-:Y:S02]  /*ef740*/  VIADD R15, R27.reuse, 0x1fd ;  /* 0x000001fd1b0f7836 */ /* 0x040fe40000000000 */
[----:B------:R-:W-:Y:S01]  /*ef750*/  VIADD R18, R27, 0x1fe ;  /* 0x000001fe1b127836 */ /* 0x000fe20000000000 */
[----:B--2---:R-:W-:Y:S01]  /*ef760*/  LOP3.LUT R2, R2, 0xffffffdf, RZ, 0xc0, !PT ;  /* 0xffffffdf02027812 */ /* 0x004fe200078ec0ff */
[----:B------:R-:W2:Y:S01]  /*ef770*/  LDL.LU R27, [R1+0x518] ;  /* 0x00051800011b7983 */ /* 0x000ea20000300800 */
[----:B------:R-:W-:Y:S01]  /*ef780*/  LOP3.LUT R3, R3, 0xffffdfff, RZ, 0xc0, !PT ;  /* 0xffffdfff03037812 */ /* 0x000fe200078ec0ff */
[----:B------:R-:W-:Y:S01]  /*ef790*/  ULDC UR33, c[0x0][0x22c] ;  /* 0x00008b0000217ab9 */ /* 0x000fe20000000800 */
[----:B------:R-:W-:Y:S01]  /*ef7a0*/  @P2 LOP3.LUT R2, R2, 0x20, RZ, 0xfc, !PT ;  /* 0x0000002002022812 */ /* 0x000fe200078efcff */
[----:B------:R-:W2:Y:S03]  /*ef7b0*/  LDL.LU R7, [R1+0x514] ;  /* 0x0005140001077983 */ /* 0x000ea60000300800 */
[----:B------:R-:W-:-:S04]  /*ef7c0*/  LOP3.LUT R2, R2, 0xffffffef, RZ, 0xc0, !PT ;  /* 0xffffffef02027812 */ /* 0x000fc800078ec0ff */
[----:B------:R-:W-:-:S04]  /*ef7d0*/  @P1 LOP3.LUT R2, R2, 0x10, RZ, 0xfc, !PT ;  /* 0x0000001002021812 */ /* 0x000fc800078efcff */
[----:B------:R-:W-:-:S04]  /*ef7e0*/  LOP3.LUT R2, R2, 0xfffffff7, RZ, 0xc0, !PT ;  /* 0xfffffff702027812 */ /* 0x000fc800078ec0ff */
[----:B------:R-:W-:Y:S02]  /*ef7f0*/  @P0 LOP3.LUT R2, R2, 0x8, RZ, 0xfc, !PT ;  /* 0x0000000802020812 */ /* 0x000fe400078efcff */
[----:B------:R-:W-:Y:S01]  /*ef800*/  ISETP.LT.AND P0, PT, R0, UR61, !P6 ;  /* 0x0000003d00007c0c */ /* 0x000fe2000f701270 */
[----:B------:R-:W-:Y:S01]  /*ef810*/  ULDC UR61, c[0x0][0x22c] ;  /* 0x00008b00003d7ab9 */ /* 0x000fe20000000800 */
[----:B------:R-:W-:Y:S01]  /*ef820*/  LOP3.LUT R2, R2, 0xfffffffb, RZ, 0xc0, !PT ;  /* 0xfffffffb02027812 */ /* 0x000fe200078ec0ff */
[----:B------:R-:W2:Y:S01]  /*ef830*/  LDL.LU R0, [R1+0x510] ;  /* 0x0005100001007983 */ /* 0x000ea20000300800 */
[----:B------:R-:W-:Y:S01]  /*ef840*/  ISETP.LT.AND P1, PT, R23, UR32, !P6 ;  /* 0x0000002017007c0c */ /* 0x000fe2000f721270 */
[----:B------:R-:W-:Y:S02]  /*ef850*/  ULDC UR32, c[0x0][0x22c] ;  /* 0x00008b0000207ab9 */ /* 0x000fe40000000800 */
[----:B------:R-:W2:Y:S06]  /*ef860*/  LDL.LU R23, [R1+0x50c] ;  /* 0x00050c0001177983 */ /* 0x000eac0000300800 */
[----:B------:R-:W-:-:S02]  /*ef870*/  @P0 LOP3.LUT R2, R2, 0x4, RZ, 0xfc, !PT ;  /* 0x0000000402020812 */ /* 0x000fc400078efcff */
[----:B------:R-:W-:Y:S01]  /*ef880*/  ISETP.LT.AND P0, PT, R8, UR4, !P6 ;  /* 0x0000000408007c0c */ /* 0x000fe2000f701270 */
[----:B------:R-:W-:Y:S01]  /*ef890*/  ULDC UR4, c[0x0][0x22c] ;  /* 0x00008b0000047ab9 */ /* 0x000fe20000000800 */
[----:B------:R-:W2:Y:S01]  /*ef8a0*/  LDL.LU R8, [R1+0x528] ;  /* 0x0005280001087983 */ /* 0x000ea20000300800 */
[----:B------:R-:W-:-:S04]  /*ef8b0*/  LOP3.LUT R2, R2, 0xfffffffd, RZ, 0xc0, !PT ;  /* 0xfffffffd02027812 */ /* 0x000fc800078ec0ff */
[----:B------:R-:W-:-:S04]  /*ef8c0*/  @P1 LOP3.LUT R2, R2, 0x2, RZ, 0xfc, !PT ;  /* 0x0000000202021812 */ /* 0x000fc800078efcff */
[----:B------:R-:W-:-:S04]  /*ef8d0*/  LOP3.LUT R2, R2, 0xfffffffe, RZ, 0xc0, !PT ;  /* 0xfffffffe02027812 */ /* 0x000fc800078ec0ff */
[----:B------:R-:W-:Y:S02]  /*ef8e0*/  @P0 LOP3.LUT R2, R2, 0x1, RZ, 0xfc, !PT ;  /* 0x0000000102020812 */ /* 0x000fe400078efcff */
[----:B---3--:R-:W-:Y:S01]  /*ef8f0*/  ISETP.LT.AND P2, PT, R4, UR32, !P6 ;  /* 0x0000002004007c0c */ /* 0x008fe2000f741270 */
[----:B------:R-:W-:Y:S01]  /*ef900*/  ULDC UR32, c[0x0][0x22c] ;  /* 0x00008b0000207ab9 */ /* 0x000fe20000000800 */
[----:B----4-:R-:W-:Y:S01]  /*ef910*/  ISETP.LT.AND P1, PT, R5, UR33, !P6 ;  /* 0x0000002105007c0c */ /* 0x010fe2000f721270 */
[----:B------:R-:W-:Y:S01]  /*ef920*/  ULDC UR33, c[0x0][0x22c] ;  /* 0x00008b0000217ab9 */ /* 0x000fe20000000800 */
[----:B--2---:R-:W-:Y:S01]  /*ef930*/  ISETP.LT.AND P0, PT, R8, UR61, !P6 ;  /* 0x0000003d08007c0c */ /* 0x004fe2000f701270 */
[----:B------:R-:W-:Y:S01]  /*ef940*/  ULDC UR61, c[0x0][0x22c] ;  /* 0x00008b00003d7ab9 */ /* 0x000fe20000000800 */
[----:B------:R-:W2:Y:S04]  /*ef950*/  LDL.LU R8, [R1+0x508] ;  /* 0x0005080001087983 */ /* 0x000ea80000300800 */
        /* <DEDUP_REMOVED lines=18> */
[----:B------:R-:W-:Y:S01]  /*efa80*/  ISETP.LT.AND P1, PT, R0, UR33, !P6 ;  /* 0x0000002100007c0c */ /* 0x000fe2000f721270 */
[----:B------:R-:W-:-:S02]  /*efa90*/  ULDC UR33, c[0x0][0x22c] ;  /* 0x00008b0000217ab9 */ /* 0x000fc40000000800 */
        /* <DEDUP_REMOVED lines=24> */
[----:B------:R-:W-:-:S04]  /*efc20*/  @P2 LOP3.LUT R3, R3, 0x10, RZ, 0xfc, !PT ;  /* 0x0000001003032812 */ /* 0x000fc800078efcff */
[----:B------:R-:W-:Y:S02]  /*efc30*/  LOP3.LUT R3, R3, 0xfffffff7, RZ, 0xc0, !PT ;  /* 0xfffffff703037812 */ /* 0x000fe400078ec0ff */
[----:B------:R-:W-:Y:S01]  /*efc40*/  ISETP.LT.AND P0, PT, R6, UR4, !P6 ;  /* 0x0000000406007c0c */ /* 0x000fe2000f701270 */
[----:B------:R-:W-:Y:S01]  /*efc50*/  ULDC UR4, c[0x0][0x22c] ;  /* 0x00008b0000047ab9 */ /* 0x000fe20000000800 */
[----:B------:R-:W-:Y:S01]  /*efc60*/  @P1 LOP3.LUT R3, R3, 0x8, RZ, 0xfc, !PT ;  /* 0x0000000803031812 */ /* 0x000fe200078efcff */
[----:B------:R-:W4:Y:S01]  /*efc70*/  LDL.LU R6, [R1+0x4dc] ;  /* 0x0004dc0001067983 */ /* 0x000f220000300800 */
[----:B------:R-:W-:Y:S01]  /*efc80*/  ISETP.LT.AND P1, PT, R27, UR33, !P6 ;  /* 0x000000211b007c0c */ /* 0x000fe2000f721270 */
[----:B------:R-:W-:Y:S02]  /*efc90*/  ULDC UR33, c[0x0][0x22c] ;  /* 0x00008b0000217ab9 */ /* 0x000fe40000000800 */
[----:B------:R-:W2:Y:S01]  /*efca0*/  LDL.LU R27, [R1+0x405c] ;  /* 0x00405c00011b7983 */ /* 0x000ea20000300800 */
[----:B------:R-:W-:-:S05]  /*efcb0*/  LOP3.LUT R3, R3, 0xfffffffb, RZ, 0xc0, !PT ;  /* 0xfffffffb03037812 */ /* 0x000fca00078ec0ff */
[----:B------:R-:W-:Y:S02]  /*efcc0*/  @P0 LOP3.LUT R3, R3, 0x4, RZ, 0xfc, !PT ;  /* 0x0000000403030812 */ /* 0x000fe400078efcff */
[----:B------:R-:W-:Y:S01]  /*efcd0*/  ISETP.LT.AND P0, PT, R7, UR61, !P6 ;  /* 0x0000003d07007c0c */ /* 0x000fe2000f701270 */
[----:B------:R-:W-:Y:S01]  /*efce0*/  ULDC UR61, c[0x0][0x22c] ;  /* 0x00008b00003d7ab9 */ /* 0x000fe20000000800 */
[----:B------:R-:W-:Y:S01]  /*efcf0*/  ISETP.LT.AND P2, PT, R0, UR32, !P6 ;  /* 0x0000002000007c0c */ /* 0x000fe2000f741270 */
[----:B------:R-:W4:Y:S01]  /*efd00*/  LDL.LU R7, [R1+0x4d4] ;  /* 0x0004d40001077983 */ /* 0x000f220000300800 */
[----:B------:R-:W-:Y:S01]  /*efd10*/  LOP3.LUT R3, R3, 0xfffffffd, RZ, 0xc0, !PT ;  /* 0xfffffffd03037812 */ /* 0x000fe200078ec0ff */
[----:B------:R-:W-:Y:S02]  /*efd20*/  ULDC UR32, c[0x0][0x22c] ;  /* 0x00008b0000207ab9 */ /* 0x000fe40000000800 */
[----:B------:R-:W4:Y:S06]  /*efd30*/  LDL.LU R0, [R1+0x4d0] ;  /* 0x0004d00001007983 */ /* 0x000f2c0000300800 */
[----:B------:R-:W-:-:S04]  /*efd40*/  @P0 LOP3.LUT R3, R3, 0x2, RZ, 0xfc, !PT ;  /* 0x0000000203030812 */ /* 0x000fc800078efcff */
[----:B------:R-:W-:-:S04]  /*efd50*/  LOP3.LUT R3, R3, 0xfffffffe, RZ, 0xc0, !PT ;  /* 0xfffffffe03037812 */ /* 0x000fc800078ec0ff */
[----:B------:R-:W-:Y:S02]  /*efd60*/  @P2 LOP3.LUT R3, R3, 0x1, RZ, 0xfc, !PT ;  /* 0x0000000103032812 */ /* 0x000fe400078efcff */
[----:B------:R-:W-:Y:S01]  /*efd70*/  ISETP.LT.AND P0, PT, R23, UR4, !P6 ;  /* 0x0000000417007c0c */ /* 0x000fe2000f701270 */
[----:B------:R-:W-:Y:S01]  /*efd80*/  ULDC UR4, c[0x0][0x22c] ;  /* 0x00008b0000047ab9 */ /* 0x000fe20000000800 */
[----:B------:R-:W4:Y:S04]  /*efd90*/  LDL.LU R23, [R1+0x4cc] ;  /* 0x0004cc0001177983 */ /* 0x000f280000300800 */
[----:B------:R0:W-:Y:S04]  /*efda0*/  STL [R1+0x3ffc], R3 ;  /* 0x003ffc0301007387 */ /* 0x0001e80000100800 */
[----:B0-----:R-:W4:Y:S01]  /*efdb0*/  LDL.LU R3, [R1+0x4d8] ;  /* 0x0004d80001037983 */ /* 0x001f220000300800 */
[----:B---3--:R-:W-:Y:S01]  /*efdc0*/  ISETP.LT.AND P2, PT, R4, UR32, !P6 ;  /* 0x0000002004007c0c */ /* 0x008fe2000f741270 */
[----:B------:R-:W-:Y:S01]  /*efdd0*/  ULDC UR32, c[0x0][0x22c] ;  /* 0x00008b0000207ab9 */ /* 0x000fe20000000800 */
[----:B--2---:R-:W-:-:S04]  /*efde0*/  LOP3.LUT R27, R27, 0x7fffffff, RZ, 0xc0, !PT ;  /* 0x7fffffff1b1b7812 */ /* 0x004fc800078ec0ff */
[----:B------:R-:W-:-:S04]  /*efdf0*/  @P1 LOP3.LUT R27, R27, 0x80000000, RZ, 0xfc, !PT ;  /* 0x800000001b1b1812 */ /* 0x000fc800078efcff */
[----:B------:R-:W-:-:S04]  /*efe00*/  LOP3.LUT R27, R27, 0xbfffffff, RZ, 0xc0, !PT ;  /* 0xbfffffff1b1b7812 */ /* 0x000fc800078ec0ff */
[----:B------:R-:W-:Y:S02]  /*efe10*/  @P0 LOP3.LUT R27, R27, 0x40000000, RZ, 0xfc, !PT ;  /* 0x400000001b1b0812 */ /* 0x000fe400078efcff */
[----:B------:R-:W-:Y:S01]  /*efe20*/  ISETP.LT.AND P0, PT, R8, UR61, !P6 ;  /* 0x0000003d08007c0c */ /* 0x000fe2000f701270 */
[----:B------:R-:W-:Y:S01]  /*efe30*/  ULDC UR61, c[0x0][0x22c] ;  /* 0x00008b00003d7ab9 */ /* 0x000fe20000000800 */
[----:B------:R-:W2:Y:S04]  /*efe40*/  LDL.LU R8, [R1+0x4c8] ;  /* 0x0004c80001087983 */ /* 0x000ea80000300800 */
[----:B------:R-:W3:Y:S01]  /*efe50*/  LDL.LU R4, [R1+0x4c4] ;  /* 0x0004c40001047983 */ /* 0x000ee20000300800 */
[----:B----4-:R-:W-:Y:S01]  /*efe60*/  ISETP.LT.AND P1, PT, R5, UR33, !P6 ;  /* 0x0000002105007c0c */ /* 0x010fe2000f721270 */
        /* <DEDUP_REMOVED lines=63> */
[----:B------:R-:W-:-:S02]  /*f0260*/  @P0 LOP3.LUT R27, R27, 0x20000, RZ, 0xfc, !PT ;  /* 0x000200001b1b0812 */ /* 0x000fc400078efcff */
        /* <DEDUP_REMOVED lines=33> */
[----:B------:R-:W4:Y:S01]  /*f0480*/  LDL.LU R7, [R1+0x478] ;  /* 0x0004780001077983 */ /* 0x000f220000300800 */
[----:B------:R-:W-:Y:S02]  /*f0490*/  LOP3.LUT R27, R27, 0xfffffdff, RZ, 0xc0, !PT ;  /* 0xfffffdff1b1b7812 */ /* 0x000fe400078ec0ff */
[----:B------:R-:W-:Y:S01]  /*f04a0*/  ISETP.LT.AND P1, PT, R0, UR33, !P6 ;  /* 0x0000002100007c0c */ /* 0x000fe2000f721270 */
[----:B------:R-:W-:Y:S01]  /*f04b0*/  ULDC UR33, c[0x0][0x22c] ;  /* 0x00008b0000217ab9 */ /* 0x000fe20000000800 */
[----:B------:R-:W4:Y:S04]  /*f04c0*/  LDL.LU R0, [R1+0x474] ;  /* 0x0004740001007983 */ /* 0x000f280000300800 */
        /* <DEDUP_REMOVED lines=31> */
[----:B------:R-:W-:-:S03]  /*f06c0*/  LOP3.LUT R27, R27, 0xfffffffb, RZ, 0xc0, !PT ;  /* 0xfffffffb1b1b7812 */ /* 0x000fc600078ec0ff */
[----:B------:R-:W4:Y:S02]  /*f06d0*/  LDL.LU R3, [R1+0x458] ;  /* 0x0004580001037983 */ /* 0x000f240000300800 */
[----:B------:R-:W-:Y:S02]  /*f06e0*/  @P0 LOP3.LUT R27, R27, 0x4, RZ, 0xfc, !PT ;  /* 0x000000041b1b0812 */ /* 0x000fe400078efcff */
[----:B------:R-:W-:Y:S01]  /*f06f0*/  ISETP.LT.AND P0, PT, R7, UR61, !P6 ;  /* 0x0000003d07007c0c */ /* 0x000fe2000f701270 */
[----:B------:R-:W-:Y:S01]  /*f0700*/  ULDC UR61, c[0x0][0x22c] ;  /* 0x00008b00003d7ab9 */ /* 0x000fe20000000800 */
[----:B------:R-:W4:Y:S01]  /*f0710*/  LDL.LU R7, [R1+0x454] ;  /* 0x0004540001077983 */ /* 0x000f220000300800 */
[----:B------:R-:W-:Y:S02]  /*f0720*/  LOP3.LUT R27, R27, 0xfffffffd, RZ, 0xc0, !PT ;  /* 0xfffffffd1b1b7812 */ /* 0x000fe400078ec0ff */
[----:B------:R-:W-:Y:S01]  /*f0730*/  ISETP.LT.AND P2, PT, R0, UR32, !P6 ;  /* 0x0000002000007c0c */ /* 0x000fe2000f741270 */
[----:B------:R-:W-:Y:S01]  /*f0740*/  ULDC UR32, c[0x0][0x22c] ;  /* 0x00008b0000207ab9 */ /* 0x000fe20000000800 */
[----:B------:R-:W4:Y:S06]  /*f0750*/  LDL.LU R0, [R1+0x450] ;  /* 0x0004500001007983 */ /* 0x000f2c0000300800 */
[----:B------:R-:W-:-:S02]  /*f0760*/  @P0 LOP3.LUT R27, R27, 0x2, RZ, 0xfc, !PT ;  /* 0x000000021b1b0812 */ /* 0x000fc400078efcff */
[----:B------:R-:W-:Y:S01]  /*f0770*/  ISETP.LT.AND P0, PT, R23, UR4, !P6 ;  /* 0x0000000417007c0c */ /* 0x000fe2000f701270 */
[----:B------:R-:W-:Y:S01]  /*f0780*/  ULDC UR4, c[0x0][0x22c] ;  /* 0x00008b0000047ab9 */ /* 0x000fe20000000800 */
[----:B------:R-:W4:Y:S01]  /*f0790*/  LDL.LU R23, [R1+0x44c] ;  /* 0x00044c0001177983 */ /* 0x000f220000300800 */
[----:B------:R-:W-:-:S04]  /*f07a0*/  LOP3.LUT R27, R27, 0xfffffffe, RZ, 0xc0, !PT ;  /* 0xfffffffe1b1b7812 */ /* 0x000fc800078ec0ff */
[----:B------:R-:W-:Y:S02]  /*f07b0*/  @P2 LOP3.LUT R27, R27, 0x1, RZ, 0xfc, !PT ;  /* 0x000000011b1b2812 */ /* 0x000fe400078efcff */
        /* <DEDUP_REMOVED lines=260> */
[----:B------:R-:W4:Y:S01]  /*f1800*/  LDL.LU R6, [R1+0x364] ;  /* 0x0003640001067983 */ /* 0x000f220000300800 */
[----:B------:R-:W-:-:S04]  /*f1810*/  @P1 LOP3.LUT R25, R25, 0x800, RZ, 0xfc, !PT ;  /* 0x0000080019191812 */ /* 0x000fc800078efcff */
[----:B------:R-:W-:-:S06]  /*f1820*/  LOP3.LUT R25, R25, 0xfffffbff, RZ, 0xc0, !PT ;  /* 0xfffffbff19197812 */ /* 0x000fcc00078ec0ff */
        /* <DEDUP_REMOVED lines=34> */
[----:B------:R-:W-:-:S04]  /*f1a50*/  LOP3.LUT R25, R25, 0xfffffff7, RZ, 0xc0, !PT ;  /* 0xfffffff719197812 */ /* 0x000fc800078ec0ff */
[----:B------:R-:W-:Y:S02]  /*f1a60*/  @P1 LOP3.LUT R25, R25, 0x8, RZ, 0xfc, !PT ;  /* 0x0000000819191812 */ /* 0x000fe400078efcff */
[----:B------:R-:W-:Y:S01]  /*f1a70*/  ISETP.LT.AND P1, PT, R24, UR33, !P6 ;  /* 0x0000002118007c0c */ /* 0x000fe2000f721270 */
[----:B------:R-:W-:Y:S01]  /*f1a80*/  ULDC UR33, c[0x0][0x22c] ;  /* 0x00008b0000217ab9 */ /* 0x000fe20000000800 */
[----:B------:R-:W3:Y:S01]  /*f1a90*/  LDL.LU R24, [R1+0x4050] ;  /* 0x0040500001187983 */ /* 0x000ee20000300800 */
[----:B------:R-:W-:Y:S01]  /*f1aa0*/  ISETP.LT.AND P0, PT, R6, UR4, !P6 ;  /* 0x0000000406007c0c */ /* 0x000fe2000f701270 */
[----:B------:R-:W-:Y:S01]  /*f1ab0*/  ULDC UR4, c[0x0][0x22c] ;  /* 0x00008b0000047ab9 */ /* 0x000fe20000000800 */
[----:B------:R-:W-:Y:S01]  /*f1ac0*/  LOP3.LUT R25, R25, 0xfffffffb, RZ, 0xc0, !PT ;  /* 0xfffffffb19197812 */ /* 0x000fe200078ec0ff */
[----:B------:R-:W4:Y:S10]  /*f1ad0*/  LDL.LU R6, [R1+0x340] ;  /* 0x0003400001067983 */ /* 0x000f340000300800 */
[----:B------:R-:W-:-:S02]  /*f1ae0*/  @P0 LOP3.LUT R25, R25, 0x4, RZ, 0xfc, !PT ;  /* 0x0000000419190812 */ /* 0x000fc400078efcff */
[----:B------:R-:W-:Y:S01]  /*f1af0*/  ISETP.LT.AND P0, PT, R7, UR61, !P6 ;  /* 0x0000003d07007c0c */ /* 0x000fe2000f701270 */
[----:B------:R-:W-:Y:S01]  /*f1b00*/  ULDC UR61, c[0x0][0x22c] ;  /* 0x00008b00003d7ab9 */ /* 0x000fe20000000800 */
[----:B------:R-:W-:Y:S01]  /*f1b10*/  LOP3.LUT R25, R25, 0xfffffffd, RZ, 0xc0, !PT ;  /* 0xfffffffd19197812 */ /* 0x000fe200078ec0ff */
[----:B------:R-:W4:Y:S01]  /*f1b20*/  LDL.LU R7, [R1+0x33c] ;  /* 0x00033c0001077983 */ /* 0x000f220000300800 */
[----:B------:R-:W-:Y:S01]  /*f1b30*/  ISETP.LT.AND P2, PT, R0, UR32, !P6 ;  /* 0x0000002000007c0c */ /* 0x000fe2000f741270 */
[----:B------:R-:W-:Y:S02]  /*f1b40*/  ULDC UR32, c[0x0][0x22c] ;  /* 0x00008b0000207ab9 */ /* 0x000fe40000000800 */
[----:B------:R-:W4:Y:S06]  /*f1b50*/  LDL.LU R0, [R1+0x338] ;  /* 0x0003380001007983 */ /* 0x000f2c0000300800 */
[----:B------:R-:W-:-:S02]  /*f1b60*/  @P0 LOP3.LUT R25, R25, 0x2, RZ, 0xfc, !PT ;  /* 0x0000000219190812 */ /* 0x000fc400078efcff */
[----:B------:R-:W-:Y:S01]  /*f1b70*/  ISETP.LT.AND P0, PT, R23, UR4, !P6 ;  /* 0x0000000417007c0c */ /* 0x000fe2000f701270 */
[----:B------:R-:W-:Y:S01]  /*f1b80*/  ULDC UR4, c[0x0][0x22c] ;  /* 0x00008b0000047ab9 */ /* 0x000fe20000000800 */
[----:B------:R-:W4:Y:S01]  /*f1b90*/  LDL.LU R23, [R1+0x334] ;  /* 0x0003340001177983 */ /* 0x000f220000300800 */
[----:B------:R-:W-:-:S04]  /*f1ba0*/  LOP3.LUT R25, R25, 0xfffffffe, RZ, 0xc0, !PT ;  /* 0xfffffffe19197812 */ /* 0x000fc800078ec0ff */
[----:B------:R-:W-:Y:S02]  /*f1bb0*/  @P2 LOP3.LUT R25, R25, 0x1, RZ, 0xfc, !PT ;  /* 0x0000000119192812 */ /* 0x000fe400078efcff */
[----:B--2---:R-:W-:Y:S01]  /*f1bc0*/  ISETP.LT.AND P2, PT, R8, UR32, !P6 ;  /* 0x0000002008007c0c */ /* 0x004fe2000f741270 */
[----:B------:R-:W-:Y:S01]  /*f1bd0*/  ULDC UR32, c[0x0][0x22c] ;  /* 0x00008b0000207ab9 */ /* 0x000fe20000000800 */
[----:B---3--:R-:W-:-:S04]  /*f1be0*/  LOP3.LUT R24, R24, 0x7fffffff, RZ, 0xc0, !PT ;  /* 0x7fffffff18187812 */ /* 0x008fc800078ec0ff */
[----:B------:R-:W-:-:S04]  /*f1bf0*/  @P1 LOP3.LUT R24, R24, 0x80000000, RZ, 0xfc, !PT ;  /* 0x8000000018181812 */ /* 0x000fc800078efcff */
[----:B------:R-:W-:-:S04]  /*f1c00*/  LOP3.LUT R24, R24, 0xbfffffff, RZ, 0xc0, !PT ;  /* 0xbfffffff18187812 */ /* 0x000fc800078ec0ff */
[----:B------:R-:W-:Y:S02]  /*f1c10*/  @P0 LOP3.LUT R24, R24, 0x40000000, RZ, 0xfc, !PT ;  /* 0x4000000018180812 */ /* 0x000fe400078efcff */
[----:B------:R-:W-:Y:S01]  /*f1c20*/  ISETP.LT.AND P0, PT, R3, UR61, !P6 ;  /* 0x0000003d03007c0c */ /* 0x000fe2000f701270 */
[----:B------:R-:W-:Y:S01]  /*f1c30*/  ULDC UR61, c[0x0][0x22c] ;  /* 0x00008b00003d7ab9 */ /* 0x000fe20000000800 */
[----:B------:R-:W2:Y:S01]  /*f1c40*/  LDL.LU R3, [R1+0x330] ;  /* 0x0003300001037983 */ /* 0x000ea20000300800 */
[----:B------:R-:W-:-:S03]  /*f1c50*/  LOP3.LUT R24, R24, 0xdfffffff, RZ, 0xc0, !PT ;  /* 0xdfffffff18187812 */ /* 0x000fc600078ec0ff */
[----:B------:R-:W3:Y:S01]  /*f1c60*/  LDL.LU R8, [R1+0x32c] ;  /* 0x00032c0001087983 */ /* 0x000ee20000300800 */
[----:B------:R-:W-:Y:S01]  /*f1c70*/  ISETP.LT.AND P1, PT, R4, UR33, !P6 ;  /* 0x0000002104007c0c */ /* 0x000fe2000f721270 */
[----:B------:R-:W-:Y:S02]  /*f1c80*/  ULDC UR33, c[0x0][0x22c] ;  /* 0x00008b0000217ab9 */ /* 0x000fe40000000800 */
[----:B------:R-:W3:Y:S03]  /*f1c90*/  LDL.LU R4, [R1+0x328] ;  /* 0x0003280001047983 */ /* 0x000ee60000300800 */
[----:B------:R-:W-:-:S04]  /*f1ca0*/  @P0 LOP3.LUT R24, R24, 0x20000000, RZ, 0xfc, !PT ;  /* 0x2000000018180812 */ /* 0x000fc800078efcff */
        /* <DEDUP_REMOVED lines=12> */
[----:B------:R-:W-:Y:S02]  /*f1d70*/  LOP3.LUT R24, R24, 0xfdffffff, RZ, 0xc0, !PT ;  /* 0xfdffffff18187812 */ /* 0x000fe400078ec0ff */
[----:B------:R-:W-:Y:S01]  /*f1d80*/  ISETP.LT.AND P2, PT, R7, UR32, !P6 ;  /* 0x0000002007007c0c */ /* 0x000fe2000f741270 */
[----:B------:R-:W-:Y:S01]  /*f1d90*/  ULDC UR32, c[0x0][0x22c] ;  /* 0x00008b0000207ab9 */ /* 0x000fe20000000800 */
[----:B------:R-:W-:Y:S01]  /*f1da0*/  ISETP.LT.AND P1, PT, R0, UR33, !P6 ;  /* 0x0000002100007c0c */ /* 0x000fe2000f721270 */
[----:B------:R-:W4:Y:S01]  /*f1db0*/  LDL.LU R7, [R1+0x31c] ;  /* 0x00031c0001077983 */ /* 0x000f220000300800 */
[----:B------:R-:W-:-:S03]  /*f1dc0*/  ULDC UR33, c[0x0][0x22c] ;  /* 0x00008b0000217ab9 */ /* 0x000fc60000000800 */
[----:B------:R-:W4:Y:S01]  /*f1dd0*/  LDL.LU R0, [R1+0x318] ;  /* 0x0003180001007983 */ /* 0x000f220000300800 */
        /* <DEDUP_REMOVED lines=23> */
[----:B----4-:R-:W-:Y:S01]  /*f1f50*/  ISETP.LT.AND P0, PT, R5, UR4, !P6 ;  /* 0x0000000405007c0c */ /* 0x010fe2000f701270 */
        /* <DEDUP_REMOVED lines=13> */
[----:B------:R-:W4:Y:S01]  /*f2030*/  LDL.LU R6, [R1+0x2fc] ;  /* 0x0002fc0001067983 */ /* 0x000f220000300800 */
[----:B------:R-:W-:Y:S01]  /*f2040*/  ISETP.LT.AND P2, PT, R7, UR32, !P6 ;  /* 0x0000002007007c0c */ /* 0x000fe2000f741270 */
[----:B------:R-:W-:Y:S01]  /*f2050*/  ULDC UR32, c[0x0][0x22c] ;  /* 0x00008b0000207ab9 */ /* 0x000fe20000000800 */
[----:B------:R-:W-:Y:S01]  /*f2060*/  ISETP.LT.AND P1, PT, R0, UR33, !P6 ;  /* 0x0000002100007c0c */ /* 0x000fe2000f721270 */
[----:B------:R-:W4:Y:S01]  /*f2070*/  LDL.LU R7, [R1+0x2f8] ;  /* 0x0002f80001077983 */ /* 0x000f220000300800 */
[----:B------:R-:W-:Y:S01]  /*f2080*/  LOP3.LUT R24, R24, 0xfffeffff, RZ, 0xc0, !PT ;  /* 0xfffeffff18187812 */ /* 0x000fe200078ec0ff */
[----:B------:R-:W-:-:S02]  /*f2090*/  ULDC UR33, c[0x0][0x22c] ;  /* 0x00008b0000217ab9 */ /* 0x000fc40000000800 */
[----:B------:R-:W4:Y:S06]  /*f20a0*/  LDL.LU R0, [R1+0x2f4] ;  /* 0x0002f40001007983 */ /* 0x000f2c0000300800 */
        /* <DEDUP_REMOVED lines=54> */
[----:B------:R-:W2:Y:S03]  /*f2410*/  LDL.LU R4, [R1+0x2c8] ;  /* 0x0002c80001047983 */ /* 0x000ea60000300800 */
[----:B------:R-:W-:-:S04]  /*f2420*/  @P0 LOP3.LUT R24, R24, 0x20, RZ, 0xfc, !PT ;  /* 0x0000002018180812 */ /* 0x000fc800078efcff */
[----:B------:R-:W-:-:S04]  /*f2430*/  LOP3.LUT R24, R24, 0xffffffef, RZ, 0xc0, !PT ;  /* 0xffffffef18187812 */ /* 0x000fc800078ec0ff */
[----:B------:R-:W-:-:S04]  /*f2440*/  @P2 LOP3.LUT R24, R24, 0x10, RZ, 0xfc, !PT ;  /* 0x0000001018182812 */ /* 0x000fc800078efcff */
[----:B------:R-:W-:Y:S02]  /*f2450*/  LOP3.LUT R24, R24, 0xfffffff7, RZ, 0xc0, !PT ;  /* 0xfffffff718187812 */ /* 0x000fe400078ec0ff */
[----:B----4-:R-:W-:Y:S01]  /*f2460*/  ISETP.LT.AND P0, PT, R5, UR4, !P6 ;  /* 0x0000000405007c0c */ /* 0x010fe2000f701270 */
        /* <DEDUP_REMOVED lines=18> */
[----:B------:R-:W4:Y:S04]  /*f2590*/  LDL.LU R0, [R1+0x2b4] ;  /* 0x0002b40001007983 */ /* 0x000f280000300800 */
[----:B------:R0:W-:Y:S04]  /*f25a0*/  STL.64 [R1+0x4008], R26 ;  /* 0x0040081a01007387 */ /* 0x0001e80000100a00 */
[----:B0-----:R-:W4:Y:S01]  /*f25b0*/  LDL.LU R27, [R1+0x2c0] ;  /* 0x0002c000011b7983 */ /* 0x001f220000300800 */
[----:B------:R-:W-:-:S04]  /*f25c0*/  LOP3.LUT R24, R24, 0xfffffffe, RZ, 0xc0, !PT ;  /* 0xfffffffe18187812 */ /* 0x000fc800078ec0ff */
[----:B------:R-:W-:-:S05]  /*f25d0*/  @P2 LOP3.LUT R24, R24, 0x1, RZ, 0xfc, !PT ;  /* 0x0000000118182812 */ /* 0x000fca00078efcff */
[----:B------:R0:W-:Y:S01]  /*f25e0*/  STL.64 [R1+0x4000], R24 ;  /* 0x0040001801007387 */ /* 0x0001e20000100a00 */
        /* <DEDUP_REMOVED lines=10> */
[----:B------:R-:W-:Y:S01]  /*f2690*/  ISETP.LT.AND P1, PT, R4, UR33, !P6 ;  /* 0x0000002104007c0c */ /* 0x000fe2000f721270 */
[----:B------:R-:W-:-:S02]  /*f26a0*/  ULDC UR33, c[0x0][0x22c] ;  /* 0x00008b0000217ab9 */ /* 0x000fc40000000800 */
[----:B------:R-:W3:Y:S01]  /*f26b0*/  LDL.LU R4, [R1+0x2a8] ;  /* 0x0002a80001047983 */ /* 0x000ee20000300800 */
        /* <DEDUP_REMOVED lines=137> */
[----:B------:R-:W-:Y:S01]  /*f2f50*/  ISETP.LT.AND P2, PT, R7, UR32, !P6 ;  /* 0x0000002007007c0c */ /* 0x000fe2000f741270 */
[----:B------:R-:W-:Y:S02]  /*f2f60*/  ULDC UR32, c[0x0][0x22c] ;  /* 0x00008b0000207ab9 */ /* 0x000fe40000000800 */
[----:B------:R-:W4:Y:S01]  /*f2f70*/  LDL.LU R7, [R1+0x238] ;  /* 0x0002380001077983 */ /* 0x000f220000300800 */
[----:B------:R-:W-:-:S06]  /*f2f80*/  LOP3.LUT R23, R23, 0xfffffffd, RZ, 0xc0, !PT ;  /* 0xfffffffd17177812 */ /* 0x000fcc00078ec0ff */
[----:B------:R-:W-:Y:S02]  /*f2f90*/  @P0 LOP3.LUT R23, R23, 0x2, RZ, 0xfc, !PT ;  /* 0x0000000217170812 */ /* 0x000fe400078efcff */
        /* <DEDUP_REMOVED lines=134> */
[----:B------:R-:W-:Y:S01]  /*f3800*/  ULDC UR32, c[0x0][0x22c] ;  /* 0x00008b0000207ab9 */ /* 0x000fe20000000800 */
[----:B------:R-:W-:Y:S01]  /*f3810*/  ISETP.LT.AND P1, PT, R4, UR33, !P6 ;  /* 0x0000002104007c0c */ /* 0x000fe2000f721270 */
[----:B------:R-:W-:Y:S01]  /*f3820*/  ULDC UR33, c[0x0][0x22c] ;  /* 0x00008b0000217ab9 */ /* 0x000fe20000000800 */
[----:B------:R-:W3:Y:S06]  /*f3830*/  LDL.LU R4, [R1+0x1c8] ;  /* 0x0001c80001047983 */ /* 0x000eec0000300800 */
        /* <DEDUP_REMOVED lines=10> */
[----:B------:R-:W3:Y:S01]  /*f38e0*/  LDL.LU R21, [R1+0x4040] ;  /* 0x0040400001157983 */ /* 0x000ee20000300800 */
[----:B------:R-:W-:-:S05]  /*f38f0*/  LOP3.LUT R22, R22, 0xfffffffb, RZ, 0xc0, !PT ;  /* 0xfffffffb16167812 */ /* 0x000fca00078ec0ff */
        /* <DEDUP_REMOVED lines=26> */
[----:B------:R-:W2:Y:S04]  /*f3aa0*/  LDL.LU R4, [R1+0x1b0] ;  /* 0x0001b00001047983 */ /* 0x000ea80000300800 */
[----:B0-----:R-:W3:Y:S03]  /*f3ab0*/  LDL.LU R24, [R1+0x1ac] ;  /* 0x0001ac0001187983 */ /* 0x001ee60000300800 */
        /* <DEDUP_REMOVED lines=19> */
[----:B------:R-:W-:-:S03]  /*f3bf0*/  LOP3.LUT R21, R21, 0xfdffffff, RZ, 0xc0, !PT ;  /* 0xfdffffff15157812 */ /* 0x000fc600078ec0ff */
[----:B------:R-:W4:Y:S01]  /*f3c00*/  LDL.LU R8, [R1+0x7e8] ;  /* 0x0007e80001087983 */ /* 0x000f220000300800 */
[----:B------:R-:W-:Y:S02]  /*f3c10*/  @P0 LOP3.LUT R21, R21, 0x2000000, RZ, 0xfc, !PT ;  /* 0x0200000015150812 */ /* 0x000fe400078efcff */
[----:B------:R-:W-:Y:S01]  /*f3c20*/  ISETP.LT.AND P0, PT, R0, UR4, !P6 ;  /* 0x0000000400007c0c */ /* 0x000fe2000f701270 */
[----:B------:R-:W4:Y:S01]  /*f3c30*/  LDL.LU R26, [R1+0x19c] ;  /* 0x00019c00011a7983 */ /* 0x000f220000300800 */
[----:B------:R-:W-:Y:S01]  /*f3c40*/  LOP3.LUT R21, R21, 0xfeffffff, RZ, 0xc0, !PT ;  /* 0xfeffffff15157812 */ /* 0x000fe200078ec0ff */
[----:B------:R-:W-:Y:S02]  /*f3c50*/  ULDC UR4, c[0x0][0x22c] ;  /* 0x00008b0000047ab9 */ /* 0x000fe40000000800 */
[----:B------:R-:W4:Y:S01]  /*f3c60*/  LDL.LU R0, [R1+0xeb4] ;  /* 0x000eb40001007983 */ /* 0x000f220000300800 */
[----:B------:R-:W-:-:S03]  /*f3c70*/  @P2 LOP3.LUT R21, R21, 0x1000000, RZ, 0xfc, !PT ;  /* 0x0100000015152812 */ /* 0x000fc600078efcff */
[----:B------:R-:W4:Y:S01]  /*f3c80*/  LDL.LU R27, [R1+0x198] ;  /* 0x00019800011b7983 */ /* 0x000f220000300800 */
[----:B------:R-:W-:-:S04]  /*f3c90*/  LOP3.LUT R21, R21, 0xff7fffff, RZ, 0xc0, !PT ;  /* 0xff7fffff15157812 */ /* 0x000fc800078ec0ff */
[----:B------:R-:W-:-:S04]  /*f3ca0*/  @P1 LOP3.LUT R21, R21, 0x800000, RZ, 0xfc, !PT ;  /* 0x0080000015151812 */ /* 0x000fc800078efcff */
[----:B------:R-:W-:-:S04]  /*f3cb0*/  LOP3.LUT R21, R21, 0xffbfffff, RZ, 0xc0, !PT ;  /* 0xffbfffff15157812 */ /* 0x000fc800078ec0ff */
[----:B------:R-:W-:-:S04]  /*f3cc0*/  @P0 LOP3.LUT R21, R21, 0x400000, RZ, 0xfc, !PT ;  /* 0x0040000015150812 */ /* 0x000fc800078efcff */
[----:B------:R-:W-:Y:S02]  /*f3cd0*/  LOP3.LUT R21, R21, 0xffdfffff, RZ, 0xc0, !PT ;  /* 0xffdfffff15157812 */ /* 0x000fe400078ec0ff */
[----:B--2---:R-:W-:Y:S02]  /*f3ce0*/  ISETP.LT.AND P1, PT, R4, UR61, !P6 ;  /* 0x0000003d04007c0c */ /* 0x004fe4000f721270 */
[----:B------:R-:W2:Y:S01]  /*f3cf0*/  LDL.LU R4, [R1+0xe88] ;  /* 0x000e880001047983 */ /* 0x000ea20000300800 */
[----:B------:R-:W-:-:S03]  /*f3d00*/  R2UR UR61, R28 ;  /* 0x000000001c3d72ca */ /* 0x000fc600000e0000 */
[----:B------:R-:W2:Y:S04]  /*f3d10*/  LDL.LU R28, [R1+0x403c] ;  /* 0x00403c00011c7983 */ /* 0x000ea80000300800 */
[----:B------:R-:W2:Y:S01]  /*f3d20*/  LDL.LU R3, [R1+0x194] ;  /* 0x0001940001037983 */ /* 0x000ea20000300800 */
[----:B---3--:R-:W-:Y:S02]  /*f3d30*/  ISETP.LT.AND P0, PT, R24, UR32, !P6 ;  /* 0x0000002018007c0c */ /* 0x008fe4000f701270 */
[----:B------:R-:W-:Y:S02]  /*f3d40*/  @P1 LOP3.LUT R21, R21, 0x200000, RZ, 0xfc, !PT ;  /* 0x0020000015151812 */ /* 0x000fe400078efcff */
[----:B----4-:R-:W-:Y:S02]  /*f3d50*/  R2UR UR32, R5 ;  /* 0x00000000052072ca */ /* 0x010fe400000e0000 */
[----:B------:R-:W3:Y:S01]  /*f3d60*/  LDL.LU R5, [R1+0x190] ;  /* 0x0001900001057983 */ /* 0x000ee20000300800 */
[----:B------:R-:W-:-:S02]  /*f3d70*/  ISETP.LT.AND P1, PT, R6, UR33, !P6 ;  /* 0x0000002106007c0c */ /* 0x000fc4000f721270 */
[----:B------:R-:W-:Y:S02]  /*f3d80*/  R2UR UR33, R19 ;  /* 0x00000000132172ca */ /* 0x000fe400000e0000 */
[----:B------:R-:W4:Y:S04]  /*f3d90*/  LDL.LU R19, [R1+0x4038] ;  /* 0x0040380001137983 */ /* 0x000f280000300800 */
[----:B------:R-:W4:Y:S01]  /*f3da0*/  LDL.LU R6, [R1+0x18c] ;  /* 0x00018c0001067983 */ /* 0x000f220000300800 */
[----:B------:R-:W-:-:S04]  /*f3db0*/  LOP3.LUT R21, R21, 0xffefffff, RZ, 0xc0, !PT ;  /* 0xffefffff15157812 */ /* 0x000fc800078ec0ff */
[----:B------:R-:W-:Y:S02]  /*f3dc0*/  @P0 LOP3.LUT R21, R21, 0x100000, RZ, 0xfc, !PT ;  /* 0x0010000015150812 */ /* 0x000fe400078efcff */
[----:B------:R-:W-:Y:S02]  /*f3dd0*/  ISETP.LT.AND P0, PT, R7, UR4, !P6 ;  /* 0x0000000407007c0c */ /* 0x000fe4000f701270 */
[----:B------:R-:W-:Y:S02]  /*f3de0*/  R2UR UR4, R20 ;  /* 0x00000000140472ca */ /* 0x000fe400000e0000 */
[----:B------:R-:W4:Y:S01]  /*f3df0*/  LDL.LU R20, [R1+0x4034] ;  /* 0x0040340001147983 */ /* 0x000f220000300800 */
[----:B------:R-:W-:-:S03]  /*f3e00*/  LOP3.LUT R21, R21, 0xfff7ffff, RZ, 0xc0, !PT ;  /* 0xfff7ffff15157812 */ /* 0x000fc600078ec0ff */
[----:B------:R-:W4:Y:S01]  /*f3e10*/  LDL.LU R7, [R1+0x188] ;  /* 0x0001880001077983 */ /* 0x000f220000300800 */
[----:B------:R-:W-:-:S06]  /*f3e20*/  @P1 LOP3.LUT R21, R21, 0x80000, RZ, 0xfc, !PT ;  /* 0x0008000015151812 */ /* 0x000fcc00078efcff */
[----:B------:R-:W-:Y:S02]  /*f3e30*/  ISETP.LT.AND P1, PT, R25, UR4, !P6 ;  /* 0x0000000419007c0c */ /* 0x000fe4000f721270 */
[----:B------:R-:W-:Y:S02]  /*f3e40*/  R2UR UR4, R8 ;  /* 0x00000000080472ca */ /* 0x000fe400000e0000 */
[----:B------:R-:W4:Y:S01]  /*f3e50*/  LDL.LU R8, [R1+0x184] ;  /* 0x0001840001087983 */ /* 0x000f220000300800 */
[----:B------:R-:W-:-:S04]  /*f3e60*/  LOP3.LUT R21, R21, 0xfffbffff, RZ, 0xc0, !PT ;  /* 0xfffbffff15157812 */ /* 0x000fc800078ec0ff */
[----:B------:R-:W-:Y:S02]  /*f3e70*/  @P0 LOP3.LUT R21, R21, 0x40000, RZ, 0xfc, !PT ;  /* 0x0004000015150812 */ /* 0x000fe400078efcff */
[----:B------:R-:W-:Y:S02]  /*f3e80*/  ISETP.LT.AND P0, PT, R26, UR33, !P6 ;  /* 0x000000211a007c0c */ /* 0x000fe4000f701270 */
[----:B------:R-:W-:Y:S02]  /*f3e90*/  R2UR UR33, R0 ;  /* 0x00000000002172ca */ /* 0x000fe400000e0000 */
[----:B------:R-:W4:Y:S01]  /*f3ea0*/  LDL.LU R0, [R1+0x180] ;  /* 0x0001800001007983 */ /* 0x000f220000300800 */
[----:B------:R-:W-:-:S04]  /*f3eb0*/  LOP3.LUT R21, R21, 0xfffdffff, RZ, 0xc0, !PT ;  /* 0xfffdffff15157812 */ /* 0x000fc800078ec0ff */
[----:B------:R-:W-:Y:S02]  /*f3ec0*/  @P1 LOP3.LUT R21, R21, 0x20000, RZ, 0xfc, !PT ;  /* 0x0002000015151812 */ /* 0x000fe400078efcff */
[----:B------:R-:W-:Y:S02]  /*f3ed0*/  ISETP.LT.AND P1, PT, R27, UR32, !P6 ;  /* 0x000000201b007c0c */ /* 0x000fe4000f721270 */
[----:B------:R-:W-:-:S04]  /*f3ee0*/  LOP3.LUT R21, R21, 0xfffeffff, RZ, 0xc0, !PT ;  /* 0xfffeffff15157812 */ /* 0x000fc800078ec0ff */
[----:B------:R-:W-:-:S04]  /*f3ef0*/  @P0 LOP3.LUT R21, R21, 0x10000, RZ, 0xfc, !PT ;  /* 0x0001000015150812 */ /* 0x000fc800078efcff */
[----:B------:R-:W-:-:S04]  /*f3f00*/  LOP3.LUT R21, R21, 0xffff7fff, RZ, 0xc0, !PT ;  /* 0xffff7fff15157812 */ /* 0x000fc800078ec0ff */
[----:B------:R-:W-:-:S04]  /*f3f10*/  @P1 LOP3.LUT R21, R21, 0x8000, RZ, 0xfc, !PT ;  /* 0x0000800015151812 */ /* 0x000fc800078efcff */
[----:B------:R-:W-:Y:S02]  /*f3f20*/  LOP3.LUT R21, R21, 0xffffbfff, RZ, 0xc0, !PT ;  /* 0xffffbfff15157812 */ /* 0x000fe400078ec0ff */
[----:B--2---:R-:W-:Y:S02]  /*f3f30*/  R2UR UR32, R4 ;  /* 0x00000000042072ca */ /* 0x004fe400000e0000 */
[----:B------:R-:W2:Y:S01]  /*f3f40*/  LDL.LU R4, [R1+0x17c] ;  /* 0x00017c0001047983 */ /* 0x000ea20000300800 */
[----:B------:R-:W-:Y:S01]  /*f3f50*/  ISETP.LT.AND P0, PT, R3, UR61, !P6 ;  /* 0x0000003d03007c0c */ /* 0x000fe2000f701270 */
[----:B------:R-:W-:Y:S02]  /*f3f60*/  ULDC UR61, c[0x0][0x22c] ;  /* 0x00008b00003d7ab9 */ /* 0x000fe40000000800 */
[----:B------:R-:W2:Y:S01]  /*f3f70*/  LDL.LU R3, [R1+0x178] ;  /* 0x0001780001037983 */ /* 0x000ea20000300800 */
[----:B---3--:R-:W-:Y:S01]  /*f3f80*/  ISETP.LT.AND P1, PT, R5, UR60, !P6 ;  /* 0x0000003c05007c0c */ /* 0x008fe2000f721270 */
[----:B------:R-:W-:-:S02]  /*f3f90*/  ULDC UR60, c[0x0][0x22c] ;  /* 0x00008b00003c7ab9 */ /* 0x000fc40000000800 */
[----:B------:R-:W3:Y:S06]  /*f3fa0*/  LDL.LU R5, [R1+0x174] ;  /* 0x0001740001057983 */ /* 0x000eec0000300800 */
[----:B------:R-:W-:Y:S02]  /*f3fb0*/  @P0 LOP3.LUT R21, R21, 0x4000, RZ, 0xfc, !PT ;  /* 0x0000400015150812 */ /* 0x000fe400078efcff */
[----:B----4-:R-:W-:Y:S01]  /*f3fc0*/  ISETP.LT.AND P0, PT, R6, UR59, !P6 ;  /* 0x0000003b06007c0c */ /* 0x010fe2000f701270 */
[----:B------:R-:W-:Y:S01]  /*f3fd0*/  ULDC UR59, c[0x0][0x22c] ;  /* 0x00008b00003b7ab9 */ /* 0x000fe20000000800 */
[----:B------:R-:W4:Y:S01]  /*f3fe0*/  LDL.LU R6, [R1+0x170] ;  /* 0x0001700001067983 */ /* 0x000f220000300800 */
[----:B------:R-:W-:-:S04]  /*f3ff0*/  LOP3.LUT R21, R21, 0xffffdfff, RZ, 0xc0, !PT ;  /* 0xffffdfff15157812 */ /* 0x000fc800078ec0ff */
[----:B------:R-:W-:-:S04]  /*f4000*/  @P1 LOP3.LUT R21, R21, 0x2000, RZ, 0xfc, !PT ;  /* 0x0000200015151812 */ /* 0x000fc800078efcff */
[----:B------:R-:W-:Y:S02]  /*f4010*/  LOP3.LUT R21, R21, 0xffffefff, RZ, 0xc0, !PT ;  /* 0xffffefff15157812 */ /* 0x000fe400078ec0ff */
[----:B------:R-:W-:Y:S01]  /*f4020*/  ISETP.LT.AND P1, PT, R7, UR58, !P6 ;  /* 0x0000003a07007c0c */ /* 0x000fe2000f721270 */
[----:B------:R-:W-:Y:S01]  /*f4030*/  ULDC UR58, c[0x0][0x22c] ;  /* 0x00008b00003a7ab9 */ /* 0x000fe20000000800 */
[----:B------:R-:W4:Y:S01]  /*f4040*/  LDL.LU R7, [R1+0x16c] ;  /* 0x00016c0001077983 */ /* 0x000f220000300800 */
[----:B------:R-:W-:-:S04]  /*f4050*/  @P0 LOP3.LUT R21, R21, 0x1000, RZ, 0xfc, !PT ;  /* 0x0000100015150812 */ /* 0x000fc800078efcff */
[----:B------:R-:W-:Y:S02]  /*f4060*/  LOP3.LUT R21, R21, 0xfffff7ff, RZ, 0xc0, !PT ;  /* 0xfffff7ff15157812 */ /* 0x000fe400078ec0ff */
        /* <DEDUP_REMOVED lines=15> */
[----:B------:R-:W-:Y:S01]  /*f4160*/  ISETP.LT.AND P1, PT, R3, UR54, !P6 ;  /* 0x0000003603007c0c */ /* 0x000fe2000f721270 */
[----:B------:R-:W-:-:S09]  /*f4170*/  ULDC UR54, c[0x0][0x22c] ;  /* 0x00008b0000367ab9 */ /* 0x000fd20000000800 */
[----:B------:R-:W-:-:S04]  /*f4180*/  @P0 LOP3.LUT R21, R21, 0x100, RZ, 0xfc, !PT ;  /* 0x0000010015150812 */ /* 0x000fc800078efcff */
[----:B------:R-:W-:Y:S02]  /*f4190*/  LOP3.LUT R21, R21, 0xffffff7f, RZ, 0xc0, !PT ;  /* 0xffffff7f15157812 */ /* 0x000fe400078ec0ff */
[----:B---3--:R-:W-:Y:S01]  /*f41a0*/  ISETP.LT.AND P0, PT, R5, UR53, !P6 ;  /* 0x0000003505007c0c */ /* 0x008fe2000f701270 */
[----:B------:R-:W-:Y:S01]  /*f41b0*/  ULDC UR53, c[0x0][0x22c] ;  /* 0x00008b0000357ab9 */ /* 0x000fe20000000800 */
[----:B------:R-:W3:Y:S01]  /*f41c0*/  LDL.LU R5, [R1+0x158] ;  /* 0x0001580001057983 */ /* 0x000ee20000300800 */
[----:B------:R-:W-:Y:S02]  /*f41d0*/  @P1 LOP3.LUT R21, R21, 0x80, RZ, 0xfc, !PT ;  /* 0x0000008015151812 */ /* 0x000fe400078efcff */
[----:B----4-:R-:W-:Y:S01]  /*f41e0*/  ISETP.LT.AND P1, PT, R6, UR52, !P6 ;  /* 0x0000003406007c0c */ /* 0x010fe2000f721270 */
[----:B------:R-:W-:Y:S01]  /*f41f0*/  ULDC UR52, c[0x0][0x22c] ;  /* 0x00008b0000347ab9 */ /* 0x000fe20000000800 */
[----:B------:R-:W4:Y:S01]  /*f4200*/  LDL.LU R6, [R1+0x154] ;  /* 0x0001540001067983 */ /* 0x000f220000300800 */
[----:B------:R-:W-:-:S05]  /*f4210*/  LOP3.LUT R21, R21, 0xffffffbf, RZ, 0xc0, !PT ;  /* 0xffffffbf15157812 */ /* 0x000fca00078ec0ff */
[----:B------:R-:W-:-:S04]  /*f4220*/  @P0 LOP3.LUT R21, R21, 0x40, RZ, 0xfc, !PT ;  /* 0x0000004015150812 */ /* 0x000fc800078efcff */
[----:B------:R-:W-:Y:S02]  /*f4230*/  LOP3.LUT R21, R21, 0xffffffdf, RZ, 0xc0, !PT ;  /* 0xffffffdf15157812 */ /* 0x000fe400078ec0ff */
[----:B------:R-:W-:Y:S01]  /*f4240*/  ISETP.LT.AND P0, PT, R7, UR51, !P6 ;  /* 0x0000003307007c0c */ /* 0x000fe2000f701270 */
[----:B------:R-:W-:Y:S01]  /*f4250*/  ULDC UR51, c[0x0][0x22c] ;  /* 0x00008b0000337ab9 */ /* 0x000fe20000000800 */
[----:B------:R-:W-:Y:S01]  /*f4260*/  @P1 LOP3.LUT R21, R21, 0x20, RZ, 0xfc, !PT ;  /* 0x0000002015151812 */ /* 0x000fe200078efcff */
[----:B------:R-:W4:Y:S03]  /*f4270*/  LDL.LU R7, [R1+0x150] ;  /* 0x0001500001077983 */ /* 0x000f260000300800 */
[----:B------:R-:W-:Y:S01]  /*f4280*/  LOP3.LUT R21, R21, 0xffffffef, RZ, 0xc0, !PT ;  /* 0xffffffef15157812 */ /* 0x000fe200078ec0ff */
[----:B------:R-:W4:Y:S01]  /*f4290*/  LDL.LU R3, [R1+0x14c] ;  /* 0x00014c0001037983 */ /* 0x000f220000300800 */
[----:B------:R-:W-:Y:S01]  /*f42a0*/  ISETP.LT.AND P1, PT, R8, UR50, !P6 ;  /* 0x0000003208007c0c */ /* 0x000fe2000f721270 */
[----:B------:R-:W-:-:S04]  /*f42b0*/  ULDC UR50, c[0x0][0x22c] ;  /* 0x00008b0000327ab9 */ /* 0x000fc80000000800 */
[----:B------:R-:W-:-:S04]  /*f42c0*/  @P0 LOP3.LUT R21, R21, 0x10, RZ, 0xfc, !PT ;  /* 0x0000001015150812 */ /* 0x000fc800078efcff */
[----:B------:R-:W-:Y:S02]  /*f42d0*/  LOP3.LUT R21, R21, 0xfffffff7, RZ, 0xc0, !PT ;  /* 0xfffffff715157812 */ /* 0x000fe400078ec0ff */
[----:B------:R-:W-:Y:S01]  /*f42e0*/  ISETP.LT.AND P0, PT, R0, UR49, !P6 ;  /* 0x0000003100007c0c */ /* 0x000fe2000f701270 */
[----:B------:R-:W-:Y:S01]  /*f42f0*/  ULDC UR49, c[0x0][0x22c] ;  /* 0x00008b0000317ab9 */ /* 0x000fe20000000800 */
[----:B------:R-:W-:Y:S01]  /*f4300*/  @P1 LOP3.LUT R21, R21, 0x8, RZ, 0xfc, !PT ;  /* 0x0000000815151812 */ /* 0x000fe200078efcff */
[----:B------:R-:W4:Y:S03]  /*f4310*/  LDL.LU R0, [R1+0x148] ;  /* 0x0001480001007983 */ /* 0x000f260000300800 */
[----:B------:R-:W-:Y:S01]  /*f4320*/  LOP3.LUT R21, R21, 0xfffffffb, RZ, 0xc0, !PT ;  /* 0xfffffffb15157812 */ /* 0x000fe200078ec0ff */
[----:B------:R-:W4:Y:S06]  /*f4330*/  LDL.LU R8, [R1+0x144] ;  /* 0x0001440001087983 */ /* 0x000f2c0000300800 */
[----:B------:R-:W-:-:S02]  /*f4340*/  @P0 LOP3.LUT R21, R21, 0x4, RZ, 0xfc, !PT ;  /* 0x0000000415150812 */ /* 0x000fc400078efcff */
[----:B------:R-:W-:Y:S01]  /*f4350*/  ISETP.LT.AND P0, PT, R20, UR47, !P6 ;  /* 0x0000002f14007c0c */ /* 0x000fe2000f701270 */
[----:B------:R-:W-:Y:S01]  /*f4360*/  ULDC UR47, c[0x0][0x22c] ;  /* 0x00008b00002f7ab9 */ /* 0x000fe20000000800 */
[----:B------:R-:W4:Y:S01]  /*f4370*/  LDL.LU R20, [R1+0x4030] ;  /* 0x0040300001147983 */ /* 0x000f220000300800 */
[----:B------:R-:W-:Y:S02]  /*f4380*/  LOP3.LUT R21, R21, 0xfffffffd, RZ, 0xc0, !PT ;  /* 0xfffffffd15157812 */ /* 0x000fe400078ec0ff */
[----:B--2---:R-:W-:Y:S01]  /*f4390*/  ISETP.LT.AND P1, PT, R4, UR48, !P6 ;  /* 0x0000003004007c0c */ /* 0x004fe2000f721270 */
[----:B------:R-:W-:Y:S01]  /*f43a0*/  ULDC UR48, c[0x0][0x22c] ;  /* 0x00008b0000307ab9 */ /* 0x000fe20000000800 */
[----:B------:R-:W2:Y:S11]  /*f43b0*/  LDL.LU R4, [R1+0x140] ;  /* 0x0001400001047983 */ /* 0x000eb60000300800 */
        /* <DEDUP_REMOVED lines=44> */
[----:B------:R-:W-:-:S06]  /*f4680*/  LOP3.LUT R20, R20, 0xfeffffff, RZ, 0xc0, !PT ;  /* 0xfeffffff14147812 */ /* 0x000fcc00078ec0ff */
[----:B------:R-:W-:-:S04]  /*f4690*/  @P0 LOP3.LUT R20, R20, 0x1000000, RZ, 0xfc, !PT ;  /* 0x0100000014140812 */ /* 0x000fc800078efcff */
[----:B------:R-:W-:-:S04]  /*f46a0*/  LOP3.LUT R20, R20, 0xff7fffff, RZ, 0xc0, !PT ;  /* 0xff7fffff14147812 */ /* 0x000fc800078ec0ff */
[----:B------:R-:W-:-:S04]  /*f46b0*/  @P1 LOP3.LUT R20, R20, 0x800000, RZ, 0xfc, !PT ;  /* 0x0080000014141812 */ /* 0x000fc800078efcff */
[----:B------:R-:W-:Y:S02]  /*f46c0*/  LOP3.LUT R20, R20, 0xffbfffff, RZ, 0xc0, !PT ;  /* 0xffbfffff14147812 */ /* 0x000fe400078ec0ff */
[----:B------:R-:W-:Y:S01]  /*f46d0*/  ISETP.LT.AND P0, PT, R7, UR37, !P6 ;  /* 0x0000002507007c0c */ /* 0x000fe2000f701270 */
[----:B------:R-:W-:Y:S01]  /*f46e0*/  ULDC UR37, c[0x0][0x22c] ;  /* 0x00008b0000257ab9 */ /* 0x000fe20000000800 */
[----:B------:R-:W4:Y:S11]  /*f46f0*/  LDL.LU R7, [R1+0x118] ;  /* 0x0001180001077983 */ /* 0x000f360000300800 */
[----:B------:R-:W-:-:S02]  /*f4700*/  @P0 LOP3.LUT R20, R20, 0x400000, RZ, 0xfc, !PT ;  /* 0x0040000014140812 */ /* 0x000fc400078efcff */
        /* <DEDUP_REMOVED lines=74> */
[----:B------:R-:W-:Y:S01]  /*f4bb0*/  ULDC UR20, c[0x0][0x22c] ;  /* 0x00008b0000147ab9 */ /* 0x000fe20000000800 */
[----:B------:R-:W-:-:S11]  /*f4bc0*/  LOP3.LUT R20, R20, 0xffffff7f, RZ, 0xc0, !PT ;  /* 0xffffff7f14147812 */ /* 0x000fd600078ec0ff */
        /* <DEDUP_REMOVED lines=15> */
[----:B------:R-:W-:Y:S01]  /*f4cc0*/  LOP3.LUT R20, R20, 0xfffffff7, RZ, 0xc0, !PT ;  /* 0xfffffff714147812 */ /* 0x000fe200078ec0ff */
[----:B------:R-:W3:Y:S10]  /*f4cd0*/  LDL.LU R5, [R1+0xc8] ;  /* 0x0000c80001057983 */ /* 0x000ef40000300800 */
[----:B------:R-:W-:-:S02]  /*f4ce0*/  @P1 LOP3.LUT R20, R20, 0x8, RZ, 0xfc, !PT ;  /* 0x0000000814141812 */ /* 0x000fc400078efcff */
[----:B----4-:R-:W-:Y:S01]  /*f4cf0*/  ISETP.LT.AND P0, PT, R6, UR15, !P6 ;  /* 0x0000000f06007c0c */ /* 0x010fe2000f701270 */
[----:B------:R-:W-:Y:S01]  /*f4d00*/  ULDC UR15, c[0x0][0x22c] ;  /* 0x00008b00000f7ab9 */ /* 0x000fe20000000800 */
[----:B------:R-:W-:Y:S01]  /*f4d10*/  LOP3.LUT R20, R20, 0xfffffffb, RZ, 0xc0, !PT ;  /* 0xfffffffb14147812 */ /* 0x000fe200078ec0ff */
[----:B------:R-:W4:Y:S10]  /*f4d20*/  LDL.LU R6, [R1+0xc4] ;  /* 0x0000c40001067983 */ /* 0x000f340000300800 */
[----:B------:R-:W-:-:S02]  /*f4d30*/  @P0 LOP3.LUT R20, R20, 0x4, RZ, 0xfc, !PT ;  /* 0x0000000414140812 */ /* 0x000fc400078efcff */
[----:B------:R-:W-:Y:S01]  /*f4d40*/  ISETP.LT.AND P0, PT, R19, UR13, !P6 ;  /* 0x0000000d13007c0c */ /* 0x000fe2000f701270 */
[----:B------:R-:W-:Y:S01]  /*f4d50*/  ULDC UR13, c[0x0][0x22c] ;  /* 0x00008b00000d7ab9 */ /* 0x000fe20000000800 */
[----:B------:R-:W2:Y:S01]  /*f4d60*/  LDL.LU R19, [R1+0x402c] ;  /* 0x00402c0001137983 */ /* 0x000ea20000300800 */
        /* <DEDUP_REMOVED lines=8> */
[----:B------:R-:W-:-:S04]  /*f4df0*/  LOP3.LUT R20, R20, 0xfffffffe, RZ, 0xc0, !PT ;  /* 0xfffffffe14147812 */ /* 0x000fc800078ec0ff */
[----:B------:R-:W-:Y:S01]  /*f4e00*/  @P0 LOP3.LUT R20, R20, 0x1, RZ, 0xfc, !PT ;  /* 0x0000000114140812 */ /* 0x000fe200078efcff */
[----:B------:R-:W-:Y:S04]  /*f4e10*/  STL.64 [R1+0x4018], R22 ;  /* 0x0040181601007387 */ /* 0x000fe80000100a00 */
[----:B------:R0:W-:Y:S04]  /*f4e20*/  STL.64 [R1+0x4010], R20 ;  /* 0x0040101401007387 */ /* 0x0001e80000100a00 */
[----:B------:R-:W4:Y:S01]  /*f4e30*/  LDL.LU R3, [R1+0xb8] ;  /* 0x0000b80001037983 */ /* 0x000f220000300800 */
[----:B------:R-:W-:Y:S01]  /*f4e40*/  ISETP.LT.AND P0, PT, R8, UR11, !P6 ;  /* 0x0000000b08007c0c */ /* 0x000fe2000f701270 */
[----:B------:R-:W-:-:S02]  /*f4e50*/  ULDC UR11, c[0x0][0x22c] ;  /* 0x00008b00000b7ab9 */ /* 0x000fc40000000800 */
[----:B------:R-:W4:Y:S04]  /*f4e60*/  LDL.LU R8, [R1+0xb4] ;  /* 0x0000b40001087983 */ /* 0x000f280000300800 */
[----:B------:R-:W4:Y:S01]  /*f4e70*/  LDL.LU R26, [R1+0xb0] ;  /* 0x0000b000011a7983 */ /* 0x000f220000300800 */
[----:B--2---:R-:W-:-:S04]  /*f4e80*/  LOP3.LUT R19, R19, 0x7fffffff, RZ, 0xc0, !PT ;  /* 0x7fffffff13137812 */ /* 0x004fc800078ec0ff */
[----:B------:R-:W-:Y:S02]  /*f4e90*/  @P1 LOP3.LUT R19, R19, 0x80000000, RZ, 0xfc, !PT ;  /* 0x8000000013131812 */ /* 0x000fe400078efcff */
[----:B------:R-:W-:Y:S01]  /*f4ea0*/  ISETP.LT.AND P1, PT, R4, UR10, !P6 ;  /* 0x0000000a04007c0c */ /* 0x000fe2000f721270 */
[----:B------:R-:W-:Y:S01]  /*f4eb0*/  ULDC UR10, c[0x0][0x22c] ;  /* 0x00008b00000a7ab9 */ /* 0x000fe20000000800 */
[----:B------:R-:W2:Y:S01]  /*f4ec0*/  LDL.LU R4, [R1+0xac] ;  /* 0x0000ac0001047983 */ /* 0x000ea20000300800 */
[----:B------:R-:W-:-:S04]  /*f4ed0*/  LOP3.LUT R19, R19, 0xbfffffff, RZ, 0xc0, !PT ;  /* 0xbfffffff13137812 */ /* 0x000fc800078ec0ff */
[----:B------:R-:W-:Y:S02]  /*f4ee0*/  @P0 LOP3.LUT R19, R19, 0x40000000, RZ, 0xfc, !PT ;  /* 0x4000000013130812 */ /* 0x000fe400078efcff */
[----:B---3--:R-:W-:Y:S01]  /*f4ef0*/  ISETP.LT.AND P0, PT, R5, UR9, !P6 ;  /* 0x0000000905007c0c */ /* 0x008fe2000f701270 */
[----:B------:R-:W-:Y:S01]  /*f4f00*/  ULDC UR9, c[0x0][0x22c] ;  /* 0x00008b0000097ab9 */ /* 0x000fe20000000800 */
        /* <DEDUP_REMOVED lines=12> */
[----:B------:R-:W-:-:S03]  /*f4fd0*/  @P1 LOP3.LUT R19, R19, 0x8000000, RZ, 0xfc, !PT ;  /* 0x0800000013131812 */ /* 0x000fc600078efcff */
[----:B------:R-:W4:Y:S01]  /*f4fe0*/  LDL.LU R27, [R1+0x9c] ;  /* 0x00009c00011b7983 */ /* 0x000f220000300800 */
[----:B------:R-:W-:Y:S01]  /*f4ff0*/  ISETP.LT.AND P1, PT, R0, UR6, !P6 ;  /* 0x0000000600007c0c */ /* 0x000fe2000f721270 */
[----:B------:R-:W-:Y:S02]  /*f5000*/  ULDC UR6, c[0x0][0x22c] ;  /* 0x00008b0000067ab9 */ /* 0x000fe40000000800 */
[----:B------:R-:W4:Y:S01]  /*f5010*/  LDL.LU R0, [R1+0x98] ;  /* 0x0000980001007983 */ /* 0x000f220000300800 */
[----:B------:R-:W-:-:S04]  /*f5020*/  LOP3.LUT R19, R19, 0xfbffffff, RZ, 0xc0, !PT ;  /* 0xfbffffff13137812 */ /* 0x000fc800078ec0ff */
[----:B------:R-:W-:-:S04]  /*f5030*/  @P0 LOP3.LUT R19, R19, 0x4000000, RZ, 0xfc, !PT ;  /* 0x0400000013130812 */ /* 0x000fc800078efcff */
[----:B------:R-:W-:Y:S02]  /*f5040*/  LOP3.LUT R19, R19, 0xfdffffff, RZ, 0xc0, !PT ;  /* 0xfdffffff13137812 */ /* 0x000fe400078ec0ff */
[----:B------:R-:W-:Y:S01]  /*f5050*/  ISETP.LT.AND P0, PT, R3, UR5, !P6 ;  /* 0x0000000503007c0c */ /* 0x000fe2000f701270 */
[----:B------:R-:W-:Y:S01]  /*f5060*/  ULDC UR5, c[0x0][0x22c] ;  /* 0x00008b0000057ab9 */ /* 0x000fe20000000800 */
[----:B------:R-:W4:Y:S01]  /*f5070*/  LDL.LU R3, [R1+0x94] ;  /* 0x0000940001037983 */ /* 0x000f220000300800 */
[----:B------:R-:W-:Y:S02]  /*f5080*/  @P1 LOP3.LUT R19, R19, 0x2000000, RZ, 0xfc, !PT ;  /* 0x0200000013131812 */ /* 0x000fe400078efcff */
[----:B------:R-:W-:Y:S01]  /*f5090*/  ISETP.LT.AND P1, PT, R8, UR5, !P6 ;  /* 0x0000000508007c0c */ /* 0x000fe2000f721270 */
[----:B------:R-:W-:Y:S01]  /*f50a0*/  ULDC UR5, c[0x0][0x248] ;  /* 0x0000920000057ab9 */ /* 0x000fe20000000800 */
[----:B------:R-:W4:Y:S01]  /*f50b0*/  LDL.LU R8, [R1+0x90] ;  /* 0x0000900001087983 */ /* 0x000f220000300800 */
[----:B------:R-:W-:-:S05]  /*f50c0*/  LOP3.LUT R19, R19, 0xfeffffff, RZ, 0xc0, !PT ;  /* 0xfeffffff13137812 */ /* 0x000fca00078ec0ff */
[----:B------:R-:W-:Y:S02]  /*f50d0*/  @P0 LOP3.LUT R19, R19, 0x1000000, RZ, 0xfc, !PT ;  /* 0x0100000013130812 */ /* 0x000fe400078efcff */
[----:B------:R-:W-:Y:S02]  /*f50e0*/  ISETP.LT.AND P0, PT, R26, UR6, !P6 ;  /* 0x000000061a007c0c */ /* 0x000fe4000f701270 */
[----:B------:R-:W-:-:S04]  /*f50f0*/  LOP3.LUT R19, R19, 0xff7fffff, RZ, 0xc0, !PT ;  /* 0xff7fffff13137812 */ /* 0x000fc800078ec0ff */
[----:B------:R-:W-:-:S04]  /*f5100*/  @P1 LOP3.LUT R19, R19, 0x800000, RZ, 0xfc, !PT ;  /* 0x0080000013131812 */ /* 0x000fc800078efcff */
[----:B------:R-:W-:-:S04]  /*f5110*/  LOP3.LUT R19, R19, 0xffbfffff, RZ, 0xc0, !PT ;  /* 0xffbfffff13137812 */ /* 0x000fc800078ec0ff */
[----:B------:R-:W-:-:S04]  /*f5120*/  @P0 LOP3.LUT R19, R19, 0x400000, RZ, 0xfc, !PT ;  /* 0x0040000013130812 */ /* 0x000fc800078efcff */
[----:B------:R-:W-:Y:S02]  /*f5130*/  LOP3.LUT R19, R19, 0xffdfffff, RZ, 0xc0, !PT ;  /* 0xffdfffff13137812 */ /* 0x000fe400078ec0ff */
[----:B--2---:R-:W-:Y:S02]  /*f5140*/  ISETP.LT.AND P2, PT, R4, UR7, !P6 ;  /* 0x0000000704007c0c */ /* 0x004fe4000f741270 */
[----:B------:R-:W2:Y:S01]  /*f5150*/  LDL.LU R4, [R1+0x8c] ;  /* 0x00008c0001047983 */ /* 0x000ea20000300800 */
[----:B---3--:R-:W-:-:S03]  /*f5160*/  ISETP.LT.AND P1, PT, R5, UR8, !P6 ;  /* 0x0000000805007c0c */ /* 0x008fc6000f721270 */
[----:B------:R-:W3:Y:S01]  /*f5170*/  LDL.LU R5, [R1+0x88] ;  /* 0x0000880001057983 */ /* 0x000ee20000300800 */
[----:B----4-:R-:W-:-:S03]  /*f5180*/  ISETP.LT.AND P0, PT, R6, UR9, !P6 ;  /* 0x0000000906007c0c */ /* 0x010fc6000f701270 */
[----:B------:R-:W4:Y:S03]  /*f5190*/  LDL.LU R6, [R1+0x84] ;  /* 0x0000840001067983 */ /* 0x000f260000300800 */
[----:B------:R-:W-:-:S04]  /*f51a0*/  @P2 LOP3.LUT R19, R19, 0x200000, RZ, 0xfc, !PT ;  /* 0x0020000013132812 */ /* 0x000fc800078efcff */
[----:B------:R-:W-:-:S04]  /*f51b0*/  LOP3.LUT R19, R19, 0xffefffff, RZ, 0xc0, !PT ;  /* 0xffefffff13137812 */ /* 0x000fc800078ec0ff */
[----:B------:R-:W-:-:S04]  /*f51c0*/  @P1 LOP3.LUT R19, R19, 0x100000, RZ, 0xfc, !PT ;  /* 0x0010000013131812 */ /* 0x000fc800078efcff */
[----:B------:R-:W-:Y:S02]  /*f51d0*/  LOP3.LUT R19, R19, 0xfff7ffff, RZ, 0xc0, !PT ;  /* 0xfff7ffff13137812 */ /* 0x000fe400078ec0ff */
[----:B------:R-:W-:Y:S02]  /*f51e0*/  ISETP.LT.AND P2, PT, R7, UR10, !P6 ;  /* 0x0000000a07007c0c */ /* 0x000fe4000f741270 */
[----:B------:R-:W4:Y:S01]  /*f51f0*/  LDL.LU R7, [R1+0x80] ;  /* 0x0000800001077983 */ /* 0x000f220000300800 */
[----:B------:R-:W-:Y:S02]  /*f5200*/  @P0 LOP3.LUT R19, R19, 0x80000, RZ, 0xfc, !PT ;  /* 0x0008000013130812 */ /* 0x000fe400078efcff */
[----:B------:R-:W-:Y:S02]  /*f5210*/  ISETP.LT.AND P1, PT, R27, UR11, !P6 ;  /* 0x0000000b1b007c0c */ /* 0x000fe4000f721270 */
[----:B------:R-:W4:Y:S01]  /*f5220*/  LDL.LU R27, [R1+0x7c] ;  /* 0x00007c00011b7983 */ /* 0x000f220000300800 */
[----:B------:R-:W-:-:S03]  /*f5230*/  ISETP.LT.AND P0, PT, R0, UR12, !P6 ;  /* 0x0000000c00007c0c */ /* 0x000fc6000f701270 */
[----:B------:R-:W4:Y:S01]  /*f5240*/  LDL.LU R0, [R1+0x78] ;  /* 0x0000780001007983 */ /* 0x000f220000300800 */
[----:B------:R-:W-:-:S04]  /*f5250*/  LOP3.LUT R19, R19, 0xfffbffff, RZ, 0xc0, !PT ;  /* 0xfffbffff13137812 */ /* 0x000fc800078ec0ff */
[----:B------:R-:W-:-:S04]  /*f5260*/  @P2 LOP3.LUT R19, R19, 0x40000, RZ, 0xfc, !PT ;  /* 0x0004000013132812 */ /* 0x000fc800078efcff */
[----:B------:R-:W-:Y:S02]  /*f5270*/  LOP3.LUT R19, R19, 0xfffdffff, RZ, 0xc0, !PT ;  /* 0xfffdffff13137812 */ /* 0x000fe400078ec0ff */
[----:B------:R-:W-:Y:S02]  /*f5280*/  ISETP.LT.AND P2, PT, R3, UR13, !P6 ;  /* 0x0000000d03007c0c */ /* 0x000fe4000f741270 */
[----:B------:R-:W4:Y:S01]  /*f5290*/  LDL.LU R3, [R1+0x74] ;  /* 0x0000740001037983 */ /* 0x000f220000300800 */
[----:B------:R-:W-:Y:S02]  /*f52a0*/  @P1 LOP3.LUT R19, R19, 0x20000, RZ, 0xfc, !PT ;  /* 0x0002000013131812 */ /* 0x000fe400078efcff */
[----:B------:R-:W-:Y:S01]  /*f52b0*/  ISETP.LT.AND P1, PT, R8, UR14, !P6 ;  /* 0x0000000e08007c0c */ /* 0x000fe2000f721270 */
        /* <DEDUP_REMOVED lines=24> */
[----:B------:R-:W-:-:S02]  /*f5440*/  ISETP.LT.AND P2, PT, R27, UR19, !P6 ;  /* 0x000000131b007c0c */ /* 0x000fc4000f741270 */
[----:B------:R-:W-:Y:S01]  /*f5450*/  LOP3.LUT R19, R19, 0xfffffbff, RZ, 0xc0, !PT ;  /* 0xfffffbff13137812 */ /* 0x000fe200078ec0ff */
[----:B------:R-:W4:Y:S03]  /*f5460*/  LDL.LU R27, [R1+0x54] ;  /* 0x00005400011b7983 */ /* 0x000f260000300800 */
[----:B------:R-:W-:-:S04]  /*f5470*/  @P0 LOP3.LUT R19, R19, 0x400, RZ, 0xfc, !PT ;  /* 0x0000040013130812 */ /* 0x000fc800078efcff */
[----:B------:R-:W-:Y:S02]  /*f5480*/  LOP3.LUT R19, R19, 0xfffffdff, RZ, 0xc0, !PT ;  /* 0xfffffdff13137812 */ /* 0x000fe400078ec0ff */
[----:B------:R-:W-:Y:S02]  /*f5490*/  ISETP.LT.AND P0, PT, R3, UR21, !P6 ;  /* 0x0000001503007c0c */ /* 0x000fe4000f701270 */
[----:B------:R-:W-:Y:S01]  /*f54a0*/  @P2 LOP3.LUT R19, R19, 0x200, RZ, 0xfc, !PT ;  /* 0x0000020013132812 */ /* 0x000fe200078efcff */
[----:B------:R-:W4:Y:S03]  /*f54b0*/  LDL.LU R3, [R1+0x50] ;  /* 0x0000500001037983 */ /* 0x000f260000300800 */
[----:B------:R-:W-:-:S04]  /*f54c0*/  LOP3.LUT R19, R19, 0xfffffeff, RZ, 0xc0, !PT ;  /* 0xfffffeff13137812 */ /* 0x000fc800078ec0ff */
[----:B------:R-:W-:Y:S02]  /*f54d0*/  @P1 LOP3.LUT R19, R19, 0x100, RZ, 0xfc, !PT ;  /* 0x0000010013131812 */ /* 0x000fe400078efcff */
[----:B------:R-:W-:Y:S02]  /*f54e0*/  ISETP.LT.AND P1, PT, R8, UR23, !P6 ;  /* 0x0000001708007c0c */ /* 0x000fe4000f721270 */
[----:B------:R-:W4:Y:S01]  /*f54f0*/  LDL.LU R8, [R1+0x4c] ;  /* 0x00004c0001087983 */ /* 0x000f220000300800 */
[----:B------:R-:W-:Y:S02]  /*f5500*/  ISETP.LT.AND P2, PT, R26, UR22, !P6 ;  /* 0x000000161a007c0c */ /* 0x000fe4000f741270 */
[----:B------:R-:W-:-:S04]  /*f5510*/  LOP3.LUT R19, R19, 0xffffff7f, RZ, 0xc0, !PT ;  /* 0xffffff7f13137812 */ /* 0x000fc800078ec0ff */
        /* <DEDUP_REMOVED lines=14> */
[----:B------:R-:W-:Y:S02]  /*f5600*/  @P2 LOP3.LUT R19, R19, 0x8, RZ, 0xfc, !PT ;  /* 0x0000000813132812 */ /* 0x000fe400078efcff */
[----:B------:R-:W-:Y:S02]  /*f5610*/  ISETP.LT.AND P0, PT, R7, UR27, !P6 ;  /* 0x0000001b07007c0c */ /* 0x000fe4000f701270 */
[----:B------:R-:W4:Y:S01]  /*f5620*/  LDL.LU R7, [R1+0x3c] ;  /* 0x00003c0001077983 */ /* 0x000f220000300800 */
[----:B------:R-:W-:-:S03]  /*f5630*/  ISETP.LT.AND P2, PT, R0, UR28, !P6 ;  /* 0x0000001c00007c0c */ /* 0x000fc6000f741270 */
[----:B------:R-:W4:Y:S04]  /*f5640*/  LDL.LU R0, [R1+0x38] ;  /* 0x0000380001007983 */ /* 0x000f280000300800 */
[----:B------:R-:W4:Y:S04]  /*f5650*/  LDL.LU R24, [R1+0x34] ;  /* 0x0000340001187983 */ /* 0x000f280000300800 */
[----:B------:R-:W4:Y:S01]  /*f5660*/  LDL.LU R25, [R1+0x30] ;  /* 0x0000300001197983 */ /* 0x000f220000300800 */
[----:B------:R-:W-:-:S03]  /*f5670*/  LOP3.LUT R19, R19, 0xfffffffb, RZ, 0xc0, !PT ;  /* 0xfffffffb13137812 */ /* 0x000fc600078ec0ff */
[----:B------:R-:W4:Y:S01]  /*f5680*/  LDL.LU R26, [R1+0x2c] ;  /* 0x00002c00011a7983 */ /* 0x000f220000300800 */
[----:B------:R-:W-:Y:S02]  /*f5690*/  @P1 LOP3.LUT R19, R19, 0x4, RZ, 0xfc, !PT ;  /* 0x0000000413131812 */ /* 0x000fe400078efcff */
[----:B------:R-:W-:Y:S02]  /*f56a0*/  ISETP.LT.AND P1, PT, R27, UR29, !P6 ;  /* 0x0000001d1b007c0c */ /* 0x000fe4000f721270 */
[----:B------:R-:W4:Y:S01]  /*f56b0*/  LDL.LU R27, [R1+0x28] ;  /* 0x00002800011b7983 */ /* 0x000f220000300800 */
[----:B------:R-:W-:-:S04]  /*f56c0*/  LOP3.LUT R19, R19, 0xfffffffd, RZ, 0xc0, !PT ;  /* 0xfffffffd13137812 */ /* 0x000fc800078ec0ff */
        /* <DEDUP_REMOVED lines=26> */
[----:B------:R-:W4:Y:S01]  /*f5870*/  LDL.LU R0, [R1+0xc] ;  /* 0x00000c0001007983 */ /* 0x000f220000300800 */
[----:B------:R-:W-:-:S04]  /*f5880*/  LOP3.LUT R2, R2, 0xfbffffff, RZ, 0xc0, !PT ;  /* 0xfbffffff02027812 */ /* 0x000fc800078ec0ff */
[----:B------:R-:W-:-:S04]  /*f5890*/  @P2 LOP3.LUT R2, R2, 0x4000000, RZ, 0xfc, !PT ;  /* 0x0400000002022812 */ /* 0x000fc800078efcff */
[----:B------:R-:W-:-:S04]  /*f58a0*/  LOP3.LUT R2, R2, 0xfdffffff, RZ, 0xc0, !PT ;  /* 0xfdffffff02027812 */ /* 0x000fc800078ec0ff */
[----:B------:R-:W-:Y:S02]  /*f58b0*/  @P1 LOP3.LUT R2, R2, 0x2000000, RZ, 0xfc, !PT ;  /* 0x0200000002021812 */ /* 0x000fe400078efcff */
[----:B------:R-:W-:Y:S02]  /*f58c0*/  ISETP.LT.AND P2, PT, R24, UR39, !P6 ;  /* 0x0000002718007c0c */ /* 0x000fe4000f741270 */
        /* <DEDUP_REMOVED lines=21> */
[----:B---3--:R-:W-:-:S11]  /*f5a20*/  ISETP.LT.AND P1, PT, R5, UR46, !P6 ;  /* 0x0000002e05007c0c */ /* 0x008fd6000f721270 */
[----:B------:R-:W-:-:S04]  /*f5a30*/  @P2 LOP3.LUT R2, R2, 0x20000, RZ, 0xfc, !PT ;  /* 0x0002000002022812 */ /* 0x000fc800078efcff */
[----:B------:R-:W-:Y:S02]  /*f5a40*/  LOP3.LUT R2, R2, 0xfffeffff, RZ, 0xc0, !PT ;  /* 0xfffeffff02027812 */ /* 0x000fe400078ec0ff */
[----:B----4-:R-:W-:Y:S02]  /*f5a50*/  ISETP.LT.AND P0, PT, R6, UR47, !P6 ;  /* 0x0000002f06007c0c */ /* 0x010fe4000f701270 */
[----:B------:R-:W-:-:S04]  /*f5a60*/  @P1 LOP3.LUT R2, R2, 0x10000, RZ, 0xfc, !PT ;  /* 0x0001000002021812 */ /* 0x000fc800078efcff */
[----:B------:R-:W-:-:S07]  /*f5a70*/  LOP3.LUT R2, R2, 0xffff7fff, RZ, 0xc0, !PT ;  /* 0xffff7fff02027812 */ /* 0x000fce00078ec0ff */
[----:B------:R-:W-:Y:S02]  /*f5a80*/  @P0 LOP3.LUT R2, R2, 0x8000, RZ, 0xfc, !PT ;  /* 0x0000800002020812 */ /* 0x000fe400078efcff */
[----:B------:R-:W-:Y:S02]  /*f5a90*/  ISETP.LT.AND P0, PT, R28, UR50, !P6 ;  /* 0x000000321c007c0c */ /* 0x000fe4000f701270 */
[----:B------:R-:W2:Y:S01]  /*f5aa0*/  LDL.LU R28, [R1+0x4028] ;  /* 0x00402800011c7983 */ /* 0x000ea20000300800 */
[----:B------:R-:W-:Y:S02]  /*f5ab0*/  ISETP.LT.AND P2, PT, R7, UR48, !P6 ;  /* 0x0000003007007c0c */ /* 0x000fe4000f741270 */
[----:B------:R-:W-:Y:S01]  /*f5ac0*/  LOP3.LUT R2, R2, 0xffffbfff, RZ, 0xc0, !PT ;  /* 0xffffbfff02027812 */ /* 0x000fe200078ec0ff */
[----:B------:R-:W3:Y:S10]  /*f5ad0*/  LDL.LU R8, [R1+0xeb0] ;  /* 0x000eb00001087983 */ /* 0x000ef40000300800 */
[----:B------:R-:W-:-:S02]  /*f5ae0*/  @P2 LOP3.LUT R2, R2, 0x4000, RZ, 0xfc, !PT ;  /* 0x0000400002022812 */ /* 0x000fc400078efcff */
[----:B------:R-:W-:Y:S02]  /*f5af0*/  ISETP.LT.AND P1, PT, R0, UR49, !P6 ;  /* 0x0000003100007c0c */ /* 0x000fe4000f721270 */
[----:B------:R-:W-:Y:S02]  /*f5b00*/  LOP3.LUT R2, R2, 0xffffdfff, RZ, 0xc0, !PT ;  /* 0xffffdfff02027812 */ /* 0x000fe400078ec0ff */
[----:B------:R-:W-:-:S09]  /*f5b10*/  ISETP.LT.AND P2, PT, R17, UR51, !P6 ;  /* 0x0000003311007c0c */ /* 0x000fd2000f741270 */
[----:B------:R-:W-:-:S04]  /*f5b20*/  @P1 LOP3.LUT R2, R2, 0x2000, RZ, 0xfc, !PT ;  /* 0x0000200002021812 */ /* 0x000fc800078efcff */
[----:B------:R-:W-:-:S04]  /*f5b30*/  LOP3.LUT R2, R2, 0xffffefff, RZ, 0xc0, !PT ;  /* 0xffffefff02027812 */ /* 0x000fc800078ec0ff */
[----:B------:R-:W-:Y:S02]  /*f5b40*/  @P0 LOP3.LUT R2, R2, 0x1000, RZ, 0xfc, !PT ;  /* 0x0000100002020812 */ /* 0x000fe400078efcff */
[----:B------:R-:W-:Y:S02]  /*f5b50*/  ISETP.LT.AND P1, PT, R16, UR52, !P6 ;  /* 0x0000003410007c0c */ /* 0x000fe4000f721270 */
[----:B------:R-:W-:Y:S01]  /*f5b60*/  LOP3.LUT R2, R2, 0xfffff7ff, RZ, 0xc0, !PT ;  /* 0xfffff7ff02027812 */ /* 0x000fe200078ec0ff */
[----:B------:R-:W4:Y:S03]  /*f5b70*/  LDL.LU R16, [R1+0xbc8] ;  /* 0x000bc80001107983 */ /* 0x000f260000300800 */
[----:B------:R-:W-:Y:S01]  /*f5b80*/  @P2 LOP3.LUT R2, R2, 0x800, RZ, 0xfc, !PT ;  /* 0x0000080002022812 */ /* 0x000fe200078efcff */
[----:B------:R-:W4:Y:S01]  /*f5b90*/  LDL.LU R17, [R1+0xbe8] ;  /* 0x000be80001117983 */ /* 0x000f220000300800 */
[----:B------:R-:W-:-:S03]  /*f5ba0*/  ISETP.LT.AND P0, PT, R29, UR53, !P6 ;  /* 0x000000351d007c0c */ /* 0x000fc6000f701270 */
[----:B0-----:R-:W3:Y:S01]  /*f5bb0*/  LDL.LU R20, [R1+0x888] ;  /* 0x0008880001147983 */ /* 0x001ee20000300800 */
[----:B------:R-:W-:-:S03]  /*f5bc0*/  LOP3.LUT R2, R2, 0xfffffbff, RZ, 0xc0, !PT ;  /* 0xfffffbff02027812 */ /* 0x000fc600078ec0ff */
[----:B------:R-:W3:Y:S04]  /*f5bd0*/  LDL.LU R21, [R1+0x874] ;  /* 0x0008740001157983 */ /* 0x000ee80000300800 */
[----:B------:R-:W3:Y:S01]  /*f5be0*/  LDL.LU R22, [R1+0x884] ;  /* 0x0008840001167983 */ /* 0x000ee20000300800 */
[----:B------:R-:W-:-:S03]  /*f5bf0*/  @P1 LOP3.LUT R2, R2, 0x400, RZ, 0xfc, !PT ;  /* 0x0000040002021812 */ /* 0x000fc600078efcff */
[----:B------:R-:W3:Y:S04]  /*f5c00*/  LDL.LU R23, [R1+0x7f4] ;  /* 0x0007f40001177983 */ /* 0x000ee80000300800 */
[----:B------:R-:W3:Y:S04]  /*f5c10*/  LDL.LU R24, [R1+0x7fc] ;  /* 0x0007fc0001187983 */ /* 0x000ee80000300800 */
[----:B------:R-:W3:Y:S04]  /*f5c20*/  LDL.LU R25, [R1+0x7f0] ;  /* 0x0007f00001197983 */ /* 0x000ee80000300800 */
[----:B------:R-:W3:Y:S01]  /*f5c30*/  LDL.LU R26, [R1+0x7f8] ;  /* 0x0007f800011a7983 */ /* 0x000ee20000300800 */
[----:B------:R-:W-:-:S03]  /*f5c40*/  LOP3.LUT R2, R2, 0xfffffdff, RZ, 0xc0, !PT ;  /* 0xfffffdff02027812 */ /* 0x000fc600078ec0ff */
[----:B------:R-:W3:Y:S04]  /*f5c50*/  LDL.LU R27, [R1+0xecc] ;  /* 0x000ecc00011b7983 */ /* 0x000ee80000300800 */
[----:B------:R-:W3:Y:S04]  /*f5c60*/  LDL.LU R3, [R1+0xef4] ;  /* 0x000ef40001037983 */ /* 0x000ee80000300800 */
[----:B------:R-:W3:Y:S01]  /*f5c70*/  LDL.LU R4, [R1+0xec8] ;  /* 0x000ec80001047983 */ /* 0x000ee20000300800 */
[----:B------:R-:W-:-:S03]  /*f5c80*/  ISETP.LT.AND P2, PT, R9, UR54, !P6 ;  /* 0x0000003609007c0c */ /* 0x000fc6000f741270 */
[----:B------:R-:W3:Y:S01]  /*f5c90*/  LDL.LU R5, [R1+0xeec] ;  /* 0x000eec0001057983 */ /* 0x000ee20000300800 */
[----:B------:R-:W-:-:S03]  /*f5ca0*/  ISETP.LT.AND P1, PT, R10, UR55, !P6 ;  /* 0x000000370a007c0c */ /* 0x000fc6000f721270 */
[----:B------:R-:W3:Y:S01]  /*f5cb0*/  LDL.LU R6, [R1+0xbb8] ;  /* 0x000bb80001067983 */ /* 0x000ee20000300800 */
[----:B------:R-:W-:-:S03]  /*f5cc0*/  @P0 LOP3.LUT R2, R2, 0x200, RZ, 0xfc, !PT ;  /* 0x0000020002020812 */ /* 0x000fc600078efcff */
[----:B------:R-:W3:Y:S01]  /*f5cd0*/  LDL.LU R7, [R1+0xc48] ;  /* 0x000c480001077983 */ /* 0x000ee20000300800 */
[----:B------:R-:W-:-:S03]  /*f5ce0*/  ISETP.LT.AND P0, PT, R11, UR56, !P6 ;  /* 0x000000380b007c0c */ /* 0x000fc6000f701270 */
[----:B------:R-:W3:Y:S04]  /*f5cf0*/  LDL.LU R29, [R1+0x87c] ;  /* 0x00087c00011d7983 */ /* 0x000ee80000300800 */
[----:B------:R-:W3:Y:S04]  /*f5d00*/  LDL.LU R9, [R1+0xea4] ;  /* 0x000ea40001097983 */ /* 0x000ee80000300800 */
[----:B------:R-:W4:Y:S04]  /*f5d10*/  LDL.LU R10, [R1+0xc28] ;  /* 0x000c2800010a7983 */ /* 0x000f280000300800 */
[----:B------:R-:W4:Y:S01]  /*f5d20*/  LDL.LU R11, [R1+0xbd8] ;  /* 0x000bd800010b7983 */ /* 0x000f220000300800 */
[----:B------:R-:W-:-:S02]  /*f5d30*/  LOP3.LUT R2, R2, 0xfffffeff, RZ, 0xc0, !PT ;  /* 0xfffffeff02027812 */ /* 0x000fc400078ec0ff */
[----:B------:R-:W-:Y:S02]  /*f5d40*/  ISETP.LT.AND P3, PT, R12, UR57, !P6 ;  /* 0x000000390c007c0c */ /* 0x000fe4000f761270 */
[----:B------:R-:W-:Y:S01]  /*f5d50*/  @P2 LOP3.LUT R2, R2, 0x100, RZ, 0xfc, !PT ;  /* 0x0000010002022812 */ /* 0x000fe200078efcff */
[----:B------:R-:W3:Y:S01]  /*f5d60*/  LDL.LU R12, [R1+0xe8c] ;  /* 0x000e8c00010c7983 */ /* 0x000ee20000300800 */
[----:B------:R-:W-:-:S03]  /*f5d70*/  ISETP.LT.AND P2, PT, R13, UR58, !P6 ;  /* 0x0000003a0d007c0c */ /* 0x000fc6000f741270 */
[----:B------:R-:W3:Y:S01]  /*f5d80*/  LDL.LU R13, [R1+0xe9c] ;  /* 0x000e9c00010d7983 */ /* 0x000ee20000300800 */
[----:B--2---:R-:W-:Y:S01]  /*f5d90*/  VIADD R0, R28, UR5 ;  /* 0x000000051c007c36 */ /* 0x004fe20008000000 */
[----:B------:R-:W-:Y:S02]  /*f5da0*/  ULDC UR5, c[0x0][0x248] ;  /* 0x0000920000057ab9 */ /* 0x000fe40000000800 */
[----:B------:R-:W2:Y:S04]  /*f5db0*/  LDL.LU R28, [R1+0x4024] ;  /* 0x00402400011c7983 */ /* 0x000ea80000300800 */
[----:B------:R0:W-:Y:S02]  /*f5dc0*/  STL [R1+0xe88], R0 ;  /* 0x000e880001007387 */ /* 0x0001e40000100800 */
[----:B0-----:R-:W-:Y:S01]  /*f5dd0*/  VIADD R0, R0, UR5 ;  /* 0x0000000500007c36 */ /* 0x001fe20008000000 */
[----:B------:R-:W-:-:S04]  /*f5de0*/  ULDC UR5, c[0x0][0x248] ;  /* 0x0000920000057ab9 */ /* 0x000fc80000000800 */
[----:B------:R0:W-:Y:S01]  /*f5df0*/  STL [R1+0xe9c], R0 ;  /* 0x000e9c0001007387 */ /* 0x0001e20000100800 */
[----:B----4-:R-:W-:Y:S02]  /*f5e00*/  PRMT R10, R10, 0x5410, R11 ;  /* 0x000054100a0a7816 */ /* 0x010fe4000000000b */
[----:B------:R-:W-:Y:S02]  /*f5e10*/  PRMT R11, R17, 0x5410, R16 ;  /* 0x00005410110b7816 */ /* 0x000fe40000000010 */
[----:B------:R-:W4:Y:S04]  /*f5e20*/  LDL.LU R16, [R1+0xba8] ;  /* 0x000ba80001107983 */ /* 0x000f280000300800 */
[----:B------:R-:W4:Y:S01]  /*f5e30*/  LDL.LU R17, [R1+0xc38] ;  /* 0x000c380001117983 */ /* 0x000f220000300800 */
[----:B0-----:R-:W-:Y:S01]  /*f5e40*/  VIADD R0, R0, UR5 ;  /* 0x0000000500007c36 */ /* 0x001fe20008000000 */
[----:B------:R-:W-:-:S04]  /*f5e50*/  ULDC UR5, c[0x0][0x248] ;  /* 0x0000920000057ab9 */ /* 0x000fc80000000800 */
[----:B------:R0:W-:Y:S01]  /*f5e60*/  STL [R1+0xea4], R0 ;  /* 0x000ea40001007387 */ /* 0x0001e20000100800 */
[----:B---3--:R-:W-:Y:S02]  /*f5e70*/  PRMT R8, R8, 0x5410, R13 ;  /* 0x0000541008087816 */ /* 0x008fe4000000000d */
[----:B------:R-:W-:Y:S01]  /*f5e80*/  PRMT R9, R9, 0x5410, R12 ;  /* 0x0000541009097816 */ /* 0x000fe2000000000c */
        /* <DEDUP_REMOVED lines=13> */
[----:B------:R-:W-:Y:S01]  /*f5f60*/  LOP3.LUT R2, R2, 0xffffff7f, RZ, 0xc0, !PT ;  /* 0xffffff7f02027812 */ /* 0x000fe200078ec0ff */
[----:B------:R-:W-:-:S03]  /*f5f70*/  ULDC UR5, c[0x0][0x248] ;  /* 0x0000920000057ab9 */ /* 0x000fc60000000800 */
[----:B------:R-:W-:-:S04]  /*f5f80*/  @P1 LOP3.LUT R2, R2, 0x80, RZ, 0xfc, !PT ;  /* 0x0000008002021812 */ /* 0x000fc800078efcff */
[----:B------:R-:W-:Y:S02]  /*f5f90*/  LOP3.LUT R2, R2, 0xffffffbf, RZ, 0xc0, !PT ;  /* 0xffffffbf02027812 */ /* 0x000fe400078ec0ff */
[----:B------:R-:W-:Y:S02]  /*f5fa0*/  ISETP.LT.AND P1, PT, R14, UR59, !P6 ;  /* 0x0000003b0e007c0c */ /* 0x000fe4000f721270 */
[----:B------:R-:W-:Y:S02]  /*f5fb0*/  @P0 LOP3.LUT R2, R2, 0x40, RZ, 0xfc, !PT ;  /* 0x0000004002020812 */ /* 0x000fe400078efcff */
[----:B------:R-:W-:Y:S02]  /*f5fc0*/  ISETP.LT.AND P0, PT, R15, UR60, !P6 ;  /* 0x0000003c0f007c0c */ /* 0x000fe4000f701270 */
[----:B------:R-:W-:Y:S01]  /*f5fd0*/  ISETP.LT.AND P6, PT, R18, UR61, !P6 ;  /* 0x0000003d12007c0c */ /* 0x000fe2000f7c1270 */
[----:B--2---:R0:W-:Y:S02]  /*f5fe0*/  STSM.16.M88.4 [R28], R8 ;  /* 0x000000081c007844 */ /* 0x0041e40000000200 */
[----:B0-----:R-:W-:-:S02]  /*f5ff0*/  PRMT R8, R20, 0x5410, R29 ;  /* 0x0000541014087816 */ /* 0x001fc4000000001d */
[----:B------:R-:W-:Y:S01]  /*f6000*/  PRMT R9, R22, 0x5410, R21 ;  /* 0x0000541016097816 */ /* 0x000fe20000000015 */
[----:B------:R-:W2:Y:S01]  /*f6010*/  LDL.LU R29, [R1+0x8a0] ;  /* 0x0008a000011d7983 */ /* 0x000ea20000300800 */
[----:B------:R-:W-:Y:S02]  /*f6020*/  PRMT R10, R24, 0x5410, R23 ;  /* 0x00005410180a7816 */ /* 0x000fe40000000017 */
[----:B------:R-:W-:Y:S01]  /*f6030*/  PRMT R11, R26, 0x5410, R25 ;  /* 0x000054101a0b7816 */ /* 0x000fe20000000019 */
[----:B------:R-:W2:Y:S04]  /*f6040*/  LDL.LU R20, [R1+0x8a8] ;  /* 0x0008a80001147983 */ /* 0x000ea80000300800 */
[----:B------:R0:W-:Y:S04]  /*f6050*/  STSM.16.M88.4 [R28+0x200], R8 ;  /* 0x000200081c007844 */ /* 0x0001e80000000200 */
[----:B------:R-:W3:Y:S01]  /*f6060*/  LDL.LU R21, [R1+0x89c] ;  /* 0x00089c0001157983 */ /* 0x000ee20000300800 */
[----:B0-----:R-:W-:-:S02]  /*f6070*/  PRMT R10, R7, 0x5410, R6 ;  /* 0x00005410070a7816 */ /* 0x001fc40000000006 */
[----:B------:R-:W0:Y:S01]  /*f6080*/  S2R R7, SR_TID.X ;  /* 0x0000000000077919 */ /* 0x000e220000002100 */
[----:B------:R1:W-:Y:S04]  /*f6090*/  STL [R1+0xec8], R0 ;  /* 0x000ec80001007387 */ /* 0x0003e80000100800 */
[----:B------:R-:W3:Y:S04]  /*f60a0*/  LDL.LU R22, [R1+0x8a4] ;  /* 0x0008a40001167983 */ /* 0x000ee80000300800 */
[----:B------:R-:W3:Y:S04]  /*f60b0*/  LDL.LU R23, [R1+0x804] ;  /* 0x0008040001177983 */ /* 0x000ee80000300800 */
[----:B------:R-:W3:Y:S04]  /*f60c0*/  LDL.LU R24, [R1+0x80c] ;  /* 0x00080c0001187983 */ /* 0x000ee80000300800 */
[----:B------:R-:W3:Y:S04]  /*f60d0*/  LDL.LU R25, [R1+0x800] ;  /* 0x0008000001197983 */ /* 0x000ee80000300800 */
[----:B------:R-:W3:Y:S01]  /*f60e0*/  LDL.LU R26, [R1+0x808] ;  /* 0x00080800011a7983 */ /* 0x000ee20000300800 */
[----:B0-----:R-:W-:-:S04]  /*f60f0*/  LOP3.LUT R18, R7, 0x3f, RZ, 0xc0, !PT ;  /* 0x0000003f07127812 */ /* 0x001fc800078ec0ff */
[----:B------:R-:W-:Y:S01]  /*f6100*/  LEA R18, R18, UR4, 0x4 ;  /* 0x0000000412127c11 */ /* 0x000fe2000f8e20ff */
[----:B------:R-:W-:Y:S01]  /*f6110*/  BAR.SYNC.DEFER_BLOCKING 0x0 ;  /* 0x0000000000007b1d */ /* 0x000fe20000010000 */
[----:B-1----:R-:W-:Y:S01]  /*f6120*/  VIADD R0, R0, UR5 ;  /* 0x0000000500007c36 */ /* 0x002fe20008000000 */
[----:B------:R-:W-:-:S04]  /*f6130*/  PRMT R8, R3, 0x5410, R27 ;  /* 0x0000541003087816 */ /* 0x000fc8000000001b */
[----:B------:R-:W-:Y:S01]  /*f6140*/  ULDC UR5, c[0x0][0x248] ;  /* 0x0000920000057ab9 */ /* 0x000fe20000000800 */
[----:B------:R-:W-:Y:S01]  /*f6150*/  PRMT R9, R5, 0x5410, R4 ;  /* 0x0000541005097816 */ /* 0x000fe20000000004 */
[----:B------:R-:W3:Y:S01]  /*f6160*/  LDL.LU R27, [R1+0xf00] ;  /* 0x000f0000011b7983 */ /* 0x000ee20000300800 */
[----:B------:R-:W-:-:S03]  /*f6170*/  ULDC UR4, c[0x0][0x248] ;  /* 0x0000920000047ab9 */ /* 0x000fc60000000800 */
[----:B------:R-:W3:Y:S04]  /*f6180*/  LDL.LU R3, [R1+0xf18] ;  /* 0x000f180001037983 */ /* 0x000ee80000300800 */
[----:B------:R-:W0:Y:S04]  /*f6190*/  LDS.128 R12, [R18] ;  /* 0x00000000120c7984 */ /* 0x000e280000000c00 */
[----:B------:R1:W-:Y:S02]  /*f61a0*/  STL [R1+0xecc], R0 ;  /* 0x000ecc0001007387 */ /* 0x0003e40000100800 */
[----:B-1----:R-:W-:Y:S01]  /*f61b0*/  VIADD R0, R0, UR5 ;  /* 0x0000000500007c36 */ /* 0x002fe20008000000 */
[----:B------:R-:W-:-:S04]  /*f61c0*/  ULDC UR5, c[0x0][0x248] ;  /* 0x0000920000057ab9 */ /* 0x000fc80000000800 */
[----:B------:R1:W-:Y:S04]  /*f61d0*/  STL [R1+0xeec], R0 ;  /* 0x000eec0001007387 */ /* 0x0003e80000100800 */
[----:B------:R-:W3:Y:S04]  /*f61e0*/  LDL.LU R4, [R1+0xf0c] ;  /* 0x000f0c0001047983 */ /* 0x000ee80000300800 */
[----:B0-----:R-:W-:Y:S04]  /*f61f0*/  STL.64 [R1+0x50], R12 ;  /* 0x0000500c01007387 */ /* 0x001fe80000100a00 */
[----:B------:R-:W-:Y:S04]  /*f6200*/  STL.64 [R1+0x58], R14 ;  /* 0x0000580e01007387 */ /* 0x000fe80000100a00 */
[----:B------:R-:W3:Y:S04]  /*f6210*/  LDL.LU R5, [R1+0xf14] ;  /* 0x000f140001057983 */ /* 0x000ee80000300800 */
[----:B------:R-:W3:Y:S04]  /*f6220*/  LDL.LU R6, [R1+0xb98] ;  /* 0x000b980001067983 */ /* 0x000ee80000300800 */
[----:B------:R-:W3:Y:S01]  /*f6230*/  LDL.LU R7, [R1+0xc78] ;  /* 0x000c780001077983 */ /* 0x000ee20000300800 */
[----:B-1----:R-:W-:Y:S01]  /*f6240*/  VIADD R0, R0, UR4 ;  /* 0x0000000400007c36 */ /* 0x002fe20008000000 */
[----:B----4-:R-:W-:Y:S01]  /*f6250*/  PRMT R11, R17, 0x5410, R16 ;  /* 0x00005410110b7816 */ /* 0x010fe20000000010 */
[----:B------:R-:W-:Y:S01]  /*f6260*/  ULDC UR4, c[0x0][0x248] ;  /* 0x0000920000047ab9 */ /* 0x000fe20000000800 */
[----:B------:R-:W4:Y:S04]  /*f6270*/  LDL.LU R16, [R1+0xb88] ;  /* 0x000b880001107983 */ /* 0x000f280000300800 */
[----:B------:R0:W-:Y:S04]  /*f6280*/  STL [R1+0xef4], R0 ;  /* 0x000ef40001007387 */ /* 0x0001e80000100800 */
[----:B------:R-:W4:Y:S04]  /*f6290*/  LDL.LU R17, [R1+0xc70] ;  /* 0x000c700001117983 */ /* 0x000f280000300800 */
[----:B------:R-:W1:Y:S01]  /*f62a0*/  LDS.128 R12, [R18+0x400] ;  /* 0x00040000120c7984 */ /* 0x000e620000000c00 */
[----:B------:R-:W-:Y:S01]  /*f62b0*/  BAR.SYNC.DEFER_BLOCKING 0x0 ;  /* 0x0000000000007b1d */ /* 0x000fe20000010000 */
[----:B0-----:R-:W-:-:S05]  /*f62c0*/  VIADD R0, R0, UR5 ;  /* 0x0000000500007c36 */ /* 0x001fca0008000000 */
[----:B------:R-:W-:Y:S01]  /*f62d0*/  ULDC UR5, c[0x0][0x248] ;  /* 0x0000920000057ab9 */ /* 0x000fe20000000800 */
[----:B-1----:R-:W-:Y:S04]  /*f62e0*/  STL.64 [R1+0x40], R12 ;  /* 0x0000400c01007387 */ /* 0x002fe80000100a00 */
[----:B------:R-:W-:Y:S04]  /*f62f0*/  STL.64 [R1+0x48], R14 ;  /* 0x0000480e01007387 */ /* 0x000fe80000100a00 */
[----:B------:R0:W-:Y:S02]  /*f6300*/  STL [R1+0xefc], R0 ;  /* 0x000efc0001007387 */ /* 0x0001e40000100800 */
[----:B0-----:R-:W-:Y:S01]  /*f6310*/  VIADD R0, R0, UR4 ;  /* 0x0000000400007c36 */ /* 0x001fe20008000000 */
[----:B------:R-:W-:-:S04]  /*f6320*/  ULDC UR4, c[0x0][0x248] ;  /* 0x0000920000047ab9 */ /* 0x000fc80000000800 */
[----:B------:R0:W-:Y:S04]  /*f6330*/  STL [R1+0xf04], R0 ;  /* 0x000f040001007387 */ /* 0x0001e80000100800 */
[----:B------:R-:W-:Y:S01]  /*f6340*/  STSM.16.M88.4 [R28], R8 ;  /* 0x000000081c007844 */ /* 0x000fe20000000200 */
[----:B0-----:R-:W-:Y:S01]  /*f6350*/  VIADD R0, R0, UR4 ;  /* 0x0000000400007c36 */ /* 0x001fe20008000000 */
[----:B------:R-:W-:-:S04]  /*f6360*/  ULDC UR4, c[0x0][0x248] ;  /* 0x0000920000047ab9 */ /* 0x000fc80000000800 */
[----:B------:R0:W-:Y:S02]  /*f6370*/  STL [R1+0xf08], R0 ;  /* 0x000f080001007387 */ /* 0x0001e40000100800 */
[----:B0-----:R-:W-:Y:S01]  /*f6380*/  VIADD R0, R0, UR4 ;  /* 0x0000000400007c36 */ /* 0x001fe20008000000 */
[----:B------:R-:W-:Y:S01]  /*f6390*/  ULDC UR4, c[0x0][0x248] ;  /* 0x0000920000047ab9 */ /* 0x000fe20000000800 */
[----:B--2---:R-:W-:Y:S02]  /*f63a0*/  PRMT R8, R20, 0x5410, R29 ;  /* 0x0000541014087816 */ /* 0x004fe4000000001d */
[----:B------:R-:W2:Y:S04]  /*f63b0*/  LDL.LU R29, [R1+0x8d4] ;  /* 0x0008d400011d7983 */ /* 0x000ea80000300800 */
[----:B------:R-:W2:Y:S01]  /*f63c0*/  LDL.LU R20, [R1+0x8dc] ;  /* 0x0008dc0001147983 */ /* 0x000ea20000300800 */
[----:B---3--:R-:W-:-:S03]  /*f63d0*/  PRMT R9, R22, 0x5410, R21 ;  /* 0x0000541016097816 */ /* 0x008fc60000000015 */
[----:B------:R-:W3:Y:S04]  /*f63e0*/  LDL.LU R21, [R1+0x8d0] ;  /* 0x0008d00001157983 */ /* 0x000ee80000300800 */
[----:B------:R0:W-:Y:S01]  /*f63f0*/  STL [R1+0xf00], R0 ;  /* 0x000f000001007387 */ /* 0x0001e20000100800 */
[----:B------:R-:W-:-:S03]  /*f6400*/  PRMT R10, R24, 0x5410, R23 ;  /* 0x00005410180a7816 */ /* 0x000fc60000000017 */
[----:B------:R-:W3:Y:S04]  /*f6410*/  LDL.LU R22, [R1+0x8d8] ;  /* 0x0008d80001167983 */ /* 0x000ee80000300800 */
[----:B------:R-:W3:Y:S01]  /*f6420*/  LDL.LU R23, [R1+0x814] ;  /* 0x0008140001177983 */ /* 0x000ee20000300800 */
[----:B------:R-:W-:-:S03]  /*f6430*/  PRMT R11, R26, 0x5410, R25 ;  /* 0x000054101a0b7816 */ /* 0x000fc60000000019 */
[----:B------:R-:W3:Y:S04]  /*f6440*/  LDL.LU R24, [R1+0x81c] ;  /* 0x00081c0001187983 */ /* 0x000ee80000300800 */
[----:B------:R-:W3:Y:S04]  /*f6450*/  LDL.LU R25, [R1+0x810] ;  /* 0x0008100001197983 */ /* 0x000ee80000300800 */
[----:B------:R-:W3:Y:S04]  /*f6460*/  LDL.LU R26, [R1+0x818] ;  /* 0x00081800011a7983 */ /* 0x000ee80000300800 */
[----:B------:R1:W-:Y:S01]  /*f6470*/  STSM.16.M88.4 [R28+0x200], R8 ;  /* 0x000200081c007844 */ /* 0x0003e20000000200 */
[----:B------:R-:W-:Y:S06]  /*f6480*/  BAR.SYNC.DEFER_BLOCKING 0x0 ;  /* 0x0000000000007b1d */ /* 0x000fec0000010000 */
[----:B------:R-:W4:Y:S01]  /*f6490*/  LDS.128 R12, [R18] ;  /* 0x00000000120c7984 */ /* 0x000f220000000c00 */
[----:B0-----:R-:W-:Y:S01]  /*f64a0*/  VIADD R0, R0, UR4 ;  /* 0x0000000400007c36 */ /* 0x001fe20008000000 */
[----:B-1----:R-:W-:Y:S01]  /*f64b0*/  PRMT R8, R3, 0x5410, R27 ;  /* 0x0000541003087816 */ /* 0x002fe2000000001b */
[----:B------:R-:W-:Y:S01]  /*f64c0*/  ULDC UR4, c[0x0][0x248] ;  /* 0x0000920000047ab9 */ /* 0x000fe20000000800 */
[----:B------:R-:W3:Y:S04]  /*f64d0*/  LDL.LU R27, [R1+0xf1c] ;  /* 0x000f1c00011b7983 */ /* 0x000ee80000300800 */
[----:B------:R-:W3:Y:S04]  /*f64e0*/  LDL.LU R3, [R1+0xf54] ;  /* 0x000f540001037983 */ /* 0x000ee80000300800 */
[----:B------:R0:W-:Y:S02]  /*f64f0*/  STL [R1+0xf0c], R0 ;  /* 0x000f0c0001007387 */ /* 0x0001e40000100800 */
[----:B0-----:R-:W-:Y:S01]  /*f6500*/  VIADD R0, R0, UR4 ;  /* 0x0000000400007c36 */ /* 0x001fe20008000000 */
[----:B------:R-:W-:-:S04]  /*f6510*/  ULDC UR4, c[0x0][0x248] ;  /* 0x0000920000047ab9 */ /* 0x000fc80000000800 */
[----:B------:R0:W-:Y:S01]  /*f6520*/  STL [R1+0xf14], R0 ;  /* 0x000f140001007387 */ /* 0x0001e20000100800 */
[----:B------:R-:W-:-:S03]  /*f6530*/  PRMT R9, R5, 0x5410, R4 ;  /* 0x0000541005097816 */ /* 0x000fc60000000004 */
[----:B------:R-:W3:Y:S04]  /*f6540*/  LDL.LU R4, [R1+0xf34] ;  /* 0x000f340001047983 */ /* 0x000ee80000300800 */
[----:B----4-:R-:W-:Y:S04]  /*f6550*/  STL.64 [R1+0x30], R12 ;  /* 0x0000300c01007387 */ /* 0x010fe80000100a00 */
[----:B------:R-:W-:Y:S04]  /*f6560*/  STL.64 [R1+0x38], R14 ;  /* 0x0000380e01007387 */ /* 0x000fe80000100a00 */
[----:B------:R-:W4:Y:S01]  /*f6570*/  LDL.LU R5, [R1+0xf50] ;  /* 0x000f500001057983 */ /* 0x000f220000300800 */
[----:B------:R-:W-:-:S03]  /*f6580*/  PRMT R10, R7, 0x5410, R6 ;  /* 0x00005410070a7816 */ /* 0x000fc60000000006 */
[----:B------:R-:W4:Y:S04]  /*f6590*/  LDL.LU R6, [R1+0xb78] ;  /* 0x000b780001067983 */ /* 0x000f280000300800 */
[----:B------:R-:W4:Y:S01]  /*f65a0*/  LDL.LU R7, [R1+0xcb8] ;  /* 0x000cb80001077983 */ /* 0x000f220000300800 */
[----:B0-----:R-:W-:Y:S01]  /*f65b0*/  VIADD R0, R0, UR5 ;  /* 0x0000000500007c36 */ /* 0x001fe20008000000 */
[----:B------:R-:W-:Y:S01]  /*f65c0*/  PRMT R11, R17, 0x5410, R16 ;  /* 0x00005410110b7816 */ /* 0x000fe20000000010 */
        /* <DEDUP_REMOVED lines=8> */
[----:B------:R-:W-:Y:S04]  /*f6650*/  STSM.16.M88.4 [R28], R8 ;  /* 0x000000081c007844 */ /* 0x000fe80000000200 */
[----:B-1----:R-:W-:Y:S04]  /*f6660*/  STL.64 [R1+0x20], R12 ;  /* 0x0000200c01007387 */ /* 0x002fe80000100a00 */
[----:B------:R-:W-:Y:S04]  /*f6670*/  STL.64 [R1+0x28], R14 ;  /* 0x0000280e01007387 */ /* 0x000fe80000100a00 */
        /* <DEDUP_REMOVED lines=13> */
[----:B------:R-:W3:Y:S01]  /*f6750*/  LDL.LU R21, [R1+0x8e0] ;  /* 0x0008e00001157983 */ /* 0x000ee20000300800 */
[----:B------:R-:W-:Y:S02]  /*f6760*/  PRMT R10, R24, 0x5410, R23 ;  /* 0x00005410180a7816 */ /* 0x000fe40000000017 */
[----:B------:R-:W-:Y:S01]  /*f6770*/  PRMT R11, R26, 0x5410, R25 ;  /* 0x000054101a0b7816 */ /* 0x000fe20000000019 */
[----:B------:R0:W-:Y:S04]  /*f6780*/  STL [R1+0xf1c], R0 ;  /* 0x000f1c0001007387 */ /* 0x0001e80000100800 */
[----:B------:R1:W-:Y:S01]  /*f6790*/  STSM.16.M88.4 [R28+0x200], R8 ;  /* 0x000200081c007844 */ /* 0x0003e20000000200 */
[----:B------:R-:W-:Y:S06]  /*f67a0*/  BAR.SYNC.DEFER_BLOCKING 0x0 ;  /* 0x0000000000007b1d */ /* 0x000fec0000010000 */
[----:B------:R-:W3:Y:S04]  /*f67b0*/  LDL.LU R22, [R1+0x8e8] ;  /* 0x0008e80001167983 */ /* 0x000ee80000300800 */
[----:B------:R-:W3:Y:S04]  /*f67c0*/  LDL.LU R23, [R1+0x824] ;  /* 0x0008240001177983 */ /* 0x000ee80000300800 */
[----:B------:R-:W3:Y:S04]  /*f67d0*/  LDL.LU R24, [R1+0x82c] ;  /* 0x00082c0001187983 */ /* 0x000ee80000300800 */
[----:B------:R-:W3:Y:S04]  /*f67e0*/  LDL.LU R25, [R1+0x820] ;  /* 0x0008200001197983 */ /* 0x000ee80000300800 */
[----:B------:R-:W3:Y:S04]  /*f67f0*/  LDL.LU R26, [R1+0x828] ;  /* 0x00082800011a7983 */ /* 0x000ee80000300800 */
[----:B------:R-:W4:Y:S01]  /*f6800*/  LDS.128 R12, [R18] ;  /* 0x00000000120c7984 */ /* 0x000f220000000c00 */
[----:B0-----:R-:W-:Y:S01]  /*f6810*/  VIADD R0, R0, UR4 ;  /* 0x0000000400007c36 */ /* 0x001fe20008000000 */
[----:B------:R-:W-:Y:S01]  /*f6820*/  ULDC UR4, c[0x0][0x248] ;  /* 0x0000920000047ab9 */ /* 0x000fe20000000800 */
[----:B-1----:R-:W-:-:S02]  /*f6830*/  PRMT R8, R3, 0x5410, R27 ;  /* 0x0000541003087816 */ /* 0x002fc4000000001b */
[----:B------:R-:W3:Y:S04]  /*f6840*/  LDL.LU R27, [R1+0xf60] ;  /* 0x000f6000011b7983 */ /* 0x000ee80000300800 */
[----:B------:R-:W3:Y:S04]  /*f6850*/  LDL.LU R3, [R1+0xf8c] ;  /* 0x000f8c0001037983 */ /* 0x000ee80000300800 */
[----:B------:R0:W-:Y:S02]  /*f6860*/  STL [R1+0xf34], R0 ;  /* 0x000f340001007387 */ /* 0x0001e40000100800 */
[----:B0-----:R-:W-:Y:S01]  /*f6870*/  VIADD R0, R0, UR4 ;  /* 0x0000000400007c36 */ /* 0x001fe20008000000 */
[----:B------:R-:W-:-:S04]  /*f6880*/  ULDC UR4, c[0x0][0x248] ;  /* 0x0000920000047ab9 */ /* 0x000fc80000000800 */
[----:B------:R0:W-:Y:S01]  /*f6890*/  STL [R1+0xf54], R0 ;  /* 0x000f540001007387 */ /* 0x0001e20000100800 */
[----:B----4-:R-:W-:-:S03]  /*f68a0*/  PRMT R9, R5, 0x5410, R4 ;  /* 0x0000541005097816 */ /* 0x010fc60000000004 */
[----:B------:R-:W4:Y:S04]  /*f68b0*/  LDL.LU R4, [R1+0xf78] ;  /* 0x000f780001047983 */ /* 0x000f280000300800 */
[----:B------:R-:W-:Y:S04]  /*f68c0*/  STL.64 [R1+0x10], R12 ;  /* 0x0000100c01007387 */ /* 0x000fe80000100a00 */
[----:B------:R-:W-:Y:S04]  /*f68d0*/  STL.64 [R1+0x18], R14 ;  /* 0x0000180e01007387 */ /* 0x000fe80000100a00 */
[----:B------:R-:W4:Y:S01]  /*f68e0*/  LDL.LU R5, [R1+0xf88] ;  /* 0x000f880001057983 */ /* 0x000f220000300800 */
[----:B------:R-:W-:-:S03]  /*f68f0*/  PRMT R10, R7, 0x5410, R6 ;  /* 0x00005410070a7816 */ /* 0x000fc60000000006 */
[----:B------:R-:W4:Y:S04]  /*f6900*/  LDL.LU R6, [R1+0xb58] ;  /* 0x000b580001067983 */ /* 0x000f280000300800 */
[----:B------:R-:W4:Y:S04]  /*f6910*/  LDL.LU R7, [R1+0xcc8] ;  /* 0x000cc80001077983 */ /* 0x000f280000300800 */
[----:B------:R-:W1:Y:S01]  /*f6920*/  LDS.128 R12, [R18+0x400] ;  /* 0x00040000120c7984 */ /* 0x000e620000000c00 */
[----:B0-----:R-:W-:Y:S01]  /*f6930*/  VIADD R0, R0, UR5 ;  /* 0x0000000500007c36 */ /* 0x001fe20008000000 */
[----:B------:R-:W-:Y:S01]  /*f6940*/  PRMT R11, R17, 0x5410, R16 ;  /* 0x00005410110b7816 */ /* 0x000fe20000000010 */
[----:B------:R-:W-:Y:S01]  /*f6950*/  ULDC UR5, c[0x0][0x248] ;  /* 0x0000920000057ab9 */ /* 0x000fe20000000800 */
[----:B------:R-:W-:Y:S06]  /*f6960*/  BAR.SYNC.DEFER_BLOCKING 0x0 ;  /* 0x0000000000007b1d */ /* 0x000fec0000010000 */
[----:B-1----:R-:W-:Y:S04]  /*f6970*/  STL.64 [R1+0xa0], R12 ;  /* 0x0000a00c01007387 */ /* 0x002fe80000100a00 */
[----:B------:R-:W-:Y:S04]  /*f6980*/  STL.64 [R1+0xa8], R14 ;  /* 0x0000a80e01007387 */ /* 0x000fe80000100a00 */
[----:B------:R0:W-:Y:S04]  /*f6990*/  STL [R1+0xf74], R0 ;  /* 0x000f740001007387 */ /* 0x0001e80000100800 */
[----:B------:R-:W4:Y:S04]  /*f69a0*/  LDL.LU R16, [R1+0xb48] ;  /* 0x000b480001107983 */ /* 0x000f280000300800 */
[----:B------:R-:W4:Y:S04]  /*f69b0*/  LDL.LU R17, [R1+0xcc0] ;  /* 0x000cc00001117983 */ /* 0x000f280000300800 */
[----:B------:R-:W-:Y:S01]  /*f69c0*/  STSM.16.M88.4 [R28], R8 ;  /* 0x000000081c007844 */ /* 0x000fe20000000200 */
        /* <DEDUP_REMOVED lines=17> */
[----:B------:R-:W-:-:S05]  /*f6ae0*/  PRMT R11, R26, 0x5410, R25 ;  /* 0x000054101a0b7816 */ /* 0x000fca0000000019 */
[----:B------:R0:W-:Y:S01]  /*f6af0*/  STSM.16.M88.4 [R28+0x200], R8 ;  /* 0x000200081c007844 */ /* 0x0001e20000000200 */
[----:B------:R-:W-:Y:S06]  /*f6b00*/  BAR.SYNC.DEFER_BLOCKING 0x0 ;  /* 0x0000000000007b1d */ /* 0x000fec0000010000 */
[----:B------:R1:W-:Y:S04]  /*f6b10*/  STL [R1+0xf60], R0 ;  /* 0x000f600001007387 */ /* 0x0003e80000100800 */
[----:B------:R-:W3:Y:S04]  /*f6b20*/  LDL.LU R22, [R1+0x918] ;  /* 0x0009180001167983 */ /* 0x000ee80000300800 */
[----:B------:R-:W3:Y:S04]  /*f6b30*/  LDL.LU R23, [R1+0x834] ;  /* 0x0008340001177983 */ /* 0x000ee80000300800 */
[----:B------:R-:W3:Y:S04]  /*f6b40*/  LDL.LU R24, [R1+0x83c] ;  /* 0x00083c0001187983 */ /* 0x000ee80000300800 */
[----:B------:R-:W4:Y:S04]  /*f6b50*/  LDS.128 R12, [R18] ;  /* 0x00000000120c7984 */ /* 0x000f280000000c00 */
[----:B------:R-:W3:Y:S04]  /*f6b60*/  LDL.LU R25, [R1+0x830] ;  /* 0x0008300001197983 */ /* 0x000ee80000300800 */
[----:B------:R-:W3:Y:S01]  /*f6b70*/  LDL.LU R26, [R1+0x838] ;  /* 0x00083800011a7983 */ /* 0x000ee20000300800 */
[----:B0-----:R-:W-:Y:S01]  /*f6b80*/  PRMT R8, R3, 0x5410, R27 ;  /* 0x0000541003087816 */ /* 0x001fe2000000001b */
[----:B-1----:R-:W-:Y:S01]  /*f6b90*/  VIADD R0, R0, UR4 ;  /* 0x0000000400007c36 */ /* 0x002fe20008000000 */
[----:B------:R-:W-:Y:S01]  /*f6ba0*/  ULDC UR4, c[0x0][0x248] ;  /* 0x0000920000047ab9 */ /* 0x000fe20000000800 */
[----:B------:R-:W3:Y:S04]  /*f6bb0*/  LDL.LU R27, [R1+0xfcc] ;  /* 0x000fcc00011b7983 */ /* 0x000ee80000300800 */
[----:B------:R-:W3:Y:S01]  /*f6bc0*/  LDL.LU R3, [R1+0xfe4] ;  /* 0x000fe40001037983 */ /* 0x000ee20000300800 */
[----:B----4-:R-:W-:-:S03]  /*f6bd0*/  PRMT R9, R5, 0x5410, R4 ;  /* 0x0000541005097816 */ /* 0x010fc60000000004 */
[----:B------:R-:W4:Y:S04]  /*f6be0*/  LDL.LU R4, [R1+0xfd4] ;  /* 0x000fd40001047983 */ /* 0x000f280000300800 */
[----:B------:R-:W4:Y:S04]  /*f6bf0*/  LDL.LU R5, [R1+0xfdc] ;  /* 0x000fdc0001057983 */ /* 0x000f280000300800 */
[----:B------:R0:W-:Y:S01]  /*f6c00*/  STL [R1+0xf78], R0 ;  /* 0x000f780001007387 */ /* 0x0001e20000100800 */
[----:B------:R-:W-:Y:S01]  /*f6c10*/  PRMT R10, R7, 0x5410, R6 ;  /* 0x00005410070a7816 */ /* 0x000fe20000000006 */
[----:B0-----:R-:W-:Y:S01]  /*f6c20*/  VIADD R0, R0, UR4 ;  /* 0x0000000400007c36 */ /* 0x001fe20008000000 */
[----:B------:R-:W-:-:S04]  /*f6c30*/  ULDC UR4, c[0x0][0x248] ;  /* 0x0000920000047ab9 */ /* 0x000fc80000000800 */
[----:B------:R0:W-:Y:S04]  /*f6c40*/  STL [R1+0xf88], R0 ;  /* 0x000f880001007387 */ /* 0x0001e80000100800 */
[----:B------:R-:W4:Y:S04]  /*f6c50*/  LDL.LU R6, [R1+0xb38] ;  /* 0x000b380001067983 */ /* 0x000f280000300800 */
[----:B------:R-:W-:Y:S04]  /*f6c60*/  STL.64 [R1+0x90], R12 ;  /* 0x0000900c01007387 */ /* 0x000fe80000100a00 */
[----:B------:R-:W-:Y:S04]  /*f6c70*/  STL.64 [R1+0x98], R14 ;  /* 0x0000980e01007387 */ /* 0x000fe80000100a00 */
[----:B------:R-:W4:Y:S04]  /*f6c80*/  LDL.LU R7, [R1+0xcd8] ;  /* 0x000cd80001077983 */ /* 0x000f280000300800 */
[----:B------:R-:W1:Y:S01]  /*f6c90*/  LDS.128 R12, [R18+0x400] ;  /* 0x00040000120c7984 */ /* 0x000e620000000c00 */
[----:B------:R-:W-:Y:S01]  /*f6ca0*/  PRMT R11, R17, 0x5410, R16 ;  /* 0x00005410110b7816 */ /* 0x000fe20000000010 */
[----:B0-----:R-:W-:-:S02]  /*f6cb0*/  VIADD R0, R0, UR5 ;  /* 0x0000000500007c36 */ /* 0x001fc40008000000 */
[----:B------:R-:W4:Y:S01]  /*f6cc0*/  LDL.LU R16, [R1+0xb28] ;  /* 0x000b280001107983 */ /* 0x000f220000300800 */
[----:B------:R-:W-:-:S03]  /*f6cd0*/  ULDC UR5, c[0x0][0x248] ;  /* 0x0000920000057ab9 */ /* 0x000fc60000000800 */
[----:B------:R-:W4:Y:S01]  /*f6ce0*/  LDL.LU R17, [R1+0xcd0] ;  /* 0x000cd00001117983 */ /* 0x000f220000300800 */
[----:B------:R-:W-:Y:S06]  /*f6cf0*/  BAR.SYNC.DEFER_BLOCKING 0x0 ;  /* 0x0000000000007b1d */ /* 0x000fec0000010000 */
[----:B------:R0:W-:Y:S04]  /*f6d00*/  STL [R1+0xfac], R0 ;  /* 0x000fac0001007387 */ /* 0x0001e80000100800 */
[----:B-1----:R-:W-:Y:S01]  /*f6d10*/  STL.64 [R1+0x80], R12 ;  /* 0x0000800c01007387 */ /* 0x002fe20000100a00 */
        /* <DEDUP_REMOVED lines=8> */
[----:B------:R-:W-:Y:S01]  /*f6da0*/  ULDC UR4, c[0x0][0x248] ;  /* 0x0000920000047ab9 */ /* 0x000fe20000000800 */
[----:B------:R-:W-:Y:S04]  /*f6db0*/  STSM.16.M88.4 [R28], R8 ;  /* 0x000000081c007844 */ /* 0x000fe80000000200 */
[----:B------:R0:W-:Y:S02]  /*f6dc0*/  STL [R1+0xfc4], R0 ;  /* 0x000fc40001007387 */ /* 0x0001e40000100800 */
[----:B0-----:R-:W-:Y:S01]  /*f6dd0*/  VIADD R0, R0, UR4 ;  /* 0x0000000400007c36 */ /* 0x001fe20008000000 */
[----:B------:R-:W-:Y:S01]  /*f6de0*/  ULDC UR4, c[0x0][0x248] ;  /* 0x0000920000047ab9 */ /* 0x000fe20000000800 */
[----:B--2---:R-:W-:-:S02]  /*f6df0*/  PRMT R8, R20, 0x5410, R29 ;  /* 0x0000541014087816 */ /* 0x004fc4000000001d */
[----:B------:R-:W2:Y:S04]  /*f6e00*/  LDL.LU R29, [R1+0x924] ;  /* 0x00092400011d7983 */ /* 0x000ea80000300800 */
[----:B------:R-:W2:Y:S04]  /*f6e10*/  LDL.LU R20, [R1+0x934] ;  /* 0x0009340001147983 */ /* 0x000ea80000300800 */
[----:B------:R0:W-:Y:S02]  /*f6e20*/  STL [R1+0xfcc], R0 ;  /* 0x000fcc0001007387 */ /* 0x0001e40000100800 */
[----:B0-----:R-:W-:Y:S01]  /*f6e30*/  VIADD R0, R0, UR4 ;  /* 0x0000000400007c36 */ /* 0x001fe20008000000 */
[----:B------:R-:W-:Y:S01]  /*f6e40*/  ULDC UR4, c[0x0][0x248] ;  /* 0x0000920000047ab9 */ /* 0x000fe20000000800 */
[----:B---3--:R-:W-:-:S02]  /*f6e50*/  PRMT R9, R22, 0x5410, R21 ;  /* 0x0000541016097816 */ /* 0x008fc40000000015 */
[----:B------:R-:W3:Y:S04]  /*f6e60*/  LDL.LU R21, [R1+0x920] ;  /* 0x0009200001157983 */ /* 0x000ee80000300800 */
[----:B------:R-:W3:Y:S01]  /*f6e70*/  LDL.LU R22, [R1+0x92c] ;  /* 0x00092c0001167983 */ /* 0x000ee20000300800 */
[----:B------:R-:W-:-:S03]  /*f6e80*/  PRMT R10, R24, 0x5410, R23 ;  /* 0x00005410180a7816 */ /* 0x000fc60000000017 */
[----:B------:R-:W3:Y:S04]  /*f6e90*/  LDL.LU R23, [R1+0x844] ;  /* 0x0008440001177983 */ /* 0x000ee80000300800 */
[----:B------:R-:W3:Y:S01]  /*f6ea0*/  LDL.LU R24, [R1+0x84c] ;  /* 0x00084c0001187983 */ /* 0x000ee20000300800 */
[----:B------:R-:W-:-:S03]  /*f6eb0*/  PRMT R11, R26, 0x5410, R25 ;  /* 0x000054101a0b7816 */ /* 0x000fc60000000019 */
[----:B------:R-:W3:Y:S04]  /*f6ec0*/  LDL.LU R25, [R1+0x840] ;  /* 0x0008400001197983 */ /* 0x000ee80000300800 */
[----:B------:R4:W-:Y:S04]  /*f6ed0*/  STSM.16.M88.4 [R28+0x200], R8 ;  /* 0x000200081c007844 */ /* 0x0009e80000000200 */
[----:B------:R-:W3:Y:S01]  /*f6ee0*/  LDL.LU R26, [R1+0x848] ;  /* 0x00084800011a7983 */ /* 0x000ee20000300800 */
[----:B------:R-:W-:Y:S01]  /*f6ef0*/  BAR.SYNC.DEFER_BLOCKING 0x0 ;  /* 0x0000000000007b1d */ /* 0x000fe20000010000 */
[----:B----4-:R-:W-:-:S05]  /*f6f00*/  PRMT R9, R5, 0x5410, R4 ;  /* 0x0000541005097816 */ /* 0x010fca0000000004 */
[----:B------:R-:W-:Y:S01]  /*f6f10*/  LDS.128 R12, [R18+0x400] ;  /* 0x00040000120c7984 */ /* 0x000fe20000000c00 */
[----:B------:R-:W-:-:S03]  /*f6f20*/  PRMT R8, R3, 0x5410, R27 ;  /* 0x0000541003087816 */ /* 0x000fc6000000001b */
[----:B------:R-:W4:Y:S04]  /*f6f30*/  LDL.LU R27, [R1+0xff8] ;  /* 0x000ff800011b7983 */ /* 0x000f280000300800 */
[----:B------:R-:W4:Y:S01]  /*f6f40*/  LDL.LU R3, [R1+0x102c] ;  /* 0x00102c0001037983 */ /* 0x000f220000300800 */
[----:B------:R-:W-:-:S03]  /*f6f50*/  PRMT R10, R7, 0x5410, R6 ;  /* 0x00005410070a7816 */ /* 0x000fc60000000006 */
[----:B------:R-:W0:Y:S04]  /*f6f60*/  LDS.128 R4, [R18] ;  /* 0x0000000012047984 */ /* 0x000e280000000c00 */
[----:B------:R1:W-:Y:S02]  /*f6f70*/  STL [R1+0xfd4], R0 ;  /* 0x000fd40001007387 */ /* 0x0003e40000100800 */
[----:B-1----:R-:W-:Y:S01]  /*f6f80*/  VIADD R0, R0, UR4 ;  /* 0x0000000400007c36 */ /* 0x002fe20008000000 */
[----:B------:R-:W-:-:S04]  /*f6f90*/  ULDC UR4, c[0x0][0x248] ;  /* 0x0000920000047ab9 */ /* 0x000fc80000000800 */
[----:B------:R1:W-:Y:S02]  /*f6fa0*/  STL [R1+0xfdc], R0 ;  /* 0x000fdc0001007387 */ /* 0x0003e40000100800 */
[----:B-1----:R-:W-:Y:S01]  /*f6fb0*/  VIADD R0, R0, UR5 ;  /* 0x0000000500007c36 */ /* 0x002fe20008000000 */
[----:B------:R-:W-:Y:S01]  /*f6fc0*/  ULDC UR5, c[0x0][0x248] ;  /* 0x0000920000057ab9 */ /* 0x000fe20000000800 */
[----:B0-----:R0:W-:Y:S04]  /*f6fd0*/  STL.64 [R1+0x70], R4 ;  /* 0x0000700401007387 */ /* 0x0011e80000100a00 */
[----:B------:R1:W-:Y:S04]  /*f6fe0*/  STL.64 [R1+0x78], R6 ;  /* 0x0000780601007387 */ /* 0x0003e80000100a00 */
[----:B0-----:R-:W4:Y:S04]  /*f6ff0*/  LDL.LU R4, [R1+0x1014] ;  /* 0x0010140001047983 */ /* 0x001f280000300800 */
[----:B------:R-:W4:Y:S04]  /*f7000*/  LDL.LU R5, [R1+0x1028] ;  /* 0x0010280001057983 */ /* 0x000f280000300800 */
[----:B------:R0:W-:Y:S01]  /*f7010*/  STL.64 [R1+0x60], R12 ;  /* 0x0000600c01007387 */ /* 0x0001e20000100a00 */
[----:B------:R-:W-:-:S03]  /*f7020*/  PRMT R11, R17, 0x5410, R16 ;  /* 0x00005410110b7816 */ /* 0x000fc60000000010 */
[----:B------:R-:W-:Y:S04]  /*f7030*/  STL.64 [R1+0x68], R14 ;  /* 0x0000680e01007387 */ /* 0x000fe80000100a00 */
[----:B------:R0:W-:Y:S04]  /*f7040*/  STL [R1+0xfe4], R0 ;  /* 0x000fe40001007387 */ /* 0x0001e80000100800 */
[----:B-1----:R-:W4:Y:S04]  /*f7050*/  LDL.LU R6, [R1+0xb18] ;  /* 0x000b180001067983 */ /* 0x002f280000300800 */
[----:B------:R-:W4:Y:S04]  /*f7060*/  LDL.LU R7, [R1+0xffc] ;  /* 0x000ffc0001077983 */ /* 0x000f280000300800 */
[----:B------:R-:W4:Y:S04]  /*f7070*/  LDL.LU R16, [R1+0xb08] ;  /* 0x000b080001107983 */ /* 0x000f280000300800 */
[----:B------:R-:W4:Y:S01]  /*f7080*/  LDL.LU R17, [R1+0x1010] ;  /* 0x0010100001117983 */ /* 0x000f220000300800 */
[----:B------:R-:W-:Y:S01]  /*f7090*/  BAR.SYNC.DEFER_BLOCKING 0x0 ;  /* 0x0000000000007b1d */ /* 0x000fe20000010000 */
[----:B0-----:R-:W-:-:S02]  /*f70a0*/  IMAD.MOV.U32 R13, RZ, RZ, R12 ;  /* 0x000000ffff0d7224 */ /* 0x001fc400078e000c */
[----:B------:R-:W-:-:S03]  /*f70b0*/  VIADD R0, R0, UR4 ;  /* 0x0000000400007c36 */ /* 0x000fc60008000000 */
[----:B------:R-:W-:Y:S01]  /*f70c0*/  ULDC UR4, c[0x0][0x248] ;  /* 0x0000920000047ab9 */ /* 0x000fe20000000800 */
[----:B------:R-:W-:Y:S04]  /*f70d0*/  STL [R1+0x4020], R13 ;  /* 0x0040200d01007387 */ /* 0x000fe80000100800 */
[----:B------:R0:W-:Y:S02]  /*f70e0*/  STL [R1+0xfec], R0 ;  /* 0x000fec0001007387 */ /* 0x0001e40000100800 */
[----:B0-----:R-:W-:Y:S01]  /*f70f0*/  VIADD R0, R0, UR4 ;  /* 0x0000000400007c36 */ /* 0x001fe20008000000 */
[----:B------:R-:W-:-:S04]  /*f7100*/  ULDC UR4, c[0x0][0x248] ;  /* 0x0000920000047ab9 */ /* 0x000fc80000000800 */
[----:B------:R0:W-:Y:S04]  /*f7110*/  STL [R1+0xff4], R0 ;  /* 0x000ff40001007387 */ /* 0x0001e80000100800 */
[----:B------:R2:W-:Y:S01]  /*f7120*/  STSM.16.M88.4 [R28], R8 ;  /* 0x000000081c007844 */ /* 0x0005e20000000200 */
[----:B0-----:R-:W-:Y:S01]  /*f7130*/  VIADD R0, R0, UR4 ;  /* 0x0000000400007c36 */ /* 0x001fe20008000000 */
[----:B------:R-:W-:-:S04]  /*f7140*/  ULDC UR4, c[0x0][0x248] ;  /* 0x0000920000047ab9 */ /* 0x000fc80000000800 */
[----:B------:R0:W-:Y:S01]  /*f7150*/  STL [R1+0x1004], R0 ;  /* 0x0010040001007387 */ /* 0x0001e20000100800 */
[----:B--2---:R-:W-:-:S03]  /*f7160*/  PRMT R8, R20, 0x5410, R29 ;  /* 0x0000541014087816 */ /* 0x004fc6000000001d */
[----:B------:R-:W2:Y:S01]  /*f7170*/  LDL.LU R29, [R1+0x950] ;  /* 0x00095000011d7983 */ /* 0x000ea20000300800 */
[----:B0-----:R-:W-:-:S03]  /*f7180*/  VIADD R0, R0, UR4 ;  /* 0x0000000400007c36 */ /* 0x001fc60008000000 */
[----:B------:R-:W2:Y:S01]  /*f7190*/  LDL.LU R20, [R1+0x958] ;  /* 0x0009580001147983 */ /* 0x000ea20000300800 */
[----:B------:R-:W-:Y:S01]  /*f71a0*/  ULDC UR4, c[0x0][0x248] ;  /* 0x0000920000047ab9 */ /* 0x000fe20000000800 */
[----:B---3--:R-:W-:Y:S02]  /*f71b0*/  PRMT R9, R22, 0x5410, R21 ;  /* 0x0000541016097816 */ /* 0x008fe40000000015 */
[----:B------:R-:W3:Y:S04]  /*f71c0*/  LDL.LU R21, [R1+0x94c] ;  /* 0x00094c0001157983 */ /* 0x000ee80000300800 */
[----:B------:R0:W-:Y:S01]  /*f71d0*/  STL [R1+0xff8], R0 ;  /* 0x000ff80001007387 */ /* 0x0001e20000100800 */
[----:B------:R-:W-:-:S03]  /*f71e0*/  PRMT R10, R24, 0x5410, R23 ;  /* 0x00005410180a7816 */ /* 0x000fc60000000017 */
[----:B------:R-:W3:Y:S04]  /*f71f0*/  LDL.LU R22, [R1+0x954] ;  /* 0x0009540001167983 */ /* 0x000ee80000300800 */
[----:B------:R-:W3:Y:S04]  /*f7200*/  LDL.LU R23, [R1+0x850] ;  /* 0x0008500001177983 */ /* 0x000ee80000300800 */
[----:B------:R-:W3:Y:S01]  /*f7210*/  LDL.LU R24, [R1+0x858] ;  /* 0x0008580001187983 */ /* 0x000ee20000300800 */
[----:B------:R-:W-:-:S03]  /*f7220*/  PRMT R11, R26, 0x5410, R25 ;  /* 0x000054101a0b7816 */ /* 0x000fc60000000019 */
[----:B------:R-:W3:Y:S04]  /*f7230*/  LDL.LU R25, [R1+0x7ec] ;  /* 0x0007ec0001197983 */ /* 0x000ee80000300800 */
[----:B------:R-:W3:Y:S04]  /*f7240*/  LDL.LU R26, [R1+0x854] ;  /* 0x00085400011a7983 */ /* 0x000ee80000300800 */
[----:B------:R4:W-:Y:S01]  /*f7250*/  STSM.16.M88.4 [R28+0x200], R8 ;  /* 0x000200081c007844 */ /* 0x0009e20000000200 */
[----:B------:R-:W-:Y:S06]  /*f7260*/  BAR.SYNC.DEFER_BLOCKING 0x0 ;  /* 0x0000000000007b1d */ /* 0x000fec0000010000 */
[----:B------:R-:W1:Y:S01]  /*f7270*/  LDS.128 R12, [R18] ;  /* 0x00000000120c7984 */ /* 0x000e620000000c00 */
[----:B0-----:R-:W-:Y:S01]  /*f7280*/  VIADD R0, R0, UR4 ;  /* 0x0000000400007c36 */ /* 0x001fe20008000000 */
[----:B----4-:R-:W-:Y:S01]  /*f7290*/  PRMT R8, R3, 0x5410, R27 ;  /* 0x0000541003087816 */ /* 0x010fe2000000001b */
[----:B------:R-:W-:Y:S01]  /*f72a0*/  ULDC UR4, c[0x0][0x248] ;  /* 0x0000920000047ab9 */ /* 0x000fe20000000800 */
[----:B------:R-:W4:Y:S04]  /*f72b0*/  LDL.LU R27, [R1+0x1068] ;  /* 0x00106800011b7983 */ /* 0x000f280000300800 */
[----:B------:R-:W4:Y:S04]  /*f72c0*/  LDL.LU R3, [R1+0x107c] ;  /* 0x00107c0001037983 */ /* 0x000f280000300800 */
[----:B------:R0:W-:Y:S02]  /*f72d0*/  STL [R1+0xffc], R0 ;  /* 0x000ffc0001007387 */ /* 0x0001e40000100800 */
[----:B0-----:R-:W-:Y:S01]  /*f72e0*/  VIADD R0, R0, UR4 ;  /* 0x0000000400007c36 */ /* 0x001fe20008000000 */
[----:B------:R-:W-:-:S04]  /*f72f0*/  ULDC UR4, c[0x0][0x248] ;  /* 0x0000920000047ab9 */ /* 0x000fc80000000800 */
[----:B------:R0:W-:Y:S02]  /*f7300*/  STL [R1+0x1014], R0 ;  /* 0x0010140001007387 */ /* 0x0001e40000100800 */
[----:B0-----:R-:W-:Y:S01]  /*f7310*/  VIADD R0, R0, UR5 ;  /* 0x0000000500007c36 */ /* 0x001fe20008000000 */
[----:B------:R-:W-:Y:S01]  /*f7320*/  ULDC UR5, c[0x0][0x248] ;  /* 0x0000920000057ab9 */ /* 0x000fe20000000800 */
[----:B------:R-:W-:Y:S02]  /*f7330*/  PRMT R9, R5, 0x5410, R4 ;  /* 0x0000541005097816 */ /* 0x000fe40000000004 */
[----:B------:R-:W4:Y:S04]  /*f7340*/  LDL.LU R4, [R1+0x1064] ;  /* 0x0010640001047983 */ /* 0x000f280000300800 */
[----:B-1----:R-:W-:Y:S04]  /*f7350*/  STL.64 [R1+0xe0], R12 ;  /* 0x0000e00c01007387 */ /* 0x002fe80000100a00 */
[----:B------:R-:W-:Y:S04]  /*f7360*/  STL.64 [R1+0xe8], R14 ;  /* 0x0000e80e01007387 */ /* 0x000fe80000100a00 */
[----:B------:R-:W4:Y:S04]  /*f7370*/  LDL.LU R5, [R1+0x1074] ;  /* 0x0010740001057983 */ /* 0x000f280000300800 */
[----:B------:R-:W0:Y:S01]  /*f7380*/  LDS.128 R12, [R18+0x400] ;  /* 0x00040000120c7984 */ /* 0x000e220000000c00 */
[----:B------:R-:W-:-:S03]  /*f7390*/  PRMT R10, R7, 0x5410, R6 ;  /* 0x00005410070a7816 */ /* 0x000fc60000000006 */
[----:B------:R-:W4:Y:S04]  /*f73a0*/  LDL.LU R6, [R1+0xaf8] ;  /* 0x000af80001067983 */ /* 0x000f280000300800 */
[----:B------:R-:W4:Y:S01]  /*f73b0*/  LDL.LU R7, [R1+0x1054] ;  /* 0x0010540001077983 */ /* 0x000f220000300800 */
[----:B------:R-:W-:-:S03]  /*f73c0*/  PRMT R11, R17, 0x5410, R16 ;  /* 0x00005410110b7816 */ /* 0x000fc60000000010 */
[----:B------:R-:W4:Y:S04]  /*f73d0*/  LDL.LU R16, [R1+0xae8] ;  /* 0x000ae80001107983 */ /* 0x000f280000300800 */
[----:B------:R1:W-:Y:S04]  /*f73e0*/  STL [R1+0x1034], R0 ;  /* 0x0010340001007387 */ /* 0x0003e80000100800 */
[----:B------:R-:W4:Y:S01]  /*f73f0*/  LDL.LU R17, [R1+0x1060] ;  /* 0x0010600001117983 */ /* 0x000f220000300800 */
[----:B------:R-:W-:Y:S01]  /*f7400*/  BAR.SYNC.DEFER_BLOCKING 0x0 ;  /* 0x0000000000007b1d */ /* 0x000fe20000010000 */
[----:B-1----:R-:W-:-:S05]  /*f7410*/  VIADD R0, R0, UR4 ;  /* 0x0000000400007c36 */ /* 0x002fca0008000000 */
[----:B------:R-:W-:Y:S01]  /*f7420*/  ULDC UR4, c[0x0][0x248] ;  /* 0x0000920000047ab9 */ /* 0x000fe20000000800 */
[----:B0-----:R-:W-:Y:S04]  /*f7430*/  STL.64 [R1+0xd0], R12 ;  /* 0x0000d00c01007387 */ /* 0x001fe80000100a00 */
[----:B------:R-:W-:Y:S04]  /*f7440*/  STL.64 [R1+0xd8], R14 ;  /* 0x0000d80e01007387 */ /* 0x000fe80000100a00 */
        /* <DEDUP_REMOVED lines=41> */
[----:B------:R-:W4:Y:S01]  /*f76e0*/  LDL.LU R5, [R1+0x1094] ;  /* 0x0010940001057983 */ /* 0x000f220000300800 */
[----:B------:R-:W-:-:S03]  /*f76f0*/  PRMT R10, R7, 0x5410, R6 ;  /* 0x00005410070a7816 */ /* 0x000fc60000000006 */
[----:B------:R-:W4:Y:S04]  /*f7700*/  LDL.LU R6, [R1+0xad8] ;  /* 0x000ad80001067983 */ /* 0x000f280000300800 */
[----:B------:R-:W4:Y:S01]  /*f7710*/  LDL.LU R7, [R1+0x1088] ;  /* 0x0010880001077983 */ /* 0x000f220000300800 */
[----:B------:R-:W-:-:S03]  /*f7720*/  PRMT R11, R17, 0x5410, R16 ;  /* 0x00005410110b7816 */ /* 0x000fc60000000010 */
        /* <DEDUP_REMOVED lines=23> */
[----:B------:R-:W3:Y:S01]  /*f78a0*/  LDL.LU R21, [R1+0xa08] ;  /* 0x000a080001157983 */ /* 0x000ee20000300800 */
[----:B------:R-:W-:-:S03]  /*f78b0*/  PRMT R10, R24, 0x5410, R23 ;  /* 0x00005410180a7816 */ /* 0x000fc60000000017 */
[----:B------:R0:W-:Y:S04]  /*f78c0*/  STL [R1+0x1084], R0 ;  /* 0x0010840001007387 */ /* 0x0001e80000100800 */
[----:B------:R-:W3:Y:S01]  /*f78d0*/  LDL.LU R22, [R1+0xa10] ;  /* 0x000a100001167983 */ /* 0x000ee20000300800 */
[----:B------:R-:W-:-:S03]  /*f78e0*/  PRMT R11, R26, 0x5410, R25 ;  /* 0x000054101a0b7816 */ /* 0x000fc60000000019 */
[----:B------:R-:W3:Y:S04]  /*f78f0*/  LDL.LU R23, [R1+0x870] ;  /* 0x0008700001177983 */ /* 0x000ee80000300800 */
[----:B------:R4:W-:Y:S04]  /*f7900*/  STSM.16.M88.4 [R28+0x200], R8 ;  /* 0x000200081c007844 */ /* 0x0009e80000000200 */
[----:B------:R-:W3:Y:S01]  /*f7910*/  LDL.LU R24, [R1+0x880] ;  /* 0x0008800001187983 */ /* 0x000ee20000300800 */
[----:B------:R-:W-:Y:S06]  /*f7920*/  BAR.SYNC.DEFER_BLOCKING 0x0 ;  /* 0x0000000000007b1d */ /* 0x000fec0000010000 */
[----:B------:R-:W3:Y:S04]  /*f7930*/  LDL.LU R25, [R1+0x86c] ;  /* 0x00086c0001197983 */ /* 0x000ee80000300800 */
[----:B------:R-:W3:Y:S04]  /*f7940*/  LDL.LU R26, [R1+0x878] ;  /* 0x00087800011a7983 */ /* 0x000ee80000300800 */
[----:B------:R-:W1:Y:S01]  /*f7950*/  LDS.128 R12, [R18] ;  /* 0x00000000120c7984 */ /* 0x000e620000000c00 */
[----:B0-----:R-:W-:Y:S01]  /*f7960*/  VIADD R0, R0, UR4 ;  /* 0x0000000400007c36 */ /* 0x001fe20008000000 */
[----:B------:R-:W-:Y:S01]  /*f7970*/  ULDC UR4, c[0x0][0x248] ;  /* 0x0000920000047ab9 */ /* 0x000fe20000000800 */
[----:B----4-:R-:W-:-:S02]  /*f7980*/  PRMT R8, R3, 0x5410, R27 ;  /* 0x0000541003087816 */ /* 0x010fc4000000001b */
        /* <DEDUP_REMOVED lines=10> */
[----:B-1----:R-:W-:Y:S01]  /*f7a30*/  STL.64 [R1+0x140], R12 ;  /* 0x0001400c01007387 */ /* 0x002fe20000100a00 */
[----:B------:R-:W-:-:S03]  /*f7a40*/  PRMT R10, R7, 0x5410, R6 ;  /* 0x00005410070a7816 */ /* 0x000fc60000000006 */
[----:B------:R-:W-:Y:S04]  /*f7a50*/  STL.64 [R1+0x148], R14 ;  /* 0x0001480e01007387 */ /* 0x000fe80000100a00 */
[----:B------:R-:W4:Y:S04]  /*f7a60*/  LDL.LU R5, [R1+0x10b4] ;  /* 0x0010b40001057983 */ /* 0x000f280000300800 */
[----:B------:R-:W4:Y:S01]  /*f7a70*/  LDL.LU R6, [R1+0xaa4] ;  /* 0x000aa40001067983 */ /* 0x000f220000300800 */
[----:B------:R-:W-:-:S03]  /*f7a80*/  PRMT R11, R17, 0x5410, R16 ;  /* 0x00005410110b7816 */ /* 0x000fc60000000010 */
[----:B------:R-:W4:Y:S04]  /*f7a90*/  LDL.LU R7, [R1+0x10a0] ;  /* 0x0010a00001077983 */ /* 0x000f280000300800 */
        /* <DEDUP_REMOVED lines=24> */
[----:B------:R0:W-:Y:S04]  /*f7c20*/  STL [R1+0x1094], R0 ;  /* 0x0010940001007387 */ /* 0x0001e80000100800 */
[----:B------:R-:W3:Y:S01]  /*f7c30*/  LDL.LU R22, [R1+0xa20] ;  /* 0x000a200001167983 */ /* 0x000ee20000300800 */
[----:B------:R-:W-:-:S03]  /*f7c40*/  PRMT R10, R24, 0x5410, R23 ;  /* 0x00005410180a7816 */ /* 0x000fc60000000017 */
[----:B------:R-:W3:Y:S04]  /*f7c50*/  LDL.LU R23, [R1+0x890] ;  /* 0x0008900001177983 */ /* 0x000ee80000300800 */
[----:B------:R-:W3:Y:S01]  /*f7c60*/  LDL.LU R24, [R1+0x898] ;  /* 0x0008980001187983 */ /* 0x000ee20000300800 */
[----:B------:R-:W-:-:S03]  /*f7c70*/  PRMT R11, R26, 0x5410, R25 ;  /* 0x000054101a0b7816 */ /* 0x000fc60000000019 */
[----:B------:R-:W3:Y:S04]  /*f7c80*/  LDL.LU R25, [R1+0x88c] ;  /* 0x00088c0001197983 */ /* 0x000ee80000300800 */
[----:B------:R4:W-:Y:S01]  /*f7c90*/  STSM.16.M88.4 [R28+0x200], R8 ;  /* 0x000200081c007844 */ /* 0x0009e20000000200 */
[----:B------:R-:W-:Y:S06]  /*f7ca0*/  BAR.SYNC.DEFER_BLOCKING 0x0 ;  /* 0x0000000000007b1d */ /* 0x000fec0000010000 */
[----:B------:R-:W3:Y:S04]  /*f7cb0*/  LDL.LU R26, [R1+0x894] ;  /* 0x00089400011a7983 */ /* 0x000ee80000300800 */
        /* <DEDUP_REMOVED lines=8> */
[----:B------:R-:W-:Y:S01]  /*f7d40*/  ULDC UR4, c[0x0][0x248] ;  /* 0x0000920000047ab9 */ /* 0x000fe20000000800 */
[----:B------:R-:W-:-:S02]  /*f7d50*/  PRMT R9, R5, 0x5410, R4 ;  /* 0x0000541005097816 */ /* 0x000fc40000000004 */
[----:B------:R-:W4:Y:S04]  /*f7d60*/  LDL.LU R4, [R1+0x10d8] ;  /* 0x0010d80001047983 */ /* 0x000f280000300800 */
[----:B------:R-:W4:Y:S01]  /*f7d70*/  LDL.LU R5, [R1+0x10e4] ;  /* 0x0010e40001057983 */ /* 0x000f220000300800 */
[----:B------:R-:W-:-:S03]  /*f7d80*/  PRMT R10, R7, 0x5410, R6 ;  /* 0x00005410070a7816 */ /* 0x000fc60000000006 */
[----:B------:R0:W-:Y:S04]  /*f7d90*/  STL [R1+0x10a8], R0 ;  /* 0x0010a80001007387 */ /* 0x0001e80000100800 */
[----:B------:R-:W4:Y:S04]  /*f7da0*/  LDL.LU R6, [R1+0xa84] ;  /* 0x000a840001067983 */ /* 0x000f280000300800 */
[----:B------:R-:W4:Y:S01]  /*f7db0*/  LDL.LU R7, [R1+0xa94] ;  /* 0x000a940001077983 */ /* 0x000f220000300800 */
[----:B------:R-:W-:-:S03]  /*f7dc0*/  PRMT R11, R17, 0x5410, R16 ;  /* 0x00005410110b7816 */ /* 0x000fc60000000010 */
[----:B-1----:R-:W-:Y:S04]  /*f7dd0*/  STL.64 [R1+0x120], R12 ;  /* 0x0001200c01007387 */ /* 0x002fe80000100a00 */
[----:B------:R-:W-:Y:S04]  /*f7de0*/  STL.64 [R1+0x128], R14 ;  /* 0x0001280e01007387 */ /* 0x000fe80000100a00 */
[----:B------:R-:W4:Y:S04]  /*f7df0*/  LDL.LU R16, [R1+0xa80] ;  /* 0x000a800001107983 */ /* 0x000f280000300800 */
[----:B------:R-:W4:Y:S04]  /*f7e00*/  LDL.LU R17, [R1+0xa90] ;  /* 0x000a900001117983 */ /* 0x000f280000300800 */
[----:B------:R-:W1:Y:S01]  /*f7e10*/  LDS.128 R12, [R18+0x400] ;  /* 0x00040000120c7984 */ /* 0x000e620000000c00 */
[----:B------:R-:W-:Y:S06]  /*f7e20*/  BAR.SYNC.DEFER_BLOCKING 0x0 ;  /* 0x0000000000007b1d */ /* 0x000fec0000010000 */
[----:B------:R-:W-:Y:S01]  /*f7e30*/  STSM.16.M88.4 [R28], R8 ;  /* 0x000000081c007844 */ /* 0x000fe20000000200 */
[----:B0-----:R-:W-:Y:S01]  /*f7e40*/  VIADD R0, R0, UR5 ;  /* 0x0000000500007c36 */ /* 0x001fe20008000000 */
[----:B------:R-:W-:-:S02]  /*f7e50*/  ULDC UR5, c[0x0][0x248] ;  /* 0x0000920000057ab9 */ /* 0x000fc40000000800 */
[----:B-1----:R0:W-:Y:S04]  /*f7e60*/  STL.64 [R1+0x110], R12 ;  /* 0x0001100c01007387 */ /* 0x0021e80000100a00 */
[----:B------:R-:W-:Y:S04]  /*f7e70*/  STL.64 [R1+0x118], R14 ;  /* 0x0001180e01007387 */ /* 0x000fe80000100a00 */
[----:B0-----:R-:W4:Y:S01]  /*f7e80*/  LDL.LU R13, [R1+0x4020] ;  /* 0x00402000010d7983 */ /* 0x001f220000300800 */
[----:B--2---:R-:W-:-:S03]  /*f7e90*/  PRMT R8, R20, 0x5410, R29 ;  /* 0x0000541014087816 */ /* 0x004fc6000000001d */
[----:B------:R0:W-:Y:S02]  /*f7ea0*/  STL [R1+0x10b4], R0 ;  /* 0x0010b40001007387 */ /* 0x0001e40000100800 */
[----:B0-----:R-:W-:Y:S01]  /*f7eb0*/  VIADD R0, R0, UR4 ;  /* 0x0000000400007c36 */ /* 0x001fe20008000000 */
[----:B------:R-:W-:Y:S01]  /*f7ec0*/  ULDC UR4, c[0x0][0x248] ;  /* 0x0000920000047ab9 */ /* 0x000fe20000000800 */
[----:B---3--:R-:W-:Y:S02]  /*f7ed0*/  PRMT R9, R22, 0x5410, R21 ;  /* 0x0000541016097816 */ /* 0x008fe40000000015 */
[----:B------:R-:W-:Y:S02]  /*f7ee0*/  PRMT R10, R24, 0x5410, R23 ;  /* 0x00005410180a7816 */ /* 0x000fe40000000017 */
[----:B------:R-:W-:-:S05]  /*f7ef0*/  PRMT R11, R26, 0x5410, R25 ;  /* 0x000054101a0b7816 */ /* 0x000fca0000000019 */
[----:B------:R-:W-:Y:S01]  /*f7f00*/  STSM.16.M88.4 [R28+0x200], R8 ;  /* 0x000200081c007844 */ /* 0x000fe20000000200 */
[----:B------:R-:W-:Y:S06]  /*f7f10*/  BAR.SYNC.DEFER_BLOCKING 0x0 ;  /* 0x0000000000007b1d */ /* 0x000fec0000010000 */
[----:B------:R0:W-:Y:S04]  /*f7f20*/  STL [R1+0x10ac], R0 ;  /* 0x0010ac0001007387 */ /* 0x0001e80000100800 */
[----:B------:R-:W1:Y:S01]  /*f7f30*/  LDS.128 R20, [R18] ;  /* 0x0000000012147984 */ /* 0x000e620000000c00 */
[----:B0-----:R-:W-:Y:S01]  /*f7f40*/  VIADD R0, R0, UR4 ;  /* 0x0000000400007c36 */ /* 0x001fe20008000000 */
[----:B------:R-:W-:-:S04]  /*f7f50*/  ULDC UR4, c[0x0][0x248] ;  /* 0x0000920000047ab9 */ /* 0x000fc80000000800 */
[----:B------:R0:W-:Y:S02]  /*f7f60*/  STL [R1+0x10d4], R0 ;  /* 0x0010d40001007387 */ /* 0x0001e40000100800 */
[----:B0-----:R-:W-:Y:S01]  /*f7f70*/  VIADD R0, R0, UR4 ;  /* 0x0000000400007c36 */ /* 0x001fe20008000000 */
[----:B------:R-:W-:-:S04]  /*f7f80*/  ULDC UR4, c[0x0][0x248] ;  /* 0x0000920000047ab9 */ /* 0x000fc80000000800 */
[----:B------:R0:W-:Y:S04]  /*f7f90*/  STL [R1+0x10dc], R0 ;  /* 0x0010dc0001007387 */ /* 0x0001e80000100800 */
[----:B------:R-:W2:Y:S04]  /*f7fa0*/  LDL.LU R15, [R1+0xa34] ;  /* 0x000a3400010f7983 */ /* 0x000ea80000300800 */
[----:B------:R-:W3:Y:S01]  /*f7fb0*/  LDL.LU R14, [R1+0xa28] ;  /* 0x000a2800010e7983 */ /* 0x000ee20000300800 */
[----:B0-----:R-:W-:Y:S01]  /*f7fc0*/  VIADD R0, R0, UR4 ;  /* 0x0000000400007c36 */ /* 0x001fe20008000000 */
[----:B------:R-:W-:-:S02]  /*f7fd0*/  ULDC UR4, c[0x0][0x248] ;  /* 0x0000920000047ab9 */ /* 0x000fc40000000800 */
[----:B------:R-:W3:Y:S01]  /*f7fe0*/  LDL.LU R12, [R1+0xa30] ;  /* 0x000a3000010c7983 */ /* 0x000ee20000300800 */
[----:B----4-:R-:W-:-:S03]  /*f7ff0*/  PRMT R8, R3, 0x5410, R27 ;  /* 0x0000541003087816 */ /* 0x010fc6000000001b */
[----:B------:R0:W-:Y:S04]  /*f8000*/  STL [R1+0x10d0], R0 ;  /* 0x0010d00001007387 */ /* 0x0001e80000100800 */
[----:B------:R-:W4:Y:S04]  /*f8010*/  LDL.LU R29, [R1+0x8b0] ;  /* 0x0008b000011d7983 */ /* 0x000f280000300800 */
[----:B------:R-:W4:Y:S01]  /*f8020*/  LDL.LU R24, [R1+0x8b8] ;  /* 0x0008b80001187983 */ /* 0x000f220000300800 */
[----:B0-----:R-:W-:Y:S01]  /*f8030*/  VIADD R0, R0, UR4 ;  /* 0x0000000400007c36 */ /* 0x001fe20008000000 */
[----:B------:R-:W-:-:S02]  /*f8040*/  ULDC UR4, c[0x0][0x248] ;  /* 0x0000920000047ab9 */ /* 0x000fc40000000800 */
[----:B------:R-:W2:Y:S04]  /*f8050*/  LDL.LU R25, [R1+0x8ac] ;  /* 0x0008ac0001197983 */ /* 0x000ea80000300800 */
[----:B------:R-:W2:Y:S01]  /*f8060*/  LDL.LU R3, [R1+0x8b4] ;  /* 0x0008b40001037983 */ /* 0x000ea20000300800 */
[----:B------:R-:W-:-:S03]  /*f8070*/  PRMT R9, R5, 0x5410, R4 ;  /* 0x0000541005097816 */ /* 0x000fc60000000004 */
[----:B------:R-:W2:Y:S04]  /*f8080*/  LDL.LU R4, [R1+0x1100] ;  /* 0x0011000001047983 */ /* 0x000ea80000300800 */
[----:B------:R-:W2:Y:S04]  /*f8090*/  LDL.LU R5, [R1+0x1134] ;  /* 0x0011340001057983 */ /* 0x000ea80000300800 */
[----:B------:R0:W-:Y:S02]  /*f80a0*/  STL [R1+0x10d8], R0 ;  /* 0x0010d80001007387 */ /* 0x0001e40000100800 */
[----:B0-----:R-:W-:Y:S01]  /*f80b0*/  VIADD R0, R0, UR4 ;  /* 0x0000000400007c36 */ /* 0x001fe20008000000 */
[----:B------:R-:W-:Y:S01]  /*f80c0*/  PRMT R10, R7, 0x5410, R6 ;  /* 0x00005410070a7816 */ /* 0x000fe20000000006 */
[----:B------:R-:W-:Y:S01]  /*f80d0*/  ULDC UR4, c[0x0][0x248] ;  /* 0x0000920000047ab9 */ /* 0x000fe20000000800 */
[----:B------:R-:W-:-:S02]  /*f80e0*/  PRMT R11, R17, 0x5410, R16 ;  /* 0x00005410110b7816 */ /* 0x000fc40000000010 */
[----:B------:R-:W2:Y:S04]  /*f80f0*/  LDL.LU R16, [R1+0x1118] ;  /* 0x0011180001107983 */ /* 0x000ea80000300800 */
[----:B------:R-:W2:Y:S04]  /*f8100*/  LDL.LU R17, [R1+0x1130] ;  /* 0x0011300001117983 */ /* 0x000ea80000300800 */
[----:B------:R0:W-:Y:S04]  /*f8110*/  STL [R1+0x10e4], R0 ;  /* 0x0010e40001007387 */ /* 0x0001e80000100800 */
[----:B------:R-:W2:Y:S04]  /*f8120*/  LDL.LU R26, [R1+0xa8c] ;  /* 0x000a8c00011a7983 */ /* 0x000ea80000300800 */
[----:B------:R-:W2:Y:S04]  /*f8130*/  LDL.LU R27, [R1+0xa9c] ;  /* 0x000a9c00011b7983 */ /* 0x000ea80000300800 */
[----:B-1----:R-:W-:Y:S04]  /*f8140*/  STL.64 [R1+0x100], R20 ;  /* 0x0001001401007387 */ /* 0x002fe80000100a00 */
[----:B------:R-:W-:Y:S04]  /*f8150*/  STL.64 [R1+0x108], R22 ;  /* 0x0001081601007387 */ /* 0x000fe80000100a00 */
[----:B------:R-:W1:Y:S01]  /*f8160*/  LDS.128 R20, [R18+0x400] ;  /* 0x0004000012147984 */ /* 0x000e620000000c00 */
[----:B------:R-:W-:Y:S01]  /*f8170*/  BAR.SYNC.DEFER_BLOCKING 0x0 ;  /* 0x0000000000007b1d */ /* 0x000fe20000010000 */
[----:B0-----:R-:W-:-:S05]  /*f8180*/  VIADD R0, R0, UR5 ;  /* 0x0000000500007c36 */ /* 0x001fca0008000000 */
[----:B------:R-:W-:Y:S01]  /*f8190*/  ULDC UR5, c[0x0][0x248] ;  /* 0x0000920000057ab9 */ /* 0x000fe20000000800 */
[----:B------:R-:W2:Y:S04]  /*f81a0*/  LDL.LU R6, [R1+0xa88] ;  /* 0x000a880001067983 */ /* 0x000ea80000300800 */
[----:B------:R-:W2:Y:S04]  /*f81b0*/  LDL.LU R7, [R1+0xa98] ;  /* 0x000a980001077983 */ /* 0x000ea80000300800 */
[----:B------:R-:W-:Y:S04]  /*f81c0*/  STSM.16.M88.4 [R28], R8 ;  /* 0x000000081c007844 */ /* 0x000fe80000000200 */
[----:B-1----:R-:W-:Y:S04]  /*f81d0*/  STL.64 [R1+0x1b0], R20 ;  /* 0x0001b01401007387 */ /* 0x002fe80000100a00 */
[----:B------:R0:W-:Y:S04]  /*f81e0*/  STL.64 [R1+0x1b8], R22 ;  /* 0x0001b81601007387 */ /* 0x0001e80000100a00 */
[----:B0-----:R-:W2:Y:S04]  /*f81f0*/  LDL.LU.64 R22, [R1+0x4018] ;  /* 0x0040180001167983 */ /* 0x001ea80000300a00 */
[----:B------:R-:W2:Y:S04]  /*f8200*/  LDL.LU.64 R20, [R1+0x4010] ;  /* 0x0040100001147983 */ /* 0x000ea80000300a00 */
[----:B------:R0:W-:Y:S04]  /*f8210*/  STL [R1+0x10fc], R0 ;  /* 0x0010fc0001007387 */ /* 0x0001e80000100800 */
[----:B------:R-:W2:Y:S01]  /*f8220*/  LDL.LU R11, [R1+0xa2c] ;  /* 0x000a2c00010b7983 */ /* 0x000ea20000300800 */
        /* <DEDUP_REMOVED lines=11> */
[----:B---3--:R-:W-:Y:S02]  /*f82e0*/  PRMT R9, R12, 0x5410, R14 ;  /* 0x000054100c097816 */ /* 0x008fe4000000000e */
[----:B----4-:R-:W-:Y:S02]  /*f82f0*/  PRMT R10, R24, 0x5410, R29 ;  /* 0x00005410180a7816 */ /* 0x010fe4000000001d */
[----:B--2---:R-:W-:Y:S02]  /*f8300*/  PRMT R8, R15, 0x5410, R11 ;  /* 0x000054100f087816 */ /* 0x004fe4000000000b */
[----:B------:R-:W-:Y:S01]  /*f8310*/  PRMT R11, R3, 0x5410, R25 ;  /* 0x00005410030b7816 */ /* 0x000fe20000000019 */
[----:B------:R-:W2:Y:S04]  /*f8320*/  LDL.LU R15, [R1+0xa44] ;  /* 0x000a4400010f7983 */ /* 0x000ea80000300800 */
[----:B------:R0:W-:Y:S04]  /*f8330*/  STSM.16.M88.4 [R28+0x200], R8 ;  /* 0x000200081c007844 */ /* 0x0001e80000000200 */
[----:B------:R-:W3:Y:S04]  /*f8340*/  LDL.LU R14, [R1+0xa38] ;  /* 0x000a3800010e7983 */ /* 0x000ee80000300800 */
[----:B------:R-:W3:Y:S01]  /*f8350*/  LDL.LU R12, [R1+0xa40] ;  /* 0x000a4000010c7983 */ /* 0x000ee20000300800 */
[----:B0-----:R-:W-:Y:S01]  /*f8360*/  PRMT R10, R27, 0x5410, R26 ;  /* 0x000054101b0a7816 */ /* 0x001fe2000000001a */
[----:B------:R-:W-:Y:S06]  /*f8370*/  BAR.SYNC.DEFER_BLOCKING 0x0 ;  /* 0x0000000000007b1d */ /* 0x000fec0000010000 */
[----:B------:R-:W0:Y:S01]  /*f8380*/  LDS.128 R24, [R18] ;  /* 0x0000000012187984 */ /* 0x000e220000000c00 */
[----:B------:R-:W-:-:S03]  /*f8390*/  PRMT R8, R5, 0x5410, R4 ;  /* 0x0000541005087816 */ /* 0x000fc60000000004 */
[----:B------:R1:W-:Y:S01]  /*f83a0*/  STL [R1+0x1100], R0 ;  /* 0x0011000001007387 */ /* 0x0003e20000100800 */
[----:B------:R-:W-:-:S03]  /*f83b0*/  PRMT R9, R17, 0x5410, R16 ;  /* 0x0000541011097816 */ /* 0x000fc60000000010 */
[----:B------:R-:W4:Y:S04]  /*f83c0*/  LDL.LU R29, [R1+0x8c0] ;  /* 0x0008c000011d7983 */ /* 0x000f280000300800 */
[----:B------:R-:W4:Y:S01]  /*f83d0*/  LDL.LU R3, [R1+0x8c8] ;  /* 0x0008c80001037983 */ /* 0x000f220000300800 */
[----:B-1----:R-:W-:Y:S01]  /*f83e0*/  VIADD R0, R0, UR4 ;  /* 0x0000000400007c36 */ /* 0x002fe20008000000 */
[----:B------:R-:W-:Y:S02]  /*f83f0*/  PRMT R11, R7, 0x5410, R6 ;  /* 0x00005410070b7816 */ /* 0x000fe40000000006 */
[----:B------:R-:W2:Y:S01]  /*f8400*/  LDL.LU R4, [R1+0x8bc] ;  /* 0x0008bc0001047983 */ /* 0x000ea20000300800 */
[----:B------:R-:W-:-:S03]  /*f8410*/  ULDC UR4, c[0x0][0x248] ;  /* 0x0000920000047ab9 */ /* 0x000fc60000000800 */
[----:B------:R-:W2:Y:S04]  /*f8420*/  LDL.LU R5, [R1+0x8c4] ;  /* 0x0008c40001057983 */ /* 0x000ea80000300800 */
[----:B------:R-:W2:Y:S04]  /*f8430*/  LDL.LU R16, [R1+0x1140] ;  /* 0x0011400001107983 */ /* 0x000ea80000300800 */
[----:B------:R-:W2:Y:S04]  /*f8440*/  LDL.LU R17, [R1+0x1188] ;  /* 0x0011880001117983 */ /* 0x000ea80000300800 */
[----:B------:R-:W2:Y:S04]  /*f8450*/  LDL.LU R6, [R1+0x1180] ;  /* 0x0011800001067983 */ /* 0x000ea80000300800 */
[----:B------:R-:W2:Y:S04]  /*f8460*/  LDL.LU R7, [R1+0x1184] ;  /* 0x0011840001077983 */ /* 0x000ea80000300800 */
[----:B------:R1:W-:Y:S02]  /*f8470*/  STL [R1+0x1118], R0 ;  /* 0x0011180001007387 */ /* 0x0003e40000100800 */
[----:B-1----:R-:W-:Y:S01]  /*f8480*/  VIADD R0, R0, UR4 ;  /* 0x0000000400007c36 */ /* 0x002fe20008000000 */
[----:B------:R-:W-:-:S04]  /*f8490*/  ULDC UR4, c[0x0][0x248] ;  /* 0x0000920000047ab9 */ /* 0x000fc80000000800 */
[----:B------:R1:W-:Y:S04]  /*f84a0*/  STL [R1+0x1134], R0 ;  /* 0x0011340001007387 */ /* 0x0003e80000100800 */
[----:B0-----:R-:W-:Y:S04]  /*f84b0*/  STL.64 [R1+0x1a0], R24 ;  /* 0x0001a01801007387 */ /* 0x001fe80000100a00 */
[----:B------:R-:W-:Y:S04]  /*f84c0*/  STL.64 [R1+0x1a8], R26 ;  /* 0x0001a81a01007387 */ /* 0x000fe80000100a00 */
[----:B------:R-:W0:Y:S01]  /*f84d0*/  LDS.128 R24, [R18+0x400] ;  /* 0x0004000012187984 */ /* 0x000e220000000c00 */
[----:B------:R-:W-:Y:S01]  /*f84e0*/  BAR.SYNC.DEFER_BLOCKING 0x0 ;  /* 0x0000000000007b1d */ /* 0x000fe20000010000 */
[----:B-1----:R-:W-:-:S05]  /*f84f0*/  VIADD R0, R0, UR5 ;  /* 0x0000000500007c36 */ /* 0x002fca0008000000 */
[----:B------:R-:W-:Y:S01]  /*f8500*/  ULDC UR5, c[0x0][0x248] ;  /* 0x0000920000057ab9 */ /* 0x000fe20000000800 */
[----:B------:R-:W-:Y:S04]  /*f8510*/  STSM.16.M88.4 [R28], R8 ;  /* 0x000000081c007844 */ /* 0x000fe80000000200 */
[----:B0-----:R0:W-:Y:S04]  /*f8520*/  STL.64 [R1+0x190], R24 ;  /* 0x0001901801007387 */ /* 0x0011e80000100a00 */
[----:B------:R1:W-:Y:S04]  /*f8530*/  STL.64 [R1+0x198], R26 ;  /* 0x0001981a01007387 */ /* 0x0003e80000100a00 */
[----:B0-----:R-:W2:Y:S04]  /*f8540*/  LDL.LU R24, [R1+0xaac] ;  /* 0x000aac0001187983 */ /* 0x001ea80000300800 */
[----:B------:R-:W2:Y:S04]  /*f8550*/  LDL.LU R25, [R1+0x115c] ;  /* 0x00115c0001197983 */ /* 0x000ea80000300800 */
[----:B------:R0:W-:Y:S04]  /*f8560*/  STL [R1+0x1154], R0 ;  /* 0x0011540001007387 */ /* 0x0001e80000100800 */
[----:B-1----:R-:W2:Y:S04]  /*f8570*/  LDL.LU R26, [R1+0xaa8] ;  /* 0x000aa800011a7983 */ /* 0x002ea80000300800 */
[----:B------:R-:W2:Y:S04]  /*f8580*/  LDL.LU R27, [R1+0xab8] ;  /* 0x000ab800011b7983 */ /* 0x000ea80000300800 */
        /* <DEDUP_REMOVED lines=9> */
[----:B------:R-:W-:Y:S01]  /*f8620*/  STL [R1+0x1158], R0 ;  /* 0x0011580001007387 */ /* 0x000fe20000100800 */
[----:B---3--:R-:W-:Y:S02]  /*f8630*/  PRMT R9, R12, 0x5410, R14 ;  /* 0x000054100c097816 */ /* 0x008fe4000000000e */
[----:B----4-:R-:W-:Y:S02]  /*f8640*/  PRMT R10, R3, 0x5410, R29 ;  /* 0x00005410030a7816 */ /* 0x010fe4000000001d */
[----:B------:R-:W3:Y:S01]  /*f8650*/  LDL.LU R3, [R1+0xa4c] ;  /* 0x000a4c0001037983 */ /* 0x000ee20000300800 */
[----:B--2---:R-:W-:Y:S02]  /*f8660*/  PRMT R8, R15, 0x5410, R11 ;  /* 0x000054100f087816 */ /* 0x004fe4000000000b */
[----:B------:R-:W-:-:S05]  /*f8670*/  PRMT R11, R5, 0x5410, R4 ;  /* 0x00005410050b7816 */ /* 0x000fca0000000004 */
[----:B------:R0:W-:Y:S02]  /*f8680*/  STSM.16.M88.4 [R28+0x200], R8 ;  /* 0x000200081c007844 */ /* 0x0001e40000000200 */
[----:B0-----:R-:W-:Y:S02]  /*f8690*/  PRMT R10, R25, 0x5410, R24 ;  /* 0x00005410190a7816 */ /* 0x001fe40000000018 */
[----:B------:R-:W-:Y:S01]  /*f86a0*/  PRMT R11, R27, 0x5410, R26 ;  /* 0x000054101b0b7816 */ /* 0x000fe2000000001a */
[----:B------:R-:W-:Y:S01]  /*f86b0*/  BAR.SYNC.DEFER_BLOCKING 0x0 ;  /* 0x0000000000007b1d */ /* 0x000fe20000010000 */
[----:B------:R-:W-:Y:S01]  /*f86c0*/  VIADD R4, R0, UR4 ;  /* 0x0000000400047c36 */ /* 0x000fe20008000000 */
[----:B------:R-:W-:-:S04]  /*f86d0*/  PRMT R8, R17, 0x5410, R16 ;  /* 0x0000541011087816 */ /* 0x000fc80000000010 */
[----:B------:R-:W-:Y:S01]  /*f86e0*/  ULDC UR4, c[0x0][0x248] ;  /* 0x0000920000047ab9 */ /* 0x000fe20000000800 */
[----:B------:R-:W2:Y:S04]  /*f86f0*/  LDL.LU R0, [R1+0xa48] ;  /* 0x000a480001007983 */ /* 0x000ea80000300800 */
[----:B------:R-:W4:Y:S04]  /*f8700*/  LDL.LU R16, [R1+0x8f0] ;  /* 0x0008f00001107983 */ /* 0x000f280000300800 */
[----:B------:R-:W0:Y:S04]  /*f8710*/  LDS.128 R24, [R18] ;  /* 0x0000000012187984 */ /* 0x000e280000000c00 */
[----:B------:R1:W-:Y:S04]  /*f8720*/  STL [R1+0x1140], R4 ;  /* 0x0011400401007387 */ /* 0x0003e80000100800 */
[----:B------:R-:W4:Y:S04]  /*f8730*/  LDL.LU R17, [R1+0x8cc] ;  /* 0x0008cc0001117983 */ /* 0x000f280000300800 */
[----:B------:R-:W4:Y:S01]  /*f8740*/  LDL.LU R15, [R1+0x1360] ;  /* 0x00136000010f7983 */ /* 0x000f220000300800 */
[----:B-1----:R-:W-:Y:S01]  /*f8750*/  VIADD R4, R4, UR4 ;  /* 0x0000000404047c36 */ /* 0x002fe20008000000 */
[----:B------:R-:W-:-:S02]  /*f8760*/  PRMT R9, R7, 0x5410, R6 ;  /* 0x0000541007097816 */ /* 0x000fc40000000006 */
[----:B------:R-:W4:Y:S01]  /*f8770*/  LDL.LU R14, [R1+0x1354] ;  /* 0x00135400010e7983 */ /* 0x000f220000300800 */
[----:B------:R-:W-:-:S03]  /*f8780*/  ULDC UR4, c[0x0][0x248] ;  /* 0x0000920000047ab9 */ /* 0x000fc60000000800 */
[----:B------:R-:W4:Y:S04]  /*f8790*/  LDL.LU R12, [R1+0x135c] ;  /* 0x00135c00010c7983 */ /* 0x000f280000300800 */
[----:B------:R-:W4:Y:S04]  /*f87a0*/  LDL.LU R29, [R1+0x1194] ;  /* 0x00119400011d7983 */ /* 0x000f280000300800 */
[----:B------:R-:W4:Y:S04]  /*f87b0*/  LDL.LU R5, [R1+0x1340] ;  /* 0x0013400001057983 */ /* 0x000f280000300800 */
[----:B------:R-:W4:Y:S04]  /*f87c0*/  LDL.LU R6, [R1+0x119c] ;  /* 0x00119c0001067983 */ /* 0x000f280000300800 */
[----:B------:R-:W4:Y:S04]  /*f87d0*/  LDL.LU R7, [R1+0x125c] ;  /* 0x00125c0001077983 */ /* 0x000f280000300800 */
        /* <DEDUP_REMOVED lines=11> */
[----:B0-----:R-:W-:Y:S04]  /*f8890*/  STL.64 [R1+0x170], R24 ;  /* 0x0001701801007387 */ /* 0x001fe80000100a00 */
[----:B------:R0:W-:Y:S04]  /*f88a0*/  STL.64 [R1+0x178], R26 ;  /* 0x0001781a01007387 */ /* 0x0001e80000100a00 */
[----:B0-----:R-:W4:Y:S04]  /*f88b0*/  LDL.LU.64 R26, [R1+0x4008] ;  /* 0x00400800011a7983 */ /* 0x001f280000300a00 */
[----:B------:R-:W4:Y:S04]  /*f88c0*/  LDL.LU.64 R24, [R1+0x4000] ;  /* 0x0040000001187983 */ /* 0x000f280000300a00 */
[----:B------:R0:W-:Y:S04]  /*f88d0*/  STL [R1+0x1190], R4 ;  /* 0x0011900401007387 */ /* 0x0001e80000100800 */
[----:B------:R-:W3:Y:S04]  /*f88e0*/  LDL.LU R8, [R1+0xa54] ;  /* 0x000a540001087983 */ /* 0x000ee80000300800 */
[----:B------:R-:W2:Y:S04]  /*f88f0*/  LDL.LU R9, [R1+0xa50] ;  /* 0x000a500001097983 */ /* 0x000ea80000300800 */
[----:B------:R-:W4:Y:S04]  /*f8900*/  LDL.LU R10, [R1+0x8f8] ;  /* 0x0008f800010a7983 */ /* 0x000f280000300800 */
[----:B------:R-:W4:Y:S01]  /*f8910*/  LDL.LU R11, [R1+0x8f4] ;  /* 0x0008f400010b7983 */ /* 0x000f220000300800 */
[----:B0-----:R-:W-:Y:S01]  /*f8920*/  VIADD R4, R4, UR4 ;  /* 0x0000000404047c36 */ /* 0x001fe20008000000 */
[----:B------:R-:W-:Y:S01]  /*f8930*/  ULDC UR4, c[0x0][0x248] ;  /* 0x0000920000047ab9 */ /* 0x000fe20000000800 */
[----:B---3--:R-:W-:-:S02]  /*f8940*/  PRMT R8, R8, 0x5410, R3 ;  /* 0x0000541008087816 */ /* 0x008fc40000000003 */
[----:B------:R-:W3:Y:S01]  /*f8950*/  LDL.LU R3, [R1+0x3ffc] ;  /* 0x003ffc0001037983 */ /* 0x000ee20000300800 */
[----:B--2---:R-:W-:-:S03]  /*f8960*/  PRMT R9, R9, 0x5410, R0 ;  /* 0x0000541009097816 */ /* 0x004fc60000000000 */
[----:B------:R-:W2:Y:S01]  /*f8970*/  LDL.LU R0, [R1+0x3ff8] ;  /* 0x003ff80001007983 */ /* 0x000ea20000300800 */
[----:B----4-:R-:W-:-:S03]  /*f8980*/  PRMT R10, R10, 0x5410, R16 ;  /* 0x000054100a0a7816 */ /* 0x010fc60000000010 */
[----:B------:R0:W-:Y:S01]  /*f8990*/  STL [R1+0x1180], R4 ;  /* 0x0011800401007387 */ /* 0x0001e20000100800 */
[----:B------:R-:W-:-:S03]  /*f89a0*/  PRMT R11, R11, 0x5410, R17 ;  /* 0x000054100b0b7816 */ /* 0x000fc60000000011 */
[----:B------:R-:W4:Y:S04]  /*f89b0*/  LDL.LU R16, [R1+0x3ff4] ;  /* 0x003ff40001107983 */ /* 0x000f280000300800 */
[----:B------:R-:W3:Y:S01]  /*f89c0*/  LDL.LU R17, [R1+0x3ff0] ;  /* 0x003ff00001117983 */ /* 0x000ee20000300800 */
[----:B0-----:R-:W-:Y:S01]  /*f89d0*/  VIADD R4, R4, UR4 ;  /* 0x0000000404047c36 */ /* 0x001fe20008000000 */
[----:B------:R-:W-:Y:S02]  /*f89e0*/  ULDC UR4, c[0x0][0x248] ;  /* 0x0000920000047ab9 */ /* 0x000fe40000000800 */
[----:B------:R0:W-:Y:S04]  /*f89f0*/  STSM.16.M88.4 [R28+0x200], R8 ;  /* 0x000200081c007844 */ /* 0x0001e80000000200 */
[----:B------:R1:W-:Y:S04]  /*f8a00*/  STL [R1+0x118c], R4 ;  /* 0x00118c0401007387 */ /* 0x0003e80000100800 */
[----:B0-----:R-:W2:Y:S01]  /*f8a10*/  LDL.LU R11, [R1+0x1358] ;  /* 0x00135800010b7983 */ /* 0x001ea20000300800 */
[----:B-1----:R-:W-:Y:S01]  /*f8a20*/  VIADD R4, R4, UR4 ;  /* 0x0000000404047c36 */ /* 0x002fe20008000000 */
[----:B------:R-:W-:-:S04]  /*f8a30*/  ULDC UR4, c[0x0][0x248] ;  /* 0x0000920000047ab9 */ /* 0x000fc80000000800 */
[----:B------:R0:W-:Y:S02]  /*f8a40*/  STL [R1+0x1198], R4 ;  /* 0x0011980401007387 */ /* 0x0001e40000100800 */
[----:B0-----:R-:W-:Y:S01]  /*f8a50*/  VIADD R4, R4, UR4 ;  /* 0x0000000404047c36 */ /* 0x001fe20008000000 */
[----:B------:R-:W-:-:S04]  /*f8a60*/  ULDC UR4, c[0x0][0x248] ;  /* 0x0000920000047ab9 */ /* 0x000fc80000000800 */
[----:B------:R0:W-:Y:S01]  /*f8a70*/  STL [R1+0x1188], R4 ;  /* 0x0011880401007387 */ /* 0x0001e20000100800 */
[----:B------:R-:W-:Y:S02]  /*f8a80*/  PRMT R9, R12, 0x5410, R14 ;  /* 0x000054100c097816 */ /* 0x000fe4000000000e */
[----:B------:R-:W-:Y:S01]  /*f8a90*/  PRMT R10, R5, 0x5410, R29 ;  /* 0x00005410050a7816 */ /* 0x000fe2000000001d */
[----:B0-----:R-:W-:Y:S01]  /*f8aa0*/  VIADD R4, R4, UR4 ;  /* 0x0000000404047c36 */ /* 0x001fe20008000000 */
[----:B------:R-:W-:-:S03]  /*f8ab0*/  ULDC UR4, c[0x0][0x248] ;  /* 0x0000920000047ab9 */ /* 0x000fc60000000800 */
[----:B------:R-:W-:Y:S01]  /*f8ac0*/  VIADD R12, R4, UR4 ;  /* 0x00000004040c7c36 */ /* 0x000fe20008000000 */
[----:B------:R-:W-:Y:S01]  /*f8ad0*/  STL [R1+0x1194], R4 ;  /* 0x0011940401007387 */ /* 0x000fe20000100800 */
[----:B------:R-:W-:Y:S01]  /*f8ae0*/  BAR.SYNC.DEFER_BLOCKING 0x0 ;  /* 0x0000000000007b1d */ /* 0x000fe20000010000 */
[----:B--2---:R-:W-:Y:S02]  /*f8af0*/  PRMT R8, R15, 0x5410, R11 ;  /* 0x000054100f087816 */ /* 0x004fe4000000000b */
[----:B------:R-:W-:-:S03]  /*f8b00*/  PRMT R11, R7, 0x5410, R6 ;  /* 0x00005410070b7816 */ /* 0x000fc60000000006 */
[----:B------:R-:W0:Y:S04]  /*f8b10*/  LDS.128 R4, [R18] ;  /* 0x0000000012047984 */ /* 0x000e280000000c00 */
[----:B0-----:R-:W-:Y:S04]  /*f8b20*/  STL.64 [R1+0x160], R4 ;  /* 0x0001600401007387 */ /* 0x001fe80000100a00 */
[----:B------:R-:W-:Y:S04]  /*f8b30*/  STL.64 [R1+0x168], R6 ;  /* 0x0001680601007387 */ /* 0x000fe80000100a00 */
[----:B------:R-:W0:Y:S04]  /*f8b40*/  LDS.128 R4, [R18+0x400] ;  /* 0x0004000012047984 */ /* 0x000e280000000c00 */
[----:B0-----:R-:W-:Y:S04]  /*f8b50*/  STL.64 [R1+0x150], R4 ;  /* 0x0001500401007387 */ /* 0x001fe80000100a00 */
[----:B------:R0:W-:Y:S04]  /*f8b60*/  STL.64 [R1+0x158], R6 ;  /* 0x0001580601007387 */ /* 0x0001e80000100a00 */
[----:B0-----:R-:W2:Y:S04]  /*f8b70*/  LDL.LU.64 R6, [R1+0x3fe8] ;  /* 0x003fe80001067983 */ /* 0x001ea80000300a00 */
[----:B------:R-:W2:Y:S04]  /*f8b80*/  LDL.LU.64 R4, [R1+0x3fe0] ;  /* 0x003fe00001047983 */ /* 0x000ea80000300a00 */
[----:B------:R0:W-:Y:S02]  /*f8b90*/  STL [R1+0x119c], R12 ;  /* 0x00119c0c01007387 */ /* 0x0001e40000100800 */
[----:B0-----:R-:W-:-:S05]  /*f8ba0*/  VIADD R12, R12, UR5 ;  /* 0x000000050c0c7c36 */ /* 0x001fca0008000000 */
[----:B------:R-:W-:Y:S04]  /*f8bb0*/  STL [R1+0x125c], R12 ;  /* 0x00125c0c01007387 */ /* 0x000fe80000100800 */
[----:B------:R-:W2:Y:S04]  /*f8bc0*/  LDL.LU R15, [R1+0xa5c] ;  /* 0x000a5c00010f7983 */ /* 0x000ea80000300800 */
[----:B------:R-:W2:Y:S04]  /*f8bd0*/  LDL.LU R14, [R1+0xa64] ;  /* 0x000a6400010e7983 */ /* 0x000ea80000300800 */
[----:B---3--:R0:W-:Y:S01]  /*f8be0*/  STL [R1+0x43c0], R17 ;  /* 0x0043c01101007387 */ /* 0x0081e20000100800 */
[----:B------:R-:W-:Y:S01]  /*f8bf0*/  LOP3.LUT R0, R0, 0xbfffffff, RZ, 0xc0, !PT ;  /* 0xbfffffff00007812 */ /* 0x000fe200078ec0ff */
[----:B------:R-:W-:Y:S06]  /*f8c00*/  BAR.SYNC.DEFER_BLOCKING 0x0 ;  /* 0x0000000000007b1d */ /* 0x000fec0000010000 */
[----:B0-----:R-:W3:Y:S04]  /*f8c10*/  LDL.LU R17, [R1+0xa58] ;  /* 0x000a580001117983 */ /* 0x001ee80000300800 */
[----:B----4-:R0:W-:Y:S04]  /*f8c20*/  STL [R1+0x43bc], R16 ;  /* 0x0043bc1001007387 */ /* 0x0101e80000100800 */
[----:B0-----:R-:W4:Y:S04]  /*f8c30*/  LDL.LU R16, [R1+0x900] ;  /* 0x0009000001107983 */ /* 0x001f280000300800 */
[----:B------:R0:W-:Y:S04]  /*f8c40*/  STL [R1+0x43b8], R3 ;  /* 0x0043b80301007387 */ /* 0x0001e80000100800 */
[----:B0-----:R-:W4:Y:S04]  /*f8c50*/  LDL.LU R3, [R1+0x8fc] ;  /* 0x0008fc0001037983 */ /* 0x001f280000300800 */
[----:B------:R-:W4:Y:S04]  /*f8c60*/  LDL.LU R12, [R1+0x1378] ;  /* 0x00137800010c7983 */ /* 0x000f280000300800 */
[----:B------:R-:W4:Y:S04]  /*f8c70*/  LDL.LU R29, [R1+0x1380] ;  /* 0x00138000011d7983 */ /* 0x000f280000300800 */
[----:B--2---:R-:W-:Y:S04]  /*f8c80*/  STL [R1+0x4390], R7 ;  /* 0x0043900701007387 */ /* 0x004fe80000100800 */
[----:B------:R-:W-:Y:S04]  /*f8c90*/  STL [R1+0x4370], R6 ;  /* 0x0043700601007387 */ /* 0x000fe80000100800 */
[----:B------:R0:W-:Y:S04]  /*f8ca0*/  STL.64 [R1+0x4320], R4 ;  /* 0x0043200401007387 */ /* 0x0001e80000100a00 */
[----:B0-----:R-:W2:Y:S04]  /*f8cb0*/  LDL.LU R4, [R1+0x930] ;  /* 0x0009300001047983 */ /* 0x001ea80000300800 */
[----:B------:R0:W-:Y:S04]  /*f8cc0*/  STL.64 [R1+0x4240], R26 ;  /* 0x0042401a01007387 */ /* 0x0001e80000100a00 */
[----:B0-----:R-:W2:Y:S04]  /*f8cd0*/  LDL.LU R26, [R1+0x90c] ;  /* 0x00090c00011a7983 */ /* 0x001ea80000300800 */
[----:B------:R0:W-:Y:S04]  /*f8ce0*/  STL.64 [R1+0x41c0], R24 ;  /* 0x0041c01801007387 */ /* 0x0001e80000100a00 */
[----:B0-----:R-:W2:Y:S04]  /*f8cf0*/  LDL.LU R24, [R1+0x928] ;  /* 0x0009280001187983 */ /* 0x001ea80000300800 */
[----:B------:R-:W2:Y:S04]  /*f8d00*/  LDL.LU R25, [R1+0x938] ;  /* 0x0009380001197983 */ /* 0x000ea80000300800 */
[----:B------:R0:W-:Y:S04]  /*f8d10*/  STL.64 [R1+0x4140], R22 ;  /* 0x0041401601007387 */ /* 0x0001e80000100a00 */
[----:B0-----:R-:W3:Y:S04]  /*f8d20*/  LDL.LU R22, [R1+0xa68] ;  /* 0x000a680001167983 */ /* 0x001ee80000300800 */
[----:B------:R-:W3:Y:S04]  /*f8d30*/  LDL.LU R23, [R1+0xa70] ;  /* 0x000a700001177983 */ /* 0x000ee80000300800 */
[----:B------:R0:W-:Y:S04]  /*f8d40*/  STL [R1+0x4088], R20 ;  /* 0x0040881401007387 */ /* 0x0001e80000100800 */
[----:B0-----:R-:W4:Y:S04]  /*f8d50*/  LDL.LU R20, [R1+0xa74] ;  /* 0x000a740001147983 */ /* 0x001f280000300800 */
[----:B------:R0:W-:Y:S04]  /*f8d60*/  STL [R1+0x40f0], R21 ;  /* 0x0040f01501007387 */ /* 0x0001e80000100800 */
[----:B0-----:R-:W4:Y:S01]  /*f8d70*/  LDL.LU R21, [R1+0xa6c] ;  /* 0x000a6c0001157983 */ /* 0x001f220000300800 */
[----:B------:R-:W-:-:S04]  /*f8d80*/  @P3 LOP3.LUT R0, R0, 0x40000000, RZ, 0xfc, !PT ;  /* 0x4000000000003812 */ /* 0x000fc800078efcff */
[----:B------:R-:W-:-:S04]  /*f8d90*/  LOP3.LUT R0, R0, 0xdfffffff, RZ, 0xc0, !PT ;  /* 0xdfffffff00007812 */ /* 0x000fc800078ec0ff */
        /* <DEDUP_REMOVED lines=8> */
[----:B------:R-:W-:Y:S01]  /*f8e20*/  @P5 LOP3.LUT R0, R0, 0x2000000, RZ, 0xfc, !PT ;  /* 0x0200000000005812 */ /* 0x000fe200078efcff */
[----:B------:R-:W-:Y:S01]  /*f8e30*/  STSM.16.M88.4 [R28], R8 ;  /* 0x000000081c007844 */ /* 0x000fe20000000200 */
[C---:B------:R-:W-:Y:S02]  /*f8e40*/  LOP3.LUT P3, RZ, R2.reuse, 0x20, RZ, 0xc0, !PT ;  /* 0x0000002002ff7812 */ /* 0x040fe4000786c0ff */
[C---:B------:R-:W-:Y:S02]  /*f8e50*/  LOP3.LUT P2, RZ, R2.reuse, 0x10, RZ, 0xc0, !PT ;  /* 0x0000001002ff7812 */ /* 0x040fe4000784c0ff */
[C---:B------:R-:W-:Y:S02]  /*f8e60*/  LOP3.LUT P1, RZ, R2.reuse, 0x8, RZ, 0xc0, !PT ;  /* 0x0000000802ff7812 */ /* 0x040fe4000782c0ff */
[C---:B------:R-:W-:Y:S02]  /*f8e70*/  LOP3.LUT P0, RZ, R2.reuse, 0x4, RZ, 0xc0, !PT ;  /* 0x0000000402ff7812 */ /* 0x040fe4000780c0ff */
[----:B------:R-:W-:-:S02]  /*f8e80*/  LOP3.LUT P6, RZ, R2, 0x2, RZ, 0xc0, !PT ;  /* 0x0000000202ff7812 */ /* 0x000fc400078cc0ff */
[----:B------:R-:W-:Y:S01]  /*f8e90*/  LOP3.LUT P5, RZ, R2, 0x1, RZ, 0xc0, !PT ;  /* 0x0000000102ff7812 */ /* 0x000fe200078ac0ff */
[----:B---3--:R0:W-:Y:S04]  /*f8ea0*/  STL.64 [R1+0x43b0], R22 ;  /* 0x0043b01601007387 */ /* 0x0081e80000100a00 */
[----:B0-----:R-:W3:Y:S04]  /*f8eb0*/  LDL.LU R22, [R1+0xca0] ;  /* 0x000ca00001167983 */ /* 0x001ee80000300800 */
[----:B------:R-:W3:Y:S04]  /*f8ec0*/  LDL.LU R23, [R1+0x1344] ;  /* 0x0013440001177983 */ /* 0x000ee80000300800 */
[----:B----4-:R0:W-:Y:S04]  /*f8ed0*/  STL.64 [R1+0x43a8], R20 ;  /* 0x0043a81401007387 */ /* 0x0101e80000100a00 */
[----:B0-----:R-:W4:Y:S04]  /*f8ee0*/  LDL.LU R20, [R1+0xca8] ;  /* 0x000ca80001147983 */ /* 0x001f280000300800 */
[----:B------:R-:W4:Y:S04]  /*f8ef0*/  LDL.LU R21, [R1+0x1348] ;  /* 0x0013480001157983 */ /* 0x000f280000300800 */
[----:B------:R0:W-:Y:S04]  /*f8f00*/  STL [R1+0x4078], R19 ;  /* 0x0040781301007387 */ /* 0x0001e80000100800 */
[----:B0-----:R-:W2:Y:S04]  /*f8f10*/  LDL.LU R19, [R1+0x136c] ;  /* 0x00136c0001137983 */ /* 0x001ea80000300800 */
[----:B------:R0:W-:Y:S04]  /*f8f20*/  STL [R1+0x42b0], R0 ;  /* 0x0042b00001007387 */ /* 0x0001e80000100800 */
[----:B0-----:R-:W2:Y:S04]  /*f8f30*/  LDL.LU R0, [R1+0x1364] ;  /* 0x0013640001007983 */ /* 0x001ea80000300800 */
[----:B------:R0:W-:Y:S04]  /*f8f40*/  STL [R1+0x4038], R2 ;  /* 0x0040380201007387 */ /* 0x0001e80000100800 */
[----:B0-----:R-:W3:Y:S04]  /*f8f50*/  LDL.LU R2, [R1+0x1370] ;  /* 0x0013700001027983 */ /* 0x001ee80000300800 */
[----:B------:R-:W4:Y:S04]  /*f8f60*/  LDL.LU R9, [R1+0xa60] ;  /* 0x000a600001097983 */ /* 0x000f280000300800 */
[----:B------:R-:W2:Y:S04]  /*f8f70*/  LDL.LU R10, [R1+0x908] ;  /* 0x00090800010a7983 */ /* 0x000ea80000300800 */
[----:B------:R-:W3:Y:S01]  /*f8f80*/  LDL.LU R11, [R1+0x904] ;  /* 0x00090400010b7983 */ /* 0x000ee20000300800 */
[----:B------:R-:W-:-:S03]  /*f8f90*/  PRMT R8, R14, 0x5410, R15 ;  /* 0x000054100e087816 */ /* 0x000fc6000000000f */
[----:B------:R-:W3:Y:S04]  /*f8fa0*/  LDL.LU R27, [R1+0x1374] ;  /* 0x00137400011b7983 */ /* 0x000ee80000300800 */
[----:B------:R-:W3:Y:S04]  /*f8fb0*/  LDL.LU R5, [R1+0x137c] ;  /* 0x00137c0001057983 */ /* 0x000ee80000300800 */
[----:B------:R-:W3:Y:S04]  /*f8fc0*/  LDL.LU R6, [R1+0xc68] ;  /* 0x000c680001067983 */ /* 0x000ee80000300800 */
[----:B------:R-:W3:Y:S04]  /*f8fd0*/  LDL.LU R7, [R1+0x1350] ;  /* 0x0013500001077983 */ /* 0x000ee80000300800 */
[----:B------:R-:W3:Y:S04]  /*f8fe0*/  LDL.LU R15, [R1+0xc60] ;  /* 0x000c6000010f7983 */ /* 0x000ee80000300800 */
[----:B------:R-:W3:Y:S01]  /*f8ff0*/  LDL.LU R14, [R1+0x134c] ;  /* 0x00134c00010e7983 */ /* 0x000ee20000300800 */
[----:B----4-:R-:W-:-:S03]  /*f9000*/  PRMT R9, R9, 0x5410, R17 ;  /* 0x0000541009097816 */ /* 0x010fc60000000011 */
[----:B------:R-:W4:Y:S01]  /*f9010*/  LDL.LU R17, [R1+0x43c0] ;  /* 0x0043c00001117983 */ /* 0x000f220000300800 */
[----:B--2---:R-:W-:-:S03]  /*f9020*/  PRMT R10, R10, 0x5410, R16 ;  /* 0x000054100a0a7816 */ /* 0x004fc60000000010 */
[----:B------:R-:W2:Y:S01]  /*f9030*/  LDL.LU R16, [R1+0x43bc] ;  /* 0x0043bc0001107983 */ /* 0x000ea20000300800 */
[----:B---3--:R-:W-:-:S03]  /*f9040*/  PRMT R11, R11, 0x5410, R3 ;  /* 0x000054100b0b7816 */ /* 0x008fc60000000003 */
[----:B------:R-:W3:Y:S04]  /*f9050*/  LDL.LU R3, [R1+0x43b8] ;  /* 0x0043b80001037983 */ /* 0x000ee80000300800 */
[----:B------:R0:W-:Y:S04]  /*f9060*/  STSM.16.M88.4 [R28+0x200], R8 ;  /* 0x000200081c007844 */ /* 0x0001e80000000200 */
[----:B0-----:R-:W4:Y:S01]  /*f9070*/  LDL.LU R11, [R1+0x1368] ;  /* 0x00136800010b7983 */ /* 0x001f220000300800 */
[----:B------:R-:W-:Y:S02]  /*f9080*/  PRMT R10, R21, 0x5410, R20 ;  /* 0x00005410150a7816 */ /* 0x000fe40000000014 */
[----:B------:R-:W-:Y:S01]  /*f9090*/  PRMT R9, R19, 0x5410, R0 ;  /* 0x0000541013097816 */ /* 0x000fe20000000000 */
[----:B------:R-:W-:Y:S01]  /*f90a0*/  BAR.SYNC.DEFER_BLOCKING 0x0 ;  /* 0x0000000000007b1d */ /* 0x000fe20000010000 */
[----:B----4-:R-:W-:-:S02]  /*f90b0*/  PRMT R8, R2, 0x5410, R11 ;  /* 0x0000541002087816 */ /* 0x010fc4000000000b */
[----:B------:R-:W-:-:S03]  /*f90c0*/  PRMT R11, R23, 0x5410, R22 ;  /* 0x00005410170b7816 */ /* 0x000fc60000000016 */
[----:B------:R-:W0:Y:S04]  /*f90d0*/  LDS.128 R20, [R18] ;  /* 0x0000000012147984 */ /* 0x000e280000000c00 */
[----:B0-----:R-:W-:Y:S01]  /*f90e0*/  STL.64 [R1+0xf0], R20 ;  /* 0x0000f01401007387 */ /* 0x001fe20000100a00 */
[----:B------:R-:W-:-:S03]  /*f90f0*/  IMAD.MOV.U32 R19, RZ, RZ, R21 ;  /* 0x000000ffff137224 */ /* 0x000fc600078e0015 */
[----:B------:R-:W-:Y:S04]  /*f9100*/  STL.64 [R1+0xf8], R22 ;  /* 0x0000f81601007387 */ /* 0x000fe80000100a00 */
[----:B------:R-:W0:Y:S04]  /*f9110*/  LDS.128 R20, [R18+0x400] ;  /* 0x0004000012147984 */ /* 0x000e280000000c00 */
[----:B------:R-:W-:Y:S01]  /*f9120*/  STL [R1+0x4098], R19 ;  /* 0x0040981301007387 */ /* 0x000fe20000100800 */
[----:B------:R-:W-:Y:S06]  /*f9130*/  BAR.SYNC.DEFER_BLOCKING 0x0 ;  /* 0x0000000000007b1d */ /* 0x000fec0000010000 */
[----:B0-----:R-:W-:Y:S01]  /*f9140*/  STL.64 [R1], R20 ;  /* 0x0000001401007387 */ /* 0x001fe20000100a00 */
[----:B------:R-:W-:-:S03]  /*f9150*/  IMAD.MOV.U32 R2, RZ, RZ, R23 ;  /* 0x000000ffff027224 */ /* 0x000fc600078e0017 */
[----:B------:R0:W-:Y:S04]  /*f9160*/  STL [R1+0x8], R22 ;  /* 0x0000081601007387 */ /* 0x0001e80000100800 */
[----:B0-----:R-:W4:Y:S04]  /*f9170*/  LDL.LU.64 R22, [R1+0x43b0] ;  /* 0x0043b00001167983 */ /* 0x001f280000300a00 */
[----:B------:R-:W2:Y:S01]  /*f9180*/  LDL.LU.64 R20, [R1+0x43a8] ;  /* 0x0043a80001147983 */ /* 0x000ea20000300a00 */
[----:B------:R-:W-:-:S03]  /*f9190*/  PRMT R12, R29, 0x5410, R12 ;  /* 0x000054101d0c7816 */ /* 0x000fc6000000000c */
[----:B------:R0:W-:Y:S04]  /*f91a0*/  STSM.16.M88.4 [R28], R8 ;  /* 0x000000081c007844 */ /* 0x0001e80000000200 */
[----:B------:R1:W-:Y:S01]  /*f91b0*/  STL [R1+0x4108], R2 ;  /* 0x0041080201007387 */ /* 0x0003e20000100800 */
[----:B0-----:R-:W-:Y:S02]  /*f91c0*/  PRMT R11, R4, 0x5410, R26 ;  /* 0x00005410040b7816 */ /* 0x001fe4000000001a */
[----:B------:R-:W-:Y:S02]  /*f91d0*/  PRMT R10, R25, 0x5410, R24 ;  /* 0x00005410190a7816 */ /* 0x000fe40000000018 */
[----:B----4-:R-:W-:Y:S02]  /*f91e0*/  PRMT R9, R23, 0x5410, R22 ;  /* 0x0000541017097816 */ /* 0x010fe40000000016 */
[----:B--2---:R-:W-:-:S02]  /*f91f0*/  PRMT R8, R20, 0x5410, R21 ;  /* 0x0000541014087816 */ /* 0x004fc40000000015 */
[----:B------:R-:W2:Y:S04]  /*f9200*/  LDL R21, [R1+0x50] ;  /* 0x0000500001157983 */ /* 0x000ea80000100800 */
[----:B------:R-:W4:Y:S04]  /*f9210*/  LDL.LU R4, [R1+0x940] ;  /* 0x0009400001047983 */ /* 0x000f280000300800 */
[----:B------:R-:W4:Y:S04]  /*f9220*/  LDL.LU R29, [R1+0x948] ;  /* 0x00094800011d7983 */ /* 0x000f280000300800 */
[----:B-1----:R-:W3:Y:S04]  /*f9230*/  LDL.LU R2, [R1+0x93c] ;  /* 0x00093c0001027983 */ /* 0x002ee80000300800 */
[----:B------:R-:W3:Y:S04]  /*f9240*/  LDL.LU R19, [R1+0x944] ;  /* 0x0009440001137983 */ /* 0x000ee80000300800 */
[----:B------:R-:W3:Y:S04]  /*f9250*/  LDL.LU R0, [R1+0xce0] ;  /* 0x000ce00001007983 */ /* 0x000ee80000300800 */
[----:B------:R-:W2:Y:S04]  /*f9260*/  LDL.LU R20, [R1+0xce4] ;  /* 0x000ce40001147983 */ /* 0x000ea80000300800 */
[----:B------:R-:W4:Y:S04]  /*f9270*/  LDL.LU.64 R22, [R1+0x380] ;  /* 0x0003800001167983 */ /* 0x000f280000300a00 */
[----:B------:R0:W-:Y:S01]  /*f9280*/  STSM.16.M88.4 [R28+0x200], R8 ;  /* 0x000200081c007844 */ /* 0x0001e20000000200 */
[----:B------:R-:W-:Y:S01]  /*f9290*/  PRMT R6, R7, 0x5410, R6 ;  /* 0x0000541007067816 */ /* 0x000fe20000000006 */
[----:B------:R-:W-:Y:S01]  /*f92a0*/  IMAD.MOV.U32 R7, RZ, RZ, R13 ;  /* 0x000000ffff077224 */ /* 0x000fe200078e000d */
[----:B0-----:R-:W-:-:S02]  /*f92b0*/  PRMT R8, R5, 0x5410, R27 ;  /* 0x0000541005087816 */ /* 0x001fc4000000001b */
[----:B------:R-:W-:Y:S01]  /*f92c0*/  PRMT R5, R14, 0x5410, R15 ;  /* 0x000054100e057816 */ /* 0x000fe2000000000f */
[----:B------:R-:W-:Y:S06]  /*f92d0*/  BAR.SYNC.DEFER_BLOCKING 0x0 ;  /* 0x0000000000007b1d */ /* 0x000fec0000010000 */
[----:B----4-:R-:W-:Y:S04]  /*f92e0*/  STL.64 [R1+0x43a0], R22 ;  /* 0x0043a01601007387 */ /* 0x010fe80000100a00 */
[----:B--2---:R0:W-:Y:S04]  /*f92f0*/  STL.64 [R1+0x4398], R20 ;  /* 0x0043981401007387 */ /* 0x0041e80000100a00 */
[----:B------:R-:W2:Y:S01]  /*f9300*/  LDL.LU R24, [R1+0xce8] ;  /* 0x000ce80001187983 */ /* 0x000ea20000300800 */
[----:B0-----:R-:W-:-:S03]  /*f9310*/  IMAD.MOV.U32 R21, RZ, RZ, R8 ;  /* 0x000000ffff157224 */ /* 0x001fc600078e0008 */
[----:B------:R-:W0:Y:S01]  /*f9320*/  LDS.128 R8, [R18] ;  /* 0x0000000012087984 */ /* 0x000e220000000c00 */
[----:B------:R-:W-:-:S03]  /*f9330*/  IMAD.MOV.U32 R20, RZ, RZ, R12 ;  /* 0x000000ffff147224 */ /* 0x000fc600078e000c */
[----:B------:R-:W1:Y:S01]  /*f9340*/  LDS.128 R12, [R18+0x400] ;  /* 0x00040000120c7984 */ /* 0x000e620000000c00 */
[----:B------:R-:W-:-:S03]  /*f9350*/  IMAD.MOV.U32 R23, RZ, RZ, R5 ;  /* 0x000000ffff177224 */ /* 0x000fc600078e0005 */
[----:B------:R-:W4:Y:S04]  /*f9360*/  LDL R5, [R1+0x54] ;  /* 0x0000540001057983 */ /* 0x000f280000100800 */
[----:B------:R-:W2:Y:S04]  /*f9370*/  LDL.LU R25, [R1+0xcec] ;  /* 0x000cec0001197983 */ /* 0x000ea80000300800 */
[----:B------:R-:W2:Y:S04]  /*f9380*/  LDL R27, [R1+0x58] ;  /* 0x00005800011b7983 */ /* 0x000ea80000100800 */
[----:B0-----:R-:W-:Y:S04]  /*f9390*/  STL [R1+0x4040], R8 ;  /* 0x0040400801007387 */ /* 0x001fe80000100800 */
[----:B------:R0:W-:Y:S04]  /*f93a0*/  STL [R1+0x403c], R9 ;  /* 0x00403c0901007387 */ /* 0x0001e80000100800 */
[----:B0-----:R-:W4:Y:S04]  /*f93b0*/  LDL.LU.64 R8, [R1+0x378] ;  /* 0x0003780001087983 */ /* 0x001f280000300a00 */
[----:B------:R0:W-:Y:S04]  /*f93c0*/  STL.64 [R1+0x4030], R10 ;  /* 0x0040300a01007387 */ /* 0x0001e80000100a00 */
[----:B0-----:R-:W2:Y:S04]  /*f93d0*/  LDL.LU.64 R10, [R1+0x368] ;  /* 0x00036800010a7983 */ /* 0x001ea80000300a00 */
[----:B------:R0:W-:Y:S04]  /*f93e0*/  STL [R1+0x4058], R18 ;  /* 0x0040581201007387 */ /* 0x0001e80000100800 */
[----:B0-----:R-:W3:Y:S04]  /*f93f0*/  LDL.LU R18, [R1+0xa78] ;  /* 0x000a780001127983 */ /* 0x001ee80000300800 */
[----:B-1----:R0:W-:Y:S04]  /*f9400*/  STL.64 [R1+0x4028], R12 ;  /* 0x0040280c01007387 */ /* 0x0021e80000100a00 */
[----:B0-----:R-:W4:Y:S04]  /*f9410*/  LDL.LU R12, [R1+0xa7c] ;  /* 0x000a7c00010c7983 */ /* 0x001f280000300800 */
[----:B------:R-:W3:Y:S04]  /*f9420*/  LDL.LU R13, [R1+0x9f0] ;  /* 0x0009f000010d7983 */ /* 0x000ee80000300800 */
[----:B------:R0:W-:Y:S04]  /*f9430*/  STL.64 [R1+0x4020], R14 ;  /* 0x0040200e01007387 */ /* 0x0001e80000100a00 */
[----:B0-----:R-:W4:Y:S01]  /*f9440*/  LDL.LU R15, [R1+0x9f4] ;  /* 0x0009f400010f7983 */ /* 0x001f220000300800 */
[----:B------:R-:W-:Y:S01]  /*f9450*/  IMAD.MOV.U32 R22, RZ, RZ, R6 ;  /* 0x000000ffff167224 */ /* 0x000fe200078e0006 */
[----:B------:R-:W-:Y:S06]  /*f9460*/  BAR.SYNC.DEFER_BLOCKING 0x0 ;  /* 0x0000000000007b1d */ /* 0x000fec0000010000 */
[----:B------:R0:W-:Y:S04]  /*f9470*/  STSM.16.M88.4 [R28], R20 ;  /* 0x000000141c007844 */ /* 0x0001e80000000200 */
[----:B0-----:R-:W2:Y:S04]  /*f9480*/  LDL.LU.64 R22, [R1+0x43a0] ;  /* 0x0043a00001167983 */ /* 0x001ea80000300a00 */
[----:B------:R-:W2:Y:S04]  /*f9490*/  LDL.LU.64 R20, [R1+0x4398] ;  /* 0x0043980001147983 */ /* 0x000ea80000300a00 */
[----:B------:R-:W2:Y:S01]  /*f94a0*/  LDL.LU R26, [R1+0xcf0] ;  /* 0x000cf000011a7983 */ /* 0x000ea20000300800 */
[----:B------:R-:W-:-:S03]  /*f94b0*/  PRMT R14, R29, 0x5410, R4 ;  /* 0x000054101d0e7816 */ /* 0x000fc60000000004 */
[----:B------:R-:W2:Y:S04]  /*f94c0*/  LDL.LU R6, [R1+0x5c] ;  /* 0x00005c0001067983 */ /* 0x000ea80000300800 */
[----:B------:R-:W2:Y:S01]  /*f94d0*/  LDL.LU R4, [R1+0xcf4] ;  /* 0x000cf40001047983 */ /* 0x000ea20000300800 */
[----:B---3--:R-:W-:Y:S02]  /*f94e0*/  PRMT R13, R18, 0x5410, R13 ;  /* 0x00005410120d7816 */ /* 0x008fe4000000000d */
[----:B----4-:R-:W-:Y:S02]  /*f94f0*/  PRMT R12, R12, 0x5410, R15 ;  /* 0x000054100c0c7816 */ /* 0x010fe4000000000f */
[----:B------:R-:W-:-:S05]  /*f9500*/  PRMT R15, R19, 0x5410, R2 ;  /* 0x00005410130f7816 */ /* 0x000fca0000000002 */
[----:B------:R0:W-:Y:S01]  /*f9510*/  STSM.16.M88.4 [R28+0x200], R12 ;  /* 0x0002000c1c007844 */ /* 0x0001e20000000200 */
[----:B--2---:R-:W-:Y:S01]  /*f9520*/  PRMT R29, R21, 0x7770, RZ ;  /* 0x00007770151d7816 */ /* 0x004fe200000000ff */
[----:B------:R-:W-:Y:S06]  /*f9530*/  BAR.SYNC.DEFER_BLOCKING 0x0 ;  /* 0x0000000000007b1d */ /* 0x000fec0000010000 */
[----:B------:R1:W-:Y:S01]  /*f9540*/  @P4 STG.E.U8 desc[UR32][R10.64], R29 ;  /* 0x0000001d0a004986 */ /* 0x0003e2000c101120 */
[----:B0-----:R-:W-:-:S04]  /*f9550*/  IADD3 R28, P4, R0, R17, RZ ;  /* 0x00000011001c7210 */ /* 0x001fc80007f9e0ff */
[----:B-1----:R-:W-:Y:S02]  /*f9560*/  LEA.HI.X.SX32 R29, R0, R16, 0x1, P4 ;  /* 0x00000010001d7211 */ /* 0x002fe400020f0eff */
[----:B------:R-:W-:-:S05]  /*f9570*/  PRMT R0, R21, 0x7771, RZ ;  /* 0x0000777115007816 */ /* 0x000fca00000000ff */
[----:B------:R0:W-:Y:S02]  /*f9580*/  @P5 STG.E.U8 desc[UR32][R8.64], R0 ;  /* 0x0000000008005986 */ /* 0x0001e4000c101120 */
[----:B0-----:R-:W-:Y:S02]  /*f9590*/  PRMT R0, R5, 0x7770, RZ ;  /* 0x0000777005007816 */ /* 0x001fe400000000ff */
[----:B------:R-:W-:-:S03]  /*f95a0*/  IADD3 R8, P4, R20, R17, RZ ;  /* 0x0000001114087210 */ /* 0x000fc60007f9e0ff */
[----:B------:R0:W-:Y:S01]  /*f95b0*/  @P6 STG.E.U8 desc[UR32][R22.64], R0 ;  /* 0x0000000016006986 */ /* 0x0001e2000c101120 */
[----:B------:R-:W-:Y:S02]  /*f95c0*/  LEA.HI.X.SX32 R9, R20, R16, 0x1, P4 ;  /* 0x0000001014097211 */ /* 0x000fe400020f0eff */
[----:B------:R-:W-:-:S04]  /*f95d0*/  IADD3 R10, P4, R24, R17, RZ ;  /* 0x00000011180a7210 */ /* 0x000fc80007f9e0ff */
[----:B------:R-:W-:Y:S02]  /*f95e0*/  LEA.HI.X.SX32 R11, R24, R16, 0x1, P4 ;  /* 0x00000010180b7211 */ /* 0x000fe400020f0eff */
[----:B0-----:R-:W-:Y:S02]  /*f95f0*/  PRMT R0, R5, 0x7771, RZ ;  /* 0x0000777105007816 */ /* 0x001fe400000000ff */
[----:B------:R-:W2:Y:S04]  /*f9600*/  LDL.LU R5, [R1+0xcf8] ;  /* 0x000cf80001057983 */ /* 0x000ea80000300800 */
[----:B------:R-:W3:Y:S04]  /*f9610*/  LDL.LU R24, [R1+0xcfc] ;  /* 0x000cfc0001187983 */ /* 0x000ee80000300800 */
[----:B------:R0:W-:Y:S02]  /*f9620*/  @P0 STG.E.U8 desc[UR32][R28.64], R0 ;  /* 0x000000001c000986 */ /* 0x0001e4000c101120 */
[----:B0-----:R-:W-:-:S04]  /*f9630*/  IADD3 R28, P4, R25, R17, RZ ;  /* 0x00000011191c7210 */ /* 0x001fc80007f9e0ff */
[----:B------:R-:W-:Y:S02]  /*f9640*/  LEA.HI.X.SX32 R29, R25, R16, 0x1, P4 ;  /* 0x00000010191d7211 */ /* 0x000fe400020f0eff */
[----:B------:R-:W4:Y:S01]  /*f9650*/  LDL.LU R25, [R1+0xd00] ;  /* 0x000d000001197983 */ /* 0x000f220000300800 */
[----:B------:R-:W-:-:S05]  /*f9660*/  PRMT R0, R27, 0x7770, RZ ;  /* 0x000077701b007816 */ /* 0x000fca00000000ff */
[----:B------:R0:W-:Y:S04]  /*f9670*/  @P1 STG.E.U8 desc[UR32][R8.64], R0 ;  /* 0x0000000008001986 */ /* 0x0001e8000c101120 */
[----:B0-----:R-:W4:Y:S04]  /*f9680*/  LDL.LU R0, [R1+0xd04] ;  /* 0x000d040001007983 */ /* 0x001f280000300800 */
[----:B------:R-:W4:Y:S04]  /*f9690*/  LDL.LU R21, [R1+0xd08] ;  /* 0x000d080001157983 */ /* 0x000f280000300800 */
[----:B------:R-:W4:Y:S04]  /*f96a0*/  LDL.LU R20, [R1+0xd0c] ;  /* 0x000d0c0001147983 */ /* 0x000f280000300800 */
[----:B------:R-:W4:Y:S04]  /*f96b0*/  LDL.LU R22, [R1+0xd10] ;  /* 0x000d100001167983 */ /* 0x000f280000300800 */
[----:B------:R-:W4:Y:S01]  /*f96c0*/  LDL.LU R23, [R1+0xd14] ;  /* 0x000d140001177983 */ /* 0x000f220000300800 */
[----:B------:R-:W-:-:S04]  /*f96d0*/  IADD3 R8, P4, R26, R17, RZ ;  /* 0x000000111a087210 */ /* 0x000fc80007f9e0ff */
[----:B------:R-:W-:Y:S02]  /*f96e0*/  LEA.HI.X.SX32 R9, R26, R16, 0x1, P4 ;  /* 0x000000101a097211 */ /* 0x000fe400020f0eff */
[----:B------:R-:W4:Y:S01]  /*f96f0*/  LDL.LU R26, [R1+0xd18] ;  /* 0x000d1800011a7983 */ /* 0x000f220000300800 */
[----:B------:R-:W-:-:S03]  /*f9700*/  PRMT R2, R27, 0x7771, RZ ;  /* 0x000077711b027816 */ /* 0x000fc600000000ff */
[----:B------:R-:W4:Y:S04]  /*f9710*/  LDL.LU R27, [R1+0xd1c] ;  /* 0x000d1c00011b7983 */ /* 0x000f280000300800 */
[----:B------:R0:W-:Y:S01]  /*f9720*/  @P2 STG.E.U8 desc[UR32][R10.64], R2 ;  /* 0x000000020a002986 */ /* 0x0001e2000c101120 */
[----:B------:R-:W-:-:S03]  /*f9730*/  IADD3 R18, P4, R4, R17, RZ ;  /* 0x0000001104127210 */ /* 0x000fc60007f9e0ff */
[----:B0-----:R-:W4:Y:S01]  /*f9740*/  LDL.LU R11, [R1+0xd20] ;  /* 0x000d2000010b7983 */ /* 0x001f220000300800 */
[----:B------:R-:W-:Y:S02]  /*f9750*/  PRMT R2, R6, 0x7770, RZ ;  /* 0x0000777006027816 */ /* 0x000fe400000000ff */
[----:B------:R-:W-:Y:S01]  /*f9760*/  LEA.HI.X.SX32 R19, R4, R16, 0x1, P4 ;  /* 0x0000001004137211 */ /* 0x000fe200020f0eff */
[----:B------:R-:W-:Y:S04]  /*f9770*/  STL [R1+0x4394], R6 ;  /* 0x0043940601007387 */ /* 0x000fe80000100800 */
[----:B------:R0:W-:Y:S04]  /*f9780*/  @P3 STG.E.U8 desc[UR32][R28.64], R2 ;  /* 0x000000021c003986 */ /* 0x0001e8000c101120 */
[----:B0-----:R-:W4:Y:S01]  /*f9790*/  LDL.LU R2, [R1+0xd24] ;  /* 0x000d240001027983 */ /* 0x001f220000300800 */
[----:B--2---:R-:W-:-:S04]  /*f97a0*/  IADD3 R14, P4, R5, R17, RZ ;  /* 0x00000011050e7210 */ /* 0x004fc80007f9e0ff */
[----:B------:R-:W-:Y:S02]  /*f97b0*/  LEA.HI.X.SX32 R15, R5, R16, 0x1, P4 ;  /* 0x00000010050f7211 */ /* 0x000fe400020f0eff */
[----:B---3--:R-:W-:-:S04]  /*f97c0*/  IADD3 R4, P4, R24, R17, RZ ;  /* 0x0000001118047210 */ /* 0x008fc80007f9e0ff */
[----:B------:R-:W-:Y:S02]  /*f97d0*/  LEA.HI.X.SX32 R5, R24, R16, 0x1, P4 ;  /* 0x0000001018057211 */ /* 0x000fe400020f0eff */
[----:B------:R-:W2:Y:S04]  /*f97e0*/  LDL.LU R24, [R1+0xd28] ;  /* 0x000d280001187983 */ /* 0x000ea80000300800 */
[----:B------:R4:W-:Y:S02]  /*f97f0*/  STL.64 [R1+0x960], R4 ;  /* 0x0009600401007387 */ /* 0x0009e40000100a00 */
[----:B----4-:R-:W-:-:S04]  /*f9800*/  IADD3 R4, P4, R25, R17, RZ ;  /* 0x0000001119047210 */ /* 0x010fc80007f9e0ff */
[----:B------:R-:W-:Y:S02]  /*f9810*/  LEA.HI.X.SX32 R5, R25, R16, 0x1, P4 ;  /* 0x0000001019057211 */ /* 0x000fe400020f0eff */
[----:B------:R-:W3:Y:S04]  /*f9820*/  LDL.LU R25, [R1+0xd2c] ;  /* 0x000d2c0001197983 */ /* 0x000ee80000300800 */
[----:B------:R0:W-:Y:S02]  /*f9830*/  STL.64 [R1+0x958], R4 ;  /* 0x0009580401007387 */ /* 0x0001e40000100a00 */
[----:B0-----:R-:W-:-:S04]  /*f9840*/  IADD3 R4, P4, R0, R17, RZ ;  /* 0x0000001100047210 */ /* 0x001fc80007f9e0ff */
[----:B------:R-:W-:Y:S02]  /*f9850*/  LEA.HI.X.SX32 R5, R0, R16, 0x1, P4 ;  /* 0x0000001000057211 */ /* 0x000fe400020f0eff */
[----:B------:R-:W4:Y:S04]  /*f9860*/  LDL.LU R0, [R1+0xd30] ;  /* 0x000d300001007983 */ /* 0x000f280000300800 */
        /* <DEDUP_REMOVED lines=33> */
[----:B--2---:R-:W-:-:S04]  /*f9a80*/  IADD3 R4, P4, R24, R17, RZ ;  /* 0x0000001118047210 */ /* 0x004fc80007f9e0ff */
[----:B------:R-:W-:Y:S02]  /*f9a90*/  LEA.HI.X.SX32 R5, R24, R16, 0x1, P4 ;  /* 0x0000001018057211 */ /* 0x000fe400020f0eff */
[----:B------:R-:W2:Y:S04]  /*f9aa0*/  LDL.LU R24, [R1+0xd54] ;  /* 0x000d540001187983 */ /* 0x000ea80000300800 */
[----:B------:R3:W-:Y:S02]  /*f9ab0*/  STL.64 [R1+0x908], R4 ;  /* 0x0009080401007387 */ /* 0x0007e40000100a00 */
[----:B---3--:R-:W-:-:S04]  /*f9ac0*/  IADD3 R4, P4, R25, R17, RZ ;  /* 0x0000001119047210 */ /* 0x008fc80007f9e0ff */
[----:B------:R-:W-:Y:S02]  /*f9ad0*/  LEA.HI.X.SX32 R5, R25, R16, 0x1, P4 ;  /* 0x0000001019057211 */ /* 0x000fe400020f0eff */
[----:B------:R-:W3:Y:S04]  /*f9ae0*/  LDL.LU R25, [R1+0xd58] ;  /* 0x000d580001197983 */ /* 0x000ee80000300800 */
[----:B------:R4:W-:Y:S02]  /*f9af0*/  STL.64 [R1+0x900], R4 ;  /* 0x0009000401007387 */ /* 0x0009e40000100a00 */
[----:B----4-:R-:W-:-:S04]  /*f9b00*/  IADD3 R4, P4, R0, R17, RZ ;  /* 0x0000001100047210 */ /* 0x010fc80007f9e0ff */
        /* <DEDUP_REMOVED lines=160> */
[----:B------:R-:W-:-:S05]  /*fa510*/  LEA.HI.X.SX32 R5, R11, R16, 0x1, P4 ;  /* 0x000000100b057211 */ /* 0x000fca00020f0eff */
[----:B------:R0:W-:Y:S04]  /*fa520*/  STL.64 [R1+0x7b8], R4 ;  /* 0x0007b80401007387 */ /* 0x0001e80000100a00 */
[----:B------:R-:W4:Y:S01]  /*fa530*/  LDL.LU R13, [R1+0xdfc] ;  /* 0x000dfc00010d7983 */ /* 0x000f220000300800 */
[----:B0-----:R-:W-:-:S04]  /*fa540*/  IADD3 R4, P4, R2, R17, RZ ;  /* 0x0000001102047210 */ /* 0x001fc80007f9e0ff */
[----:B------:R-:W-:-:S05]  /*fa550*/  LEA.HI.X.SX32 R5, R2, R16, 0x1, P4 ;  /* 0x0000001002057211 */ /* 0x000fca00020f0eff */
        /* <DEDUP_REMOVED lines=8> */
[----:B------:R4:W-:Y:S04]  /*fa5e0*/  STL.64 [R1+0x7a0], R4 ;  /* 0x0007a00401007387 */ /* 0x0009e80000100a00 */
[----:B------:R-:W3:Y:S01]  /*fa5f0*/  LDL.LU R2, [R1+0xe08] ;  /* 0x000e080001027983 */ /* 0x000ee20000300800 */
[----:B----4-:R-:W-:-:S04]  /*fa600*/  IADD3 R4, P4, R0, R17, RZ ;  /* 0x0000001100047210 */ /* 0x010fc80007f9e0ff */
[----:B------:R-:W-:-:S05]  /*fa610*/  LEA.HI.X.SX32 R5, R0, R16, 0x1, P4 ;  /* 0x0000001000057211 */ /* 0x000fca00020f0eff */
[----:B------:R0:W-:Y:S04]  /*fa620*/  STL.64 [R1+0x798], R4 ;  /* 0x0007980401007387 */ /* 0x0001e80000100a00 */
[----:B------:R-:W4:Y:S01]  /*fa630*/  LDL.LU R0, [R1+0xe0c] ;  /* 0x000e0c0001007983 */ /* 0x000f220000300800 */
[----:B0-----:R-:W-:-:S04]  /*fa640*/  IADD3 R4, P4, R21, R17, RZ ;  /* 0x0000001115047210 */ /* 0x001fc80007f9e0ff */
        /* <DEDUP_REMOVED lines=21> */
[----:B------:R-:W4:Y:S04]  /*fa7a0*/  LDL.LU R23, [R1+0xe24] ;  /* 0x000e240001177983 */ /* 0x000f280000300800 */
[----:B------:R-:W-:Y:S01]  /*fa7b0*/  STL.64 [R1+0x4328], R4 ;  /* 0x0043280401007387 */ /* 0x000fe20000100a00 */
[----:B------:R-:W-:-:S04]  /*fa7c0*/  IADD3 R10, P4, R13, R17, RZ ;  /* 0x000000110d0a7210 */ /* 0x000fc80007f9e0ff */
[----:B------:R-:W-:-:S05]  /*fa7d0*/  LEA.HI.X.SX32 R11, R13, R16, 0x1, P4 ;  /* 0x000000100d0b7211 */ /* 0x000fca00020f0eff */
[----:B------:R0:W-:Y:S04]  /*fa7e0*/  STL.64 [R1+0x760], R10 ;  /* 0x0007600a01007387 */ /* 0x0001e80000100a00 */
[----:B0-----:R-:W4:Y:S01]  /*fa7f0*/  LDL.LU R11, [R1+0xe28] ;  /* 0x000e2800010b7983 */ /* 0x001f220000300800 */
        /* <DEDUP_REMOVED lines=8> */
[----:B0-----:R-:W-:-:S04]  /*fa880*/  IADD3 R4, P4, R2, R17, RZ ;  /* 0x0000001102047210 */ /* 0x001fc80007f9e0ff */
        /* <DEDUP_REMOVED lines=423> */
[----:B------:R-:W-:-:S04]  /*fc300*/  IADD3 R26, P4, R23, R17, RZ ;  /* 0x00000011171a7210 */ /* 0x000fc80007f9e0ff */
[----:B------:R-:W-:Y:S02]  /*fc310*/  LEA.HI.X.SX32 R27, R23, R16, 0x1, P4 ;  /* 0x00000010171b7211 */ /* 0x000fe400020f0eff */
[----:B------:R-:W4:Y:S04]  /*fc320*/  LDL.LU R23, [R1+0x1228] ;  /* 0x0012280001177983 */ /* 0x000f280000300800 */
[----:B------:R-:W-:Y:S01]  /*fc330*/  STL.64 [R1+0x4248], R26 ;  /* 0x0042481a01007387 */ /* 0x000fe20000100a00 */
        /* <DEDUP_REMOVED lines=189> */
[----:B------:R-:W-:-:S05]  /*fcf10*/  LEA.HI.X.SX32 R5, R13, R16, 0x1, P4 ;  /* 0x000000100d057211 */ /* 0x000fca00020f0eff */
        /* <DEDUP_REMOVED lines=12> */
[----:B------:R0:W-:Y:S04]  /*fcfe0*/  STL.64 [R1+0x260], R4 ;  /* 0x0002600401007387 */ /* 0x0001e80000100a00 */
[----:B------:R-:W4:Y:S04]  /*fcff0*/  LDL.LU R29, [R1+0x1330] ;  /* 0x00133000011d7983 */ /* 0x000f280000300800 */
        /* <DEDUP_REMOVED lines=17> */
[----:B--2---:R-:W-:-:S04]  /*fd110*/  IADD3 R4, P4, R24, R17, RZ ;  /* 0x0000001118047210 */ /* 0x004fc80007f9e0ff */
[----:B------:R-:W-:-:S05]  /*fd120*/  LEA.HI.X.SX32 R5, R24, R16, 0x1, P4 ;  /* 0x0000001018057211 */ /* 0x000fca00020f0eff */
[----:B------:R3:W-:Y:S04]  /*fd130*/  STL.64 [R1+0x238], R4 ;  /* 0x0002380401007387 */ /* 0x0007e80000100a00 */
[----:B------:R-:W2:Y:S01]  /*fd140*/  LDL.LU R23, [R1+0x1300] ;  /* 0x0013000001177983 */ /* 0x000ea20000300800 */
[----:B---3--:R-:W-:-:S04]  /*fd150*/  IADD3 R4, P4, R25, R17, RZ ;  /* 0x0000001119047210 */ /* 0x008fc80007f9e0ff */
[----:B------:R-:W-:-:S05]  /*fd160*/  LEA.HI.X.SX32 R5, R25, R16, 0x1, P4 ;  /* 0x0000001019057211 */ /* 0x000fca00020f0eff */
[----:B------:R4:W-:Y:S01]  /*fd170*/  STL.64 [R1+0x230], R4 ;  /* 0x0002300401007387 */ /* 0x0009e20000100a00 */
[----:B------:R-:W-:-:S04]  /*fd180*/  IADD3 R24, P4, R2, R17, RZ ;  /* 0x0000001102187210 */ /* 0x000fc80007f9e0ff */
[----:B------:R-:W-:Y:S02]  /*fd190*/  LEA.HI.X.SX32 R25, R2, R16, 0x1, P4 ;  /* 0x0000001002197211 */ /* 0x000fe400020f0eff */
[----:B------:R-:W3:Y:S04]  /*fd1a0*/  LDL.LU R2, [R1+0x12f8] ;  /* 0x0012f80001027983 */ /* 0x000ee80000300800 */
[----:B------:R-:W-:Y:S01]  /*fd1b0*/  STL.64 [R1+0x41c8], R24 ;  /* 0x0041c81801007387 */ /* 0x000fe20000100a00 */
        /* <DEDUP_REMOVED lines=46> */
[----:B------:R0:W-:Y:S02]  /*fd4a0*/  STL.64 [R1+0x1c8], R4 ;  /* 0x0001c80401007387 */ /* 0x0001e40000100a00 */
[----:B0-----:R-:W-:-:S04]  /*fd4b0*/  IADD3 R4, P4, R21, R17, RZ ;  /* 0x0000001115047210 */ /* 0x001fc80007f9e0ff */
[----:B------:R-:W-:Y:S02]  /*fd4c0*/  LEA.HI.X.SX32 R5, R21, R16, 0x1, P4 ;  /* 0x0000001015057211 */ /* 0x000fe400020f0eff */
[----:B------:R-:W4:Y:S04]  /*fd4d0*/  LDL.LU R21, [R1+0x9c4] ;  /* 0x0009c40001157983 */ /* 0x000f280000300800 */
[----:B------:R0:W-:Y:S01]  /*fd4e0*/  STL.64 [R1+0x1c0], R4 ;  /* 0x0001c00401007387 */ /* 0x0001e20000100a00 */
[----:B------:R-:W-:-:S04]  /*fd4f0*/  IADD3 R28, P4, R20, R17, RZ ;  /* 0x00000011141c7210 */ /* 0x000fc80007f9e0ff */
[----:B------:R-:W-:Y:S02]  /*fd500*/  LEA.HI.X.SX32 R29, R20, R16, 0x1, P4 ;  /* 0x00000010141d7211 */ /* 0x000fe400020f0eff */
[----:B------:R-:W4:Y:S04]  /*fd510*/  LDL.LU R20, [R1+0x9cc] ;  /* 0x0009cc0001147983 */ /* 0x000f280000300800 */
[----:B------:R-:W4:Y:S04]  /*fd520*/  LDL.LU R10, [R1+0xc40] ;  /* 0x000c4000010a7983 */ /* 0x000f280000300800 */
[----:B------:R-:W-:Y:S01]  /*fd530*/  STL.64 [R1+0x41a8], R28 ;  /* 0x0041a81c01007387 */ /* 0x000fe20000100a00 */
        /* <DEDUP_REMOVED lines=458> */
[----:B------:R2:W-:Y:S02]  /*ff1e0*/  STL.64 [R1+0xd10], R4 ;  /* 0x000d100401007387 */ /* 0x0005e40000100a00 */
[----:B--2---:R-:W-:-:S04]  /*ff1f0*/  IADD3 R4, P4, R13, R17, RZ ;  /* 0x000000110d047210 */ /* 0x004fc80007f9e0ff */
[----:B------:R-:W-:-:S05]  /*ff200*/  LEA.HI.X.SX32 R5, R13, R16, 0x1, P4 ;  /* 0x000000100d057211 */ /* 0x000fca00020f0eff */
[----:B------:R0:W-:Y:S04]  /*ff210*/  STL.64 [R1+0xd18], R4 ;  /* 0x000d180401007387 */ /* 0x0001e80000100a00 */
[----:B------:R-:W2:Y:S01]  /*ff220*/  LDL.LU R13, [R1+0xf6c] ;  /* 0x000f6c00010d7983 */ /* 0x000ea20000300800 */
[----:B0-----:R-:W-:Y:S02]  /*ff230*/  IMAD.MOV.U32 R4, RZ, RZ, R18 ;  /* 0x000000ffff047224 */ /* 0x001fe400078e0012 */
[----:B------:R-:W-:Y:S01]  /*ff240*/  IMAD.MOV.U32 R5, RZ, RZ, R19 ;  /* 0x000000ffff057224 */ /* 0x000fe200078e0013 */
[----:B---3--:R-:W-:-:S04]  /*ff250*/  IADD3 R18, P4, R2, R17, RZ ;  /* 0x0000001102127210 */ /* 0x008fc80007f9e0ff */
[----:B------:R-:W-:Y:S02]  /*ff260*/  LEA.HI.X.SX32 R19, R2, R16, 0x1, P4 ;  /* 0x0000001002137211 */ /* 0x000fe400020f0eff */
[----:B------:R-:W3:Y:S04]  /*ff270*/  LDL.LU R2, [R1+0xf84] ;  /* 0x000f840001027983 */ /* 0x000ee80000300800 */
[----:B------:R4:W-:Y:S02]  /*ff280*/  STL.64 [R1+0xd20], R18 ;  /* 0x000d201201007387 */ /* 0x0009e40000100a00 */
[----:B----4-:R-:W-:-:S04]  /*ff290*/  IADD3 R18, P4, R27, R17, RZ ;  /* 0x000000111b127210 */ /* 0x010fc80007f9e0ff */
        /* <DEDUP_REMOVED lines=9> */
[----:B------:R-:W-:Y:S02]  /*ff330*/  LEA.HI.X.SX32 R19, R10, R16, 0x1, P4 ;  /* 0x000000100a137211 */ /* 0x000fe400020f0eff */
[----:B------:R-:W4:Y:S04]  /*ff340*/  LDL.LU R10, [R1+0xfa8] ;  /* 0x000fa800010a7983 */ /* 0x000f280000300800 */
[----:B------:R0:W-:Y:S01]  /*ff350*/  STL.64 [R1+0x40c0], R18 ;  /* 0x0040c01201007387 */ /* 0x0001e20000100a00 */
        /* <DEDUP_REMOVED lines=54> */
[----:B------:R0:W-:Y:S01]  /*ff6c0*/  STL.64 [R1+0xda8], R18 ;  /* 0x000da81201007387 */ /* 0x0001e20000100a00 */
[----:B------:R-:W-:Y:S01]  /*ff6d0*/  IMAD.MOV.U32 R28, RZ, RZ, R8 ;  /* 0x000000ffff1c7224 */ /* 0x000fe200078e0008 */
[----:B0-----:R-:W-:-:S04]  /*ff6e0*/  IADD3 R18, P4, R25, R17, RZ ;  /* 0x0000001119127210 */ /* 0x001fc80007f9e0ff */
[----:B------:R-:W-:Y:S02]  /*ff6f0*/  LEA.HI.X.SX32 R19, R25, R16, 0x1, P4 ;  /* 0x0000001019137211 */ /* 0x000fe400020f0eff */
[----:B------:R-:W4:Y:S01]  /*ff700*/  LDL.LU R25, [R1+0x105c] ;  /* 0x00105c0001197983 */ /* 0x000f220000300800 */
[----:B------:R-:W-:-:S03]  /*ff710*/  IMAD.MOV.U32 R29, RZ, RZ, R9 ;  /* 0x000000ffff1d7224 */ /* 0x000fc600078e0009 */
[----:B------:R3:W-:Y:S01]  /*ff720*/  STL.64 [R1+0xdb0], R18 ;  /* 0x000db01201007387 */ /* 0x0007e20000100a00 */
[----:B--2---:R-:W-:-:S04]  /*ff730*/  IADD3 R8, P4, R13, R17, RZ ;  /* 0x000000110d087210 */ /* 0x004fc80007f9e0ff */
[----:B------:R-:W-:Y:S02]  /*ff740*/  LEA.HI.X.SX32 R9, R13, R16, 0x1, P4 ;  /* 0x000000100d097211 */ /* 0x000fe400020f0eff */
[----:B------:R-:W2:Y:S04]  /*ff750*/  LDL.LU R13, [R1+0x1070] ;  /* 0x00107000010d7983 */ /* 0x000ea80000300800 */
[----:B------:R4:W-:Y:S01]  /*ff760*/  STL.64 [R1+0x40a0], R8 ;  /* 0x0040a00801007387 */ /* 0x0009e20000100a00 */
        /* <DEDUP_REMOVED lines=225> */
[----:B------:R-:W-:-:S05]  /*100580*/  LEA.HI.X.SX32 R9, R11, R16, 0x1, P4 ;  /* 0x000000100b097211 */ /* 0x000fca00020f0eff */
[----:B------:R0:W-:Y:S02]  /*100590*/  STL.64 [R1+0xfa8], R8 ;  /* 0x000fa80801007387 */ /* 0x0001e40000100a00 */
[----:B0-----:R-:W-:-:S04]  /*1005a0*/  IADD3 R8, P4, R0, R17, RZ ;  /* 0x0000001100087210 */ /* 0x001fc80007f9e0ff */
[----:B------:R-:W-:Y:S02]  /*1005b0*/  LEA.HI.X.SX32 R9, R0, R16, 0x1, P4 ;  /* 0x0000001000097211 */ /* 0x000fe400020f0eff */
[----:B------:R-:W4:Y:S04]  /*1005c0*/  LDL.LU R0, [R1+0x1004] ;  /* 0x0010040001007983 */ /* 0x000f280000300800 */
[----:B------:R2:W-:Y:S04]  /*1005d0*/  STL.64 [R1+0xf88], R8 ;  /* 0x000f880801007387 */ /* 0x0005e80000100a00 */
[----:B------:R-:W4:Y:S01]  /*1005e0*/  LDL.LU R21, [R1+0xff8] ;  /* 0x000ff80001157983 */ /* 0x000f220000300800 */
[----:B------:R-:W-:-:S04]  /*1005f0*/  IADD3 R10, P4, R12, R17, RZ ;  /* 0x000000110c0a7210 */ /* 0x000fc80007f9e0ff */
[----:B------:R-:W-:-:S05]  /*100600*/  LEA.HI.X.SX32 R11, R12, R16, 0x1, P4 ;  /* 0x000000100c0b7211 */ /* 0x000fca00020f0eff */
[----:B------:R-:W-:Y:S04]  /*100610*/  STL.64 [R1+0x4048], R10 ;  /* 0x0040480a01007387 */ /* 0x000fe80000100a00 */
[----:B------:R-:W4:Y:S01]  /*100620*/  LDL.LU R26, [R1+0xffc] ;  /* 0x000ffc00011a7983 */ /* 0x000f220000300800 */
[----:B------:R-:W-:Y:S01]  /*100630*/  IMAD.MOV.U32 R22, RZ, RZ, R4 ;  /* 0x000000ffff167224 */ /* 0x000fe200078e0004 */
[----:B--2---:R-:W-:-:S04]  /*100640*/  IADD3 R8, P4, R13, R17, RZ ;  /* 0x000000110d087210 */ /* 0x004fc80007f9e0ff */
[----:B------:R-:W-:-:S05]  /*100650*/  LEA.HI.X.SX32 R9, R13, R16, 0x1, P4 ;  /* 0x000000100d097211 */ /* 0x000fca00020f0eff */
[----:B------:R3:W-:Y:S02]  /*100660*/  STL.64 [R1+0xfc0], R8 ;  /* 0x000fc00801007387 */ /* 0x0007e40000100a00 */
[----:B---3--:R-:W-:-:S04]  /*100670*/  IADD3 R8, P4, R2, R17, RZ ;  /* 0x0000001102087210 */ /* 0x008fc80007f9e0ff */
[----:B------:R-:W-:Y:S02]  /*100680*/  LEA.HI.X.SX32 R9, R2, R16, 0x1, P4 ;  /* 0x0000001002097211 */ /* 0x000fe400020f0eff */
[----:B------:R-:W2:Y:S04]  /*100690*/  LDL.LU R2, [R1+0x1014] ;  /* 0x0010140001027983 */ /* 0x000ea80000300800 */
[----:B------:R0:W-:Y:S01]  /*1006a0*/  STL.64 [R1+0xfc8], R8 ;  /* 0x000fc80801007387 */ /* 0x0001e20000100a00 */
[----:B----4-:R-:W-:-:S04]  /*1006b0*/  IADD3 R12, P4, R27, R17, RZ ;  /* 0x000000111b0c7210 */ /* 0x010fc80007f9e0ff */
[----:B------:R-:W-:Y:S02]  /*1006c0*/  LEA.HI.X.SX32 R13, R27, R16, 0x1, P4 ;  /* 0x000000101b0d7211 */ /* 0x000fe400020f0eff */
[----:B------:R-:W3:Y:S01]  /*1006d0*/  LDL.LU R27, [R1+0x1034] ;  /* 0x00103400011b7983 */ /* 0x000ee20000300800 */
[----:B0-----:R-:W-:-:S03]  /*1006e0*/  IADD3 R8, P4, R23, R17, RZ ;  /* 0x0000001117087210 */ /* 0x001fc60007f9e0ff */
[----:B------:R-:W-:Y:S01]  /*1006f0*/  STL.64 [R1+0x4050], R12 ;  /* 0x0040500c01007387 */ /* 0x000fe20000100a00 */
[----:B------:R-:W-:-:S03]  /*100700*/  LEA.HI.X.SX32 R9, R23, R16, 0x1, P4 ;  /* 0x0000001017097211 */ /* 0x000fc600020f0eff */
        /* <DEDUP_REMOVED lines=8> */
[----:B------:R-:W4:Y:S01]  /*100790*/  LDL.LU R25, [R1+0x104c] ;  /* 0x00104c0001197983 */ /* 0x000f220000300800 */
[----:B------:R-:W-:-:S03]  /*1007a0*/  IMAD.MOV.U32 R23, RZ, RZ, R5 ;  /* 0x000000ffff177224 */ /* 0x000fc600078e0005 */
[----:B------:R-:W-:Y:S01]  /*1007b0*/  STL.64 [R1+0xfe8], R8 ;  /* 0x000fe80801007387 */ /* 0x000fe20000100a00 */
[----:B------:R-:W-:-:S04]  /*1007c0*/  IADD3 R4, P4, R6, R17, RZ ;  /* 0x0000001106047210 */ /* 0x000fc80007f9e0ff */
[----:B------:R-:W-:Y:S02]  /*1007d0*/  LEA.HI.X.SX32 R5, R6, R16, 0x1, P4 ;  /* 0x0000001006057211 */ /* 0x000fe400020f0eff */
[----:B------:R-:W4:Y:S04]  /*1007e0*/  LDL.LU R6, [R1+0x1028] ;  /* 0x0010280001067983 */ /* 0x000f280000300800 */
[----:B------:R0:W-:Y:S02]  /*1007f0*/  STL.64 [R1+0xff0], R4 ;  /* 0x000ff00401007387 */ /* 0x0001e40000100a00 */
[----:B0-----:R-:W-:Y:S02]  /*100800*/  IMAD.MOV.U32 R4, RZ, RZ, R14 ;  /* 0x000000ffff047224 */ /* 0x001fe400078e000e */
[----:B------:R-:W-:Y:S01]  /*100810*/  IMAD.MOV.U32 R5, RZ, RZ, R15 ;  /* 0x000000ffff057224 */ /* 0x000fe200078e000f */
[----:B------:R-:W-:-:S04]  /*100820*/  IADD3 R14, P4, R0, R17, RZ ;  /* 0x00000011000e7210 */ /* 0x000fc80007f9e0ff */
[----:B------:R-:W-:Y:S02]  /*100830*/  LEA.HI.X.SX32 R15, R0, R16, 0x1, P4 ;  /* 0x00000010000f7211 */ /* 0x000fe400020f0eff */
[----:B------:R-:W4:Y:S04]  /*100840*/  LDL.LU R0, [R1+0x1054] ;  /* 0x0010540001007983 */ /* 0x000f280000300800 */
[----:B------:R-:W4:Y:S01]  /*100850*/  LDL.LU R20, [R1+0x1064] ;  /* 0x0010640001147983 */ /* 0x000f220000300800 */
[----:B------:R-:W-:-:S03]  /*100860*/  IADD3 R8, P4, R21, R17, RZ ;  /* 0x0000001115087210 */ /* 0x000fc60007f9e0ff */
        /* <DEDUP_REMOVED lines=79> */
[----:B------:R-:W4:Y:S04]  /*100d60*/  LDL.LU R18, [R1+0x10d8] ;  /* 0x0010d80001127983 */ /* 0x000f280000300800 */
        /* <DEDUP_REMOVED lines=11> */
[----:B------:R3:W-:Y:S04]  /*100e20*/  STL.64 [R1+0x10c0], R8 ;  /* 0x0010c00801007387 */ /* 0x0007e80000100a00 */
[----:B------:R-:W2:Y:S01]  /*100e30*/  LDL.LU R21, [R1+0x1104] ;  /* 0x0011040001157983 */ /* 0x000ea20000300800 */
        /* <DEDUP_REMOVED lines=38> */
[----:B0-----:R-:W-:-:S04]  /*1010a0*/  IADD3 R8, P4, R21, R17, RZ ;  /* 0x0000001115087210 */ /* 0x001fc80007f9e0ff */
[----:B------:R-:W-:-:S05]  /*1010b0*/  LEA.HI.X.SX32 R9, R21, R16, 0x1, P4 ;  /* 0x0000001015097211 */ /* 0x000fca00020f0eff */
[----:B------:R3:W-:Y:S01]  /*1010c0*/  STL.64 [R1+0x1110], R8 ;  /* 0x0011100801007387 */ /* 0x0007e20000100a00 */
[----:B------:R-:W-:Y:S02]  /*1010d0*/  IMAD.MOV.U32 R20, RZ, RZ, R28 ;  /* 0x000000ffff147224 */ /* 0x000fe400078e001c */
[----:B------:R-:W-:Y:S01]  /*1010e0*/  IMAD.MOV.U32 R21, RZ, RZ, R29 ;  /* 0x000000ffff157224 */ /* 0x000fe200078e001d */
        /* <DEDUP_REMOVED lines=18> */
[----:B------:R-:W-:Y:S01]  /*101210*/  LEA.HI.X.SX32 R9, R0, R16, 0x1, P4 ;  /* 0x0000001000097211 */ /* 0x000fe200020f0eff */
[----:B------:R-:W-:-:S04]  /*101220*/  IMAD.MOV.U32 R0, RZ, RZ, R7 ;  /* 0x000000ffff007224 */ /* 0x000fc800078e0007 */
[----:B------:R-:W-:Y:S01]  /*101230*/  STL.64 [R1+0x1150], R8 ;  /* 0x0011500801007387 */ /* 0x000fe20000100a00 */
[----:B------:R-:W-:-:S04]  /*101240*/  IADD3 R6, P4, R19, R17, RZ ;  /* 0x0000001113067210 */ /* 0x000fc80007f9e0ff */
[----:B------:R-:W-:-:S05]  /*101250*/  LEA.HI.X.SX32 R7, R19, R16, 0x1, P4 ;  /* 0x0000001013077211 */ /* 0x000fca00020f0eff */
[----:B------:R0:W-:Y:S04]  /*101260*/  STL.64 [R1+0x1160], R6 ;  /* 0x0011600601007387 */ /* 0x0001e80000100a00 */
[----:B0-----:R-:W4:Y:S04]  /*101270*/  LDL.LU R6, [R1+0x118c] ;  /* 0x00118c0001067983 */ /* 0x001f280000300800 */
[----:B------:R-:W4:Y:S04]  /*101280*/  LDL.LU R7, [R1+0x1198] ;  /* 0x0011980001077983 */ /* 0x000f280000300800 */
[----:B------:R-:W4:Y:S04]  /*101290*/  LDL.LU R14, [R1+0x1188] ;  /* 0x00118800010e7983 */ /* 0x000f280000300800 */
[----:B------:R-:W4:Y:S04]  /*1012a0*/  LDL.LU R8, [R1+0x40] ;  /* 0x0000400001087983 */ /* 0x000f280000300800 */
[----:B------:R-:W4:Y:S01]  /*1012b0*/  LDL.LU R15, [R1+0x1194] ;  /* 0x00119400010f7983 */ /* 0x000f220000300800 */
[----:B------:R-:W-:-:S04]  /*1012c0*/  IADD3 R10, P4, R26, R17, RZ ;  /* 0x000000111a0a7210 */ /* 0x000fc80007f9e0ff */
[----:B------:R-:W-:Y:S02]  /*1012d0*/  LEA.HI.X.SX32 R11, R26, R16, 0x1, P4 ;  /* 0x000000101a0b7211 */ /* 0x000fe400020f0eff */
[----:B------:R-:W4:Y:S04]  /*1012e0*/  LDL.LU R26, [R1+0x119c] ;  /* 0x00119c00011a7983 */ /* 0x000f280000300800 */
[----:B------:R2:W-:Y:S02]  /*1012f0*/  STL.64 [R1+0x1168], R10 ;  /* 0x0011680a01007387 */ /* 0x0005e40000100a00 */
[----:B--2---:R-:W-:-:S04]  /*101300*/  IADD3 R10, P4, R2, R17, RZ ;  /* 0x00000011020a7210 */ /* 0x004fc80007f9e0ff */
[----:B------:R-:W-:Y:S02]  /*101310*/  LEA.HI.X.SX32 R11, R2, R16, 0x1, P4 ;  /* 0x00000010020b7211 */ /* 0x000fe400020f0eff */
[----:B------:R-:W2:Y:S04]  /*101320*/  LDL.LU R2, [R1+0x125c] ;  /* 0x00125c0001027983 */ /* 0x000ea80000300800 */
[----:B------:R-:W2:Y:S04]  /*101330*/  LDL.LU R9, [R1+0x44] ;  /* 0x0000440001097983 */ /* 0x000ea80000300800 */
[----:B------:R3:W-:Y:S01]  /*101340*/  STL.64 [R1+0x1178], R10 ;  /* 0x0011780a01007387 */ /* 0x0007e20000100a00 */
[----:B------:R-:W-:-:S02]  /*101350*/  IMAD.MOV.U32 R18, RZ, RZ, R22 ;  /* 0x000000ffff127224 */ /* 0x000fc400078e0016 */
[----:B------:R-:W-:Y:S01]  /*101360*/  IMAD.MOV.U32 R19, RZ, RZ, R23 ;  /* 0x000000ffff137224 */ /* 0x000fe200078e0017 */
[----:B---3--:R-:W-:-:S04]  /*101370*/  IADD3 R10, P4, R27, R17, RZ ;  /* 0x000000111b0a7210 */ /* 0x008fc80007f9e0ff */
[----:B------:R-:W-:Y:S02]  /*101380*/  LEA.HI.X.SX32 R11, R27, R16, 0x1, P4 ;  /* 0x000000101b0b7211 */ /* 0x000fe400020f0eff */
[----:B------:R-:W-:-:S03]  /*101390*/  IADD3 R12, P4, R28, R17, RZ ;  /* 0x000000111c0c7210 */ /* 0x000fc60007f9e0ff */
[----:B------:R0:W-:Y:S01]  /*1013a0*/  STL.64 [R1+0x1170], R10 ;  /* 0x0011700a01007387 */ /* 0x0001e20000100a00 */
[----:B------:R-:W-:-:S03]  /*1013b0*/  LEA.HI.X.SX32 R13, R28, R16, 0x1, P4 ;  /* 0x000000101c0d7211 */ /* 0x000fc600020f0eff */
[----:B------:R-:W3:Y:S04]  /*1013c0*/  LDL.LU R27, [R1+0x48] ;  /* 0x00004800011b7983 */ /* 0x000ee80000300800 */
[----:B------:R-:W3:Y:S01]  /*1013d0*/  LDL.LU.64 R22, [R1+0x960] ;  /* 0x0009600001167983 */ /* 0x000ee20000300a00 */
[----:B0-----:R-:W-:Y:S02]  /*1013e0*/  IMAD.MOV.U32 R10, RZ, RZ, R20 ;  /* 0x000000ffff0a7224 */ /* 0x001fe400078e0014 */
[----:B------:R-:W-:Y:S02]  /*1013f0*/  IMAD.MOV.U32 R20, RZ, RZ, R4 ;  /* 0x000000ffff147224 */ /* 0x000fe400078e0004 */
[----:B------:R-:W-:Y:S02]  /*101400*/  IMAD.MOV.U32 R11, RZ, RZ, R21 ;  /* 0x000000ffff0b7224 */ /* 0x000fe400078e0015 */
[----:B------:R-:W-:Y:S01]  /*101410*/  IMAD.MOV.U32 R21, RZ, RZ, R5 ;  /* 0x000000ffff157224 */ /* 0x000fe200078e0005 */
[----:B------:R-:W-:Y:S01]  /*101420*/  STL.64 [R1+0x1158], R12 ;  /* 0x0011580c01007387 */ /* 0x000fe20000100a00 */
[----:B----4-:R-:W-:-:S04]  /*101430*/  IADD3 R4, P4, R29, R17, RZ ;  /* 0x000000111d047210 */ /* 0x010fc80007f9e0ff */
[----:B------:R-:W-:Y:S02]  /*101440*/  LEA.HI.X.SX32 R5, R29, R16, 0x1, P4 ;  /* 0x000000101d057211 */ /* 0x000fe400020f0eff */
[----:B------:R-:W4:Y:S04]  /*101450*/  LDL.LU.64 R28, [R1+0x958] ;  /* 0x00095800011c7983 */ /* 0x000f280000300a00 */
[----:B------:R0:W-:Y:S02]  /*101460*/  STL.64 [R1+0x1140], R4 ;  /* 0x0011400401007387 */ /* 0x0001e40000100a00 */
[----:B0-----:R-:W-:-:S04]  /*101470*/  IADD3 R4, P4, R24, R17, RZ ;  /* 0x0000001118047210 */ /* 0x001fc80007f9e0ff */
[----:B------:R-:W-:-:S05]  /*101480*/  LEA.HI.X.SX32 R5, R24, R16, 0x1, P4 ;  /* 0x0000001018057211 */ /* 0x000fca00020f0eff */
[----:B------:R0:W-:Y:S04]  /*101490*/  STL.64 [R1+0x1130], R4 ;  /* 0x0011300401007387 */ /* 0x0001e80000100a00 */
[----:B0-----:R-:W4:Y:S01]  /*1014a0*/  LDL.LU.64 R4, [R1+0x950] ;  /* 0x0009500001047983 */ /* 0x001f220000300a00 */
[----:B------:R-:W-:-:S04]  /*1014b0*/  IADD3 R12, P4, R25, R17, RZ ;  /* 0x00000011190c7210 */ /* 0x000fc80007f9e0ff */
[----:B------:R-:W-:Y:S02]  /*1014c0*/  LEA.HI.X.SX32 R13, R25, R16, 0x1, P4 ;  /* 0x00000010190d7211 */ /* 0x000fe400020f0eff */
[----:B------:R-:W4:Y:S04]  /*1014d0*/  LDL.LU.64 R24, [R1+0x948] ;  /* 0x0009480001187983 */ /* 0x000f280000300a00 */
[----:B------:R0:W-:Y:S02]  /*1014e0*/  STL.64 [R1+0x1118], R12 ;  /* 0x0011180c01007387 */ /* 0x0001e40000100a00 */
[----:B0-----:R-:W-:-:S04]  /*1014f0*/  IADD3 R12, P4, R6, R17, RZ ;  /* 0x00000011060c7210 */ /* 0x001fc80007f9e0ff */
        /* <DEDUP_REMOVED lines=14> */
[----:B------:R-:W-:-:S05]  /*1015e0*/  LEA.HI.X.SX32 R13, R26, R16, 0x1, P4 ;  /* 0x000000101a0d7211 */ /* 0x000fca00020f0eff */
[----:B------:R2:W-:Y:S01]  /*1015f0*/  STL.64 [R1+0x1088], R12 ;  /* 0x0010880c01007387 */ /* 0x0005e20000100a00 */
[----:B------:R-:W-:Y:S02]  /*101600*/  LOP3.LUT P5, RZ, R3, 0x8000, RZ, 0xc0, !PT ;  /* 0x0000800003ff7812 */ /* 0x000fe400078ac0ff */
[----:B--2---:R-:W-:-:S04]  /*101610*/  IADD3 R12, P4, R2, R17, RZ ;  /* 0x00000011020c7210 */ /* 0x004fc80007f9e0ff */
[----:B------:R-:W-:Y:S02]  /*101620*/  LEA.HI.X.SX32 R13, R2, R16, 0x1, P4 ;  /* 0x00000010020d7211 */ /* 0x000fe400020f0eff */
[C---:B------:R-:W-:Y:S02]  /*101630*/  LOP3.LUT P4, RZ, R3.reuse, 0x4000, RZ, 0xc0, !PT ;  /* 0x0000400003ff7812 */ /* 0x040fe4000788c0ff */
[C---:B------:R-:W-:Y:S02]  /*101640*/  LOP3.LUT P6, RZ, R3.reuse, 0x10000, RZ, 0xc0, !PT ;  /* 0x0001000003ff7812 */ /* 0x040fe400078cc0ff */
[C---:B------:R-:W-:Y:S02]  /*101650*/  LOP3.LUT P0, RZ, R3.reuse, 0x20000, RZ, 0xc0, !PT ;  /* 0x0002000003ff7812 */ /* 0x040fe4000780c0ff */
[C---:B------:R-:W-:Y:S02]  /*101660*/  LOP3.LUT P1, RZ, R3.reuse, 0x40000, RZ, 0xc0, !PT ;  /* 0x0004000003ff7812 */ /* 0x040fe4000782c0ff */
[----:B------:R-:W-:Y:S01]  /*101670*/  LOP3.LUT P2, RZ, R3, 0x80000, RZ, 0xc0, !PT ;  /* 0x0008000003ff7812 */ /* 0x000fe2000784c0ff */
[----:B------:R-:W-:Y:S01]  /*101680*/  STL.64 [R1+0xf00], R12 ;  /* 0x000f000c01007387 */ /* 0x000fe20000100a00 */
[----:B---3--:R-:W-:-:S05]  /*101690*/  PRMT R2, R6, 0x7771, RZ ;  /* 0x0000777106027816 */ /* 0x008fca00000000ff */
[----:B------:R0:W-:Y:S02]  /*1016a0*/  @P4 STG.E.U8 desc[UR32][R10.64], R2 ;  /* 0x000000020a004986 */ /* 0x0001e4000c101120 */
[----:B0-----:R-:W-:-:S05]  /*1016b0*/  PRMT R2, R8, 0x7770, RZ ;  /* 0x0000777008027816 */ /* 0x001fca00000000ff */
[----:B------:R0:W-:Y:S02]  /*1016c0*/  @P5 STG.E.U8 desc[UR32][R18.64], R2 ;  /* 0x0000000212005986 */ /* 0x0001e4000c101120 */
[----:B0-----:R-:W-:-:S05]  /*1016d0*/  PRMT R2, R8, 0x7771, RZ ;  /* 0x0000777108027816 */ /* 0x001fca00000000ff */
[----:B------:R0:W-:Y:S02]  /*1016e0*/  @P6 STG.E.U8 desc[UR32][R20.64], R2 ;  /* 0x0000000214006986 */ /* 0x0001e4000c101120 */
[----:B0-----:R-:W-:-:S05]  /*1016f0*/  PRMT R2, R9, 0x7770, RZ ;  /* 0x0000777009027816 */ /* 0x001fca00000000ff */
[----:B------:R0:W-:Y:S02]  /*101700*/  @P0 STG.E.U8 desc[UR32][R22.64], R2 ;  /* 0x0000000216000986 */ /* 0x0001e4000c101120 */
[----:B0-----:R-:W-:-:S05]  /*101710*/  PRMT R2, R9, 0x7771, RZ ;  /* 0x0000777109027816 */ /* 0x001fca00000000ff */
[----:B----4-:R0:W-:Y:S04]  /*101720*/  @P1 STG.E.U8 desc[UR32][R28.64], R2 ;  /* 0x000000021c001986 */ /* 0x0101e8000c101120 */
[----:B------:R-:W-:Y:S01]  /*101730*/  STL [R1+0x4378], R6 ;  /* 0x0043780601007387 */ /* 0x000fe20000100800 */
[----:B0-----:R-:W-:-:S03]  /*101740*/  PRMT R2, R27, 0x7770, RZ ;  /* 0x000077701b027816 */ /* 0x001fc600000000ff */
[----:B------:R-:W-:Y:S04]  /*101750*/  STL.64 [R1+0x4368], R8 ;  /* 0x0043680801007387 */ /* 0x000fe80000100a00 */
[----:B------:R0:W-:Y:S04]  /*101760*/  @P2 STG.E.U8 desc[UR32][R4.64], R2 ;  /* 0x0000000204002986 */ /* 0x0001e8000c101120 */
[----:B0-----:R-:W2:Y:S04]  /*101770*/  LDL.LU R2, [R1+0x4c] ;  /* 0x00004c0001027983 */ /* 0x001ea80000300800 */
[----:B------:R-:W3:Y:S04]  /*101780*/  LDL.LU.64 R10, [R1+0x940] ;  /* 0x00094000010a7983 */ /* 0x000ee80000300a00 */
[----:B------:R-:W4:Y:S01]  /*101790*/  LDL.LU.64 R18, [R1+0x938] ;  /* 0x0009380001127983 */ /* 0x000f220000300a00 */
[----:B------:R-:W-:-:S02]  /*1017a0*/  LOP3.LUT P4, RZ, R7, 0x2, RZ, 0xc0, !PT ;  /* 0x0000000207ff7812 */ /* 0x000fc4000788c0ff */
[----:B------:R-:W-:Y:S01]  /*1017b0*/  LOP3.LUT R16, R16, 0xefffffff, RZ, 0xc0, !PT ;  /* 0xefffffff10107812 */ /* 0x000fe200078ec0ff */
[----:B------:R-:W4:Y:S10]  /*1017c0*/  LDL.LU.64 R20, [R1+0x930] ;  /* 0x0009300001147983 */ /* 0x000f340000300a00 */
[----:B------:R-:W-:-:S02]  /*1017d0*/  @P4 LOP3.LUT R16, R16, 0x10000000, RZ, 0xfc, !PT ;  /* 0x1000000010104812 */ /* 0x000fc400078efcff */
[----:B------:R-:W-:Y:S02]  /*1017e0*/  LOP3.LUT P4, RZ, R7, 0x1, RZ, 0xc0, !PT ;  /* 0x0000000107ff7812 */ /* 0x000fe4000788c0ff */
[----:B------:R-:W-:-:S11]  /*1017f0*/  LOP3.LUT R16, R16, 0xdfffffff, RZ, 0xc0, !PT ;  /* 0xdfffffff10107812 */ /* 0x000fd600078ec0ff */
[----:B------:R-:W-:Y:S02]  /*101800*/  @P4 LOP3.LUT R16, R16, 0x20000000, RZ, 0xfc, !PT ;  /* 0x2000000010104812 */ /* 0x000fe400078efcff */
        /* <DEDUP_REMOVED lines=12> */
[C---:B------:R-:W-:Y:S02]  /*1018d0*/  LOP3.LUT P4, RZ, R3.reuse, 0x8000000, RZ, 0xc0, !PT ;  /* 0x0800000003ff7812 */ /* 0x040fe4000788c0ff */
[----:B------:R-:W-:Y:S02]  /*1018e0*/  LOP3.LUT P3, RZ, R3, 0x100000, RZ, 0xc0, !PT ;  /* 0x0010000003ff7812 */ /* 0x000fe4000786c0ff */
[----:B------:R-:W-:Y:S02]  /*1018f0*/  LOP3.LUT R17, R17, 0xfffffffb, RZ, 0xc0, !PT ;  /* 0xfffffffb11117812 */ /* 0x000fe400078ec0ff */
[----:B------:R-:W-:-:S07]  /*101900*/  PRMT R4, R27, 0x7771, RZ ;  /* 0x000077711b047816 */ /* 0x000fce00000000ff */
[----:B------:R-:W-:Y:S02]  /*101910*/  @P4 LOP3.LUT R17, R17, 0x4, RZ, 0xfc, !PT ;  /* 0x0000000411114812 */ /* 0x000fe400078efcff */
[C---:B------:R-:W-:Y:S02]  /*101920*/  LOP3.LUT P4, RZ, R3.reuse, 0x4000000, RZ, 0xc0, !PT ;  /* 0x0400000003ff7812 */ /* 0x040fe4000788c0ff */
[C---:B------:R-:W-:Y:S01]  /*101930*/  LOP3.LUT P0, RZ, R3.reuse, 0x200000, RZ, 0xc0, !PT ;  /* 0x0020000003ff7812 */ /* 0x040fe2000780c0ff */
[----:B------:R0:W-:Y:S01]  /*101940*/  @P3 STG.E.U8 desc[UR32][R24.64], R4 ;  /* 0x0000000418003986 */ /* 0x0001e2000c101120 */
[----:B------:R-:W-:Y:S02]  /*101950*/  LOP3.LUT P1, RZ, R3, 0x400000, RZ, 0xc0, !PT ;  /* 0x0040000003ff7812 */ /* 0x000fe4000782c0ff */
[----:B------:R-:W-:Y:S02]  /*101960*/  LOP3.LUT R17, R17, 0xfffffff7, RZ, 0xc0, !PT ;  /* 0xfffffff711117812 */ /* 0x000fe400078ec0ff */
[----:B------:R-:W-:-:S02]  /*101970*/  LOP3.LUT P2, RZ, R3, 0x800000, RZ, 0xc0, !PT ;  /* 0x0080000003ff7812 */ /* 0x000fc4000784c0ff */
[----:B------:R-:W-:Y:S01]  /*101980*/  LOP3.LUT P3, RZ, R3, 0x1000000, RZ, 0xc0, !PT ;  /* 0x0100000003ff7812 */ /* 0x000fe2000786c0ff */
[----:B0-----:R-:W4:Y:S02]  /*101990*/  LDL.LU R4, [R1+0x50] ;  /* 0x0000500001047983 */ /* 0x001f240000300800 */
[----:B------:R-:W-:Y:S02]  /*1019a0*/  @P4 LOP3.LUT R17, R17, 0x8, RZ, 0xfc, !PT ;  /* 0x0000000811114812 */ /* 0x000fe400078efcff */
[----:B------:R-:W4:Y:S01]  /*1019b0*/  LDL.LU.64 R22, [R1+0x928] ;  /* 0x0009280001167983 */ /* 0x000f220000300a00 */
[----:B------:R-:W-:-:S03]  /*1019c0*/  LOP3.LUT P4, RZ, R3, 0x2000000, RZ, 0xc0, !PT ;  /* 0x0200000003ff7812 */ /* 0x000fc6000788c0ff */
[----:B------:R-:W4:Y:S04]  /*1019d0*/  LDL.LU.64 R28, [R1+0x920] ;  /* 0x00092000011c7983 */ /* 0x000f280000300a00 */
[----:B------:R-:W4:Y:S04]  /*1019e0*/  LDL.LU R5, [R1+0x54] ;  /* 0x0000540001057983 */ /* 0x000f280000300800 */
[----:B------:R-:W4:Y:S04]  /*1019f0*/  LDL.LU.64 R24, [R1+0x918] ;  /* 0x0009180001187983 */ /* 0x000f280000300a00 */
[----:B------:R0:W-:Y:S01]  /*101a00*/  STL [R1+0x42c8], R3 ;  /* 0x0042c80301007387 */ /* 0x0001e20000100800 */
[----:B--2---:R-:W-:-:S02]  /*101a10*/  PRMT R6, R2, 0x7770, RZ ;  /* 0x0000777002067816 */ /* 0x004fc400000000ff */
[----:B0-----:R-:W-:-:S03]  /*101a20*/  PRMT R3, R2, 0x7771, RZ ;  /* 0x0000777102037816 */ /* 0x001fc600000000ff */
[----:B---3--:R0:W-:Y:S04]  /*101a30*/  @P0 STG.E.U8 desc[UR32][R10.64], R6 ;  /* 0x000000060a000986 */ /* 0x0081e8000c101120 */
[----:B----4-:R-:W-:Y:S04]  /*101a40*/  @P1 STG.E.U8 desc[UR32][R18.64], R3 ;  /* 0x0000000312001986 */ /* 0x010fe8000c101120 */
[----:B0-----:R-:W2:Y:S04]  /*101a50*/  LDL.LU R6, [R1+0x58] ;  /* 0x0000580001067983 */ /* 0x001ea80000300800 */
[----:B------:R0:W-:Y:S04]  /*101a60*/  STL [R1+0x4374], R2 ;  /* 0x0043740201007387 */ /* 0x0001e80000100800 */
[----:B0-----:R-:W3:Y:S04]  /*101a70*/  LDL.LU.64 R2, [R1+0x900] ;  /* 0x0009000001027983 */ /* 0x001ee80000300a00 */
[----:B---3--:R0:W-:Y:S04]  /*101a80*/  STL.64 [R1+0x4380], R2 ;  /* 0x0043800201007387 */ /* 0x0081e80000100a00 */
[----:B0-----:R-:W3:Y:S01]  /*101a90*/  LDL.LU.64 R2, [R1+0x908] ;  /* 0x0009080001027983 */ /* 0x001ee20000300a00 */
[----:B------:R-:W-:-:S02]  /*101aa0*/  PRMT R8, R4, 0x7772, RZ ;  /* 0x0000777204087816 */ /* 0x000fc400000000ff */
[----:B------:R-:W-:-:S03]  /*101ab0*/  PRMT R4, R4, 0x7773, RZ ;  /* 0x0000777304047816 */ /* 0x000fc600000000ff */
[----:B------:R-:W-:Y:S04]  /*101ac0*/  @P2 STG.E.U8 desc[UR32][R20.64], R8 ;  /* 0x0000000814002986 */ /* 0x000fe8000c101120 */
[----:B------:R0:W-:Y:S02]  /*101ad0*/  @P3 STG.E.U8 desc[UR32][R22.64], R4 ;  /* 0x0000000416003986 */ /* 0x0001e4000c101120 */
[----:B0-----:R-:W-:-:S05]  /*101ae0*/  PRMT R4, R5, 0x7772, RZ ;  /* 0x0000777205047816 */ /* 0x001fca00000000ff */
[----:B------:R-:W-:Y:S04]  /*101af0*/  @P4 STG.E.U8 desc[UR32][R28.64], R4 ;  /* 0x000000041c004986 */ /* 0x000fe8000c101120 */
[----:B---3--:R0:W-:Y:S04]  /*101b00*/  STL.64 [R1+0x4388], R2 ;  /* 0x0043880201007387 */ /* 0x0081e80000100a00 */
[----:B0-----:R-:W3:Y:S01]  /*101b10*/  LDL.LU.64 R2, [R1+0x910] ;  /* 0x0009100001027983 */ /* 0x001ee20000300a00 */
[----:B------:R-:W-:Y:S02]  /*101b20*/  LOP3.LUT P4, RZ, R17, 0x8, RZ, 0xc0, !PT ;  /* 0x0000000811ff7812 */ /* 0x000fe4000788c0ff */
[----:B------:R-:W-:Y:S01]  /*101b30*/  PRMT R4, R5, 0x7773, RZ ;  /* 0x0000777305047816 */ /* 0x000fe200000000ff */
[----:B------:R-:W4:Y:S04]  /*101b40*/  LDL.LU.64 R8, [R1+0x8f8] ;  /* 0x0008f80001087983 */ /* 0x000f280000300a00 */
[----:B------:R-:W4:Y:S04]  /*101b50*/  LDL.LU.64 R14, [R1+0x8f0] ;  /* 0x0008f000010e7983 */ /* 0x000f280000300a00 */
[----:B------:R-:W4:Y:S04]  /*101b60*/  LDL.LU.64 R12, [R1+0x8e8] ;  /* 0x0008e800010c7983 */ /* 0x000f280000300a00 */
[----:B------:R2:W-:Y:S01]  /*101b70*/  @P4 STG.E.U8 desc[UR32][R24.64], R4 ;  /* 0x0000000418004986 */ /* 0x0005e2000c101120 */
[----:B------:R-:W-:-:S03]  /*101b80*/  LOP3.LUT P4, RZ, R17, 0x4, RZ, 0xc0, !PT ;  /* 0x0000000411ff7812 */ /* 0x000fc6000788c0ff */
[----:B------:R-:W4:Y:S04]  /*101b90*/  LDL.LU.64 R10, [R1+0x8e0] ;  /* 0x0008e000010a7983 */ /* 0x000f280000300a00 */
[----:B------:R-:W4:Y:S01]  /*101ba0*/  LDL.LU.64 R18, [R1+0x8d8] ;  /* 0x0008d80001127983 */ /* 0x000f220000300a00 */
[----:B--2---:R-:W-:-:S03]  /*101bb0*/  PRMT R4, R6, 0x7772, RZ ;  /* 0x0000777206047816 */ /* 0x004fc600000000ff */
[----:B------:R-:W2:Y:S04]  /*101bc0*/  LDL.LU.64 R20, [R1+0x8d0] ;  /* 0x0008d00001147983 */ /* 0x000ea80000300a00 */
[----:B------:R-:W2:Y:S04]  /*101bd0*/  LDL.LU.64 R22, [R1+0x8c8] ;  /* 0x0008c80001167983 */ /* 0x000ea80000300a00 */
[----:B------:R-:W2:Y:S04]  /*101be0*/  LDL.LU.64 R28, [R1+0x8c0] ;  /* 0x0008c000011c7983 */ /* 0x000ea80000300a00 */
[----:B------:R-:W2:Y:S04]  /*101bf0*/  LDL.LU.64 R24, [R1+0x8b8] ;  /* 0x0008b80001187983 */ /* 0x000ea80000300a00 */
[----:B------:R-:W2:Y:S04]  /*101c00*/  LDL.LU R26, [R1+0x30] ;  /* 0x00003000011a7983 */ /* 0x000ea80000300800 */
[----:B---3--:R0:W-:Y:S04]  /*101c10*/  @P4 STG.E.U8 desc[UR32][R2.64], R4 ;  /* 0x0000000402004986 */ /* 0x0081e8000c101120 */
[----:B0-----:R-:W3:Y:S01]  /*101c20*/  LDL.LU.64 R2, [R1+0x4388] ;  /* 0x0043880001027983 */ /* 0x001ee20000300a00 */
[----:B------:R-:W-:-:S02]  /*101c30*/  LOP3.LUT P4, RZ, R17, 0x2, RZ, 0xc0, !PT ;  /* 0x0000000211ff7812 */ /* 0x000fc4000788c0ff */
[----:B------:R-:W-:Y:S01]  /*101c40*/  PRMT R6, R6, 0x7773, RZ ;  /* 0x0000777306067816 */ /* 0x000fe200000000ff */
[----:B------:R-:W2:Y:S10]  /*101c50*/  LDL.LU.64 R4, [R1+0x8b0] ;  /* 0x0008b00001047983 */ /* 0x000eb40000300a00 */
[----:B---3--:R0:W-:Y:S04]  /*101c60*/  @P4 STG.E.U8 desc[UR32][R2.64], R6 ;  /* 0x0000000602004986 */ /* 0x0081e8000c101120 */
[----:B0-----:R-:W3:Y:S04]  /*101c70*/  LDL.LU.64 R2, [R1+0x4380] ;  /* 0x0043800001027983 */ /* 0x001ee80000300a00 */
[----:B------:R-:W4:Y:S01]  /*101c80*/  LDL.LU R6, [R1+0x4378] ;  /* 0x0043780001067983 */ /* 0x000f220000300800 */
[----:B------:R-:W-:-:S02]  /*101c90*/  LOP3.LUT P4, RZ, R17, 0x1, RZ, 0xc0, !PT ;  /* 0x0000000111ff7812 */ /* 0x000fc4000788c0ff */
[----:B----4-:R-:W-:-:S11]  /*101ca0*/  PRMT R17, R6, 0x7772, RZ ;  /* 0x0000777206117816 */ /* 0x010fd600000000ff */
[----:B---3--:R0:W-:Y:S01]  /*101cb0*/  @P4 STG.E.U8 desc[UR32][R2.64], R17 ;  /* 0x0000001102004986 */ /* 0x0081e2000c101120 */
[----:B------:R-:W-:Y:S02]  /*101cc0*/  LOP3.LUT P4, RZ, R16, 0x80000000, RZ, 0xc0, !PT ;  /* 0x8000000010ff7812 */ /* 0x000fe4000788c0ff */
[----:B0-----:R-:W-:Y:S01]  /*101cd0*/  PRMT R17, R6, 0x7773, RZ ;  /* 0x0000777306117816 */ /* 0x001fe200000000ff */
[----:B------:R-:W3:Y:S04]  /*101ce0*/  LDL.LU R2, [R1+0x4374] ;  /* 0x0043740001027983 */ /* 0x000ee80000300800 */
[----:B------:R-:W4:Y:S06]  /*101cf0*/  LDL.LU R6, [R1+0x4370] ;  /* 0x0043700001067983 */ /* 0x000f2c0000300800 */
[----:B------:R0:W-:Y:S04]  /*101d00*/  @P4 STG.E.U8 desc[UR32][R8.64], R17 ;  /* 0x0000001108004986 */ /* 0x0001e8000c101120 */
[----:B0-----:R-:W2:Y:S01]  /*101d10*/  LDL.LU.64 R8, [R1+0x4368] ;  /* 0x0043680001087983 */ /* 0x001ea20000300a00 */
[----:B------:R-:W-:-:S02]  /*101d20*/  LOP3.LUT P4, RZ, R16, 0x40000000, RZ, 0xc0, !PT ;  /* 0x4000000010ff7812 */ /* 0x000fc4000788c0ff */
[C---:B------:R-:W-:Y:S02]  /*101d30*/  LOP3.LUT P5, RZ, R7.reuse, 0x4, RZ, 0xc0, !PT ;  /* 0x0000000407ff7812 */ /* 0x040fe400078ac0ff */
[C---:B------:R-:W-:Y:S02]  /*101d40*/  LOP3.LUT P6, RZ, R7.reuse, 0x8, RZ, 0xc0, !PT ;  /* 0x0000000807ff7812 */ /* 0x040fe400078cc0ff */
[C---:B------:R-:W-:Y:S02]  /*101d50*/  LOP3.LUT P0, RZ, R7.reuse, 0x10, RZ, 0xc0, !PT ;  /* 0x0000001007ff7812 */ /* 0x040fe4000780c0ff */
[C---:B------:R-:W-:Y:S02]  /*101d60*/  LOP3.LUT P1, RZ, R7.reuse, 0x20, RZ, 0xc0, !PT ;  /* 0x0000002007ff7812 */ /* 0x040fe4000782c0ff */
[C---:B------:R-:W-:Y:S02]  /*101d70*/  LOP3.LUT P2, RZ, R7.reuse, 0x40, RZ, 0xc0, !PT ;  /* 0x0000004007ff7812 */ /* 0x040fe4000784c0ff */
[----:B------:R-:W-:-:S02]  /*101d80*/  LOP3.LUT P3, RZ, R7, 0x80, RZ, 0xc0, !PT ;  /* 0x0000008007ff7812 */ /* 0x000fc4000786c0ff */
[----:B--2---:R-:W-:-:S05]  /*101d90*/  PRMT R17, R8, 0x7772, RZ ;  /* 0x0000777208117816 */ /* 0x004fca00000000ff */
[----:B------:R0:W-:Y:S01]  /*101da0*/  @P4 STG.E.U8 desc[UR32][R14.64], R17 ;  /* 0x000000110e004986 */ /* 0x0001e2000c101120 */
[----:B------:R-:W-:Y:S02]  /*101db0*/  LOP3.LUT P4, RZ, R16, 0x20000000, RZ, 0xc0, !PT ;  /* 0x2000000010ff7812 */ /* 0x000fe4000788c0ff */
[----:B0-----:R-:W-:-:S11]  /*101dc0*/  PRMT R17, R8, 0x7773, RZ ;  /* 0x0000777308117816 */ /* 0x001fd600000000ff */
[----:B------:R0:W-:Y:S01]  /*101dd0*/  @P4 STG.E.U8 desc[UR32][R12.64], R17 ;  /* 0x000000110c004986 */ /* 0x0001e2000c101120 */
[----:B------:R-:W-:Y:S02]  /*101de0*/  LOP3.LUT P4, RZ, R16, 0x10000000, RZ, 0xc0, !PT ;  /* 0x1000000010ff7812 */ /* 0x000fe4000788c0ff */
[----:B0-----:R-:W-:-:S11]  /*101df0*/  PRMT R17, R9, 0x7772, RZ ;  /* 0x0000777209117816 */ /* 0x001fd600000000ff */
[----:B------:R0:W-:Y:S02]  /*101e00*/  @P4 STG.E.U8 desc[UR32][R10.64], R17 ;  /* 0x000000110a004986 */ /* 0x0001e4000c101120 */
[----:B0-----:R-:W-:-:S05]  /*101e10*/  PRMT R17, R9, 0x7773, RZ ;  /* 0x0000777309117816 */ /* 0x001fca00000000ff */
[----:B------:R0:W-:Y:S02]  /*101e20*/  @P5 STG.E.U8 desc[UR32][R18.64], R17 ;  /* 0x0000001112005986 */ /* 0x0001e4000c101120 */
[----:B0-----:R-:W-:-:S05]  /*101e30*/  PRMT R17, R27, 0x7772, RZ ;  /* 0x000077721b117816 */ /* 0x001fca00000000ff */
[----:B------:R0:W-:Y:S02]  /*101e40*/  @P6 STG.E.U8 desc[UR32][R20.64], R17 ;  /* 0x0000001114006986 */ /* 0x0001e4000c101120 */
[----:B0-----:R-:W-:-:S05]  /*101e50*/  PRMT R17, R27, 0x7773, RZ ;  /* 0x000077731b117816 */ /* 0x001fca00000000ff */
[----:B------:R3:W-:Y:S02]  /*101e60*/  @P0 STG.E.U8 desc[UR32][R22.64], R17 ;  /* 0x0000001116000986 */ /* 0x0007e4000c101120 */
[----:B---3--:R-:W-:-:S05]  /*101e70*/  PRMT R17, R2, 0x7772, RZ ;  /* 0x0000777202117816 */ /* 0x008fca00000000ff */
[----:B------:R0:W-:Y:S02]  /*101e80*/  @P1 STG.E.U8 desc[UR32][R28.64], R17 ;  /* 0x000000111c001986 */ /* 0x0001e4000c101120 */
[----:B0-----:R-:W-:-:S05]  /*101e90*/  PRMT R17, R2, 0x7773, RZ ;  /* 0x0000777302117816 */ /* 0x001fca00000000ff */
[----:B------:R0:W-:Y:S02]  /*101ea0*/  @P2 STG.E.U8 desc[UR32][R24.64], R17 ;  /* 0x0000001118002986 */ /* 0x0001e4000c101120 */
[----:B0-----:R-:W-:Y:S02]  /*101eb0*/  PRMT R17, R26, 0x7770, RZ ;  /* 0x000077701a117816 */ /* 0x001fe400000000ff */
[----:B------:R-:W2:Y:S04]  /*101ec0*/  LDL.LU.64 R24, [R1+0x8a8] ;  /* 0x0008a80001187983 */ /* 0x000ea80000300a00 */
[----:B------:R0:W-:Y:S04]  /*101ed0*/  @P3 STG.E.U8 desc[UR32][R4.64], R17 ;  /* 0x0000001104003986 */ /* 0x0001e8000c101120 */
[----:B0-----:R-:W3:Y:S04]  /*101ee0*/  LDL.LU.64 R4, [R1+0x8a0] ;  /* 0x0008a00001047983 */ /* 0x001ee80000300a00 */
[----:B------:R-:W4:Y:S04]  /*101ef0*/  LDL.LU.64 R8, [R1+0x898] ;  /* 0x0008980001087983 */ /* 0x000f280000300a00 */
[----:B------:R-:W4:Y:S04]  /*101f00*/  LDL.LU.64 R18, [R1+0x890] ;  /* 0x0008900001127983 */ /* 0x000f280000300a00 */
[----:B------:R-:W4:Y:S04]  /*101f10*/  LDL.LU.64 R22, [R1+0x888] ;  /* 0x0008880001167983 */ /* 0x000f280000300a00 */
[----:B------:R-:W3:Y:S01]  /*101f20*/  LDL.LU R27, [R1+0x34] ;  /* 0x00003400011b7983 */ /* 0x000ee20000300800 */
[----:B------:R-:W-:-:S02]  /*101f30*/  LOP3.LUT P0, RZ, R7, 0x100, RZ, 0xc0, !PT ;  /* 0x0000010007ff7812 */ /* 0x000fc4000780c0ff */
[----:B------:R-:W-:Y:S01]  /*101f40*/  LOP3.LUT P1, RZ, R7, 0x200, RZ, 0xc0, !PT ;  /* 0x0000020007ff7812 */ /* 0x000fe2000782c0ff */
[----:B------:R-:W4:Y:S01]  /*101f50*/  LDL.LU R21, [R1+0x38] ;  /* 0x0000380001157983 */ /* 0x000f220000300800 */
[----:B------:R-:W-:-:S03]  /*101f60*/  PRMT R17, R26, 0x7771, RZ ;  /* 0x000077711a117816 */ /* 0x000fc600000000ff */
[----:B------:R-:W4:Y:S04]  /*101f70*/  LDL.LU R28, [R1+0x3c] ;  /* 0x00003c00011c7983 */ /* 0x000f280000300800 */
[----:B------:R-:W4:Y:S04]  /*101f80*/  LDL.LU R29, [R1+0x20] ;  /* 0x00002000011d7983 */ /* 0x000f280000300800 */
[----:B--2---:R0:W-:Y:S04]  /*101f90*/  @P0 STG.E.U8 desc[UR32][R24.64], R17 ;  /* 0x0000001118000986 */ /* 0x0041e8000c101120 */
[----:B0-----:R-:W2:Y:S01]  /*101fa0*/  LDL.LU.64 R24, [R1+0x880] ;  /* 0x0008800001187983 */ /* 0x001ea20000300a00 */
[----:B---3--:R-:W-:-:S05]  /*101fb0*/  PRMT R17, R27, 0x7770, RZ ;  /* 0x000077701b117816 */ /* 0x008fca00000000ff */
[----:B------:R0:W-:Y:S04]  /*101fc0*/  @P1 STG.E.U8 desc[UR32][R4.64], R17 ;  /* 0x0000001104001986 */ /* 0x0001e8000c101120 */
[----:B0-----:R-:W3:Y:S01]  /*101fd0*/  LDL.LU.64 R4, [R1+0x878] ;  /* 0x0008780001047983 */ /* 0x001ee20000300a00 */
[----:B------:R-:W-:-:S03]  /*101fe0*/  PRMT R17, R27, 0x7771, RZ ;  /* 0x000077711b117816 */ /* 0x000fc600000000ff */
[----:B------:R-:W3:Y:S04]  /*101ff0*/  LDL.LU R20, [R1+0x28] ;  /* 0x0000280001147983 */ /* 0x000ee80000300800 */
[----:B------:R0:W-:Y:S04]  /*102000*/  STL.64 [R1+0x4348], R26 ;  /* 0x0043481a01007387 */ /* 0x0001e80000100a00 */
[----:B------:R-:W3:Y:S04]  /*102010*/  LDL R3, [R1+0x24] ;  /* 0x0000240001037983 */ /* 0x000ee80000100800 */
[----:B0-----:R-:W4:Y:S04]  /*102020*/  LDL.LU.64 R26, [R1+0x858] ;  /* 0x00085800011a7983 */ /* 0x001f280000300a00 */
[----:B----4-:R0:W-:Y:S04]  /*102030*/  STL.64 [R1+0x4350], R26 ;  /* 0x0043501a01007387 */ /* 0x0101e80000100a00 */
[----:B0-----:R-:W4:Y:S04]  /*102040*/  LDL.LU.64 R26, [R1+0x860] ;  /* 0x00086000011a7983 */ /* 0x001f280000300a00 */
[----:B----4-:R0:W-:Y:S04]  /*102050*/  STL.64 [R1+0x4358], R26 ;  /* 0x0043581a01007387 */ /* 0x0101e80000100a00 */
[----:B0-----:R-:W4:Y:S01]  /*102060*/  LDL.LU.64 R26, [R1+0x868] ;  /* 0x00086800011a7983 */ /* 0x001f220000300a00 */
[----:B------:R-:W-:-:S02]  /*102070*/  LOP3.LUT P4, RZ, R7, 0x100000, RZ, 0xc0, !PT ;  /* 0x0010000007ff7812 */ /* 0x000fc4000788c0ff */
        /* <DEDUP_REMOVED lines=15> */
[----:B------:R-:W-:Y:S01]  /*102170*/  LOP3.LUT R16, R16, 0xfdffffff, RZ, 0xc0, !PT ;  /* 0xfdffffff10107812 */ /* 0x000fe200078ec0ff */
[----:B----4-:R0:W-:Y:S04]  /*102180*/  STL.64 [R1+0x4360], R26 ;  /* 0x0043601a01007387 */ /* 0x0101e80000100a00 */
[----:B0-----:R-:W4:Y:S06]  /*102190*/  LDL.LU.64 R26, [R1+0x870] ;  /* 0x00087000011a7983 */ /* 0x001f2c0000300a00 */
[----:B------:R-:W-:-:S02]  /*1021a0*/  @P4 LOP3.LUT R16, R16, 0x2000000, RZ, 0xfc, !PT ;  /* 0x0200000010104812 */ /* 0x000fc400078efcff */
[C---:B------:R-:W-:Y:S01]  /*1021b0*/  LOP3.LUT P4, RZ, R7.reuse, 0x4000, RZ, 0xc0, !PT ;  /* 0x0000400007ff7812 */ /* 0x040fe2000788c0ff */
[----:B------:R-:W4:Y:S01]  /*1021c0*/  LDL.LU R2, [R1+0x2c] ;  /* 0x00002c0001027983 */ /* 0x000f220000300800 */
[----:B------:R-:W-:Y:S02]  /*1021d0*/  LOP3.LUT R16, R16, 0xfbffffff, RZ, 0xc0, !PT ;  /* 0xfbffffff10107812 */ /* 0x000fe400078ec0ff */
[C---:B------:R-:W-:Y:S01]  /*1021e0*/  LOP3.LUT P2, RZ, R7.reuse, 0x400, RZ, 0xc0, !PT ;  /* 0x0000040007ff7812 */ /* 0x040fe2000784c0ff */
[----:B------:R-:W4:Y:S01]  /*1021f0*/  LDL.LU.64 R14, [R1+0x850] ;  /* 0x00085000010e7983 */ /* 0x000f220000300a00 */
[----:B------:R-:W-:-:S03]  /*102200*/  LOP3.LUT P3, RZ, R7, 0x800, RZ, 0xc0, !PT ;  /* 0x0000080007ff7812 */ /* 0x000fc6000786c0ff */
[----:B------:R-:W4:Y:S04]  /*102210*/  LDL.LU.64 R12, [R1+0x848] ;  /* 0x00084800010c7983 */ /* 0x000f280000300a00 */
[----:B------:R-:W-:Y:S01]  /*102220*/  @P4 LOP3.LUT R16, R16, 0x4000000, RZ, 0xfc, !PT ;  /* 0x0400000010104812 */ /* 0x000fe200078efcff */
[----:B------:R-:W4:Y:S01]  /*102230*/  LDL.LU.64 R10, [R1+0x840] ;  /* 0x00084000010a7983 */ /* 0x000f220000300a00 */
[----:B------:R-:W-:Y:S02]  /*102240*/  LOP3.LUT P4, RZ, R7, 0x2000, RZ, 0xc0, !PT ;  /* 0x0000200007ff7812 */ /* 0x000fe4000788c0ff */
[----:B------:R-:W-:Y:S01]  /*102250*/  LOP3.LUT R16, R16, 0xf7ffffff, RZ, 0xc0, !PT ;  /* 0xf7ffffff10107812 */ /* 0x000fe200078ec0ff */
[----:B------:R0:W-:Y:S10]  /*102260*/  @P2 STG.E.U8 desc[UR32][R8.64], R17 ;  /* 0x0000001108002986 */ /* 0x0001f4000c101120 */
[----:B------:R-:W-:-:S02]  /*102270*/  @P4 LOP3.LUT R16, R16, 0x8000000, RZ, 0xfc, !PT ;  /* 0x0800000010104812 */ /* 0x000fc400078efcff */
[----:B------:R-:W-:Y:S01]  /*102280*/  LOP3.LUT P4, RZ, R7, 0x1000, RZ, 0xc0, !PT ;  /* 0x0000100007ff7812 */ /* 0x000fe2000788c0ff */
[----:B0-----:R-:W4:Y:S01]  /*102290*/  LDL.LU.64 R8, [R1+0x838] ;  /* 0x0008380001087983 */ /* 0x001f220000300a00 */
[----:B------:R-:W-:-:S05]  /*1022a0*/  PRMT R17, R21, 0x7770, RZ ;  /* 0x0000777015117816 */ /* 0x000fca00000000ff */
[----:B------:R0:W-:Y:S02]  /*1022b0*/  @P3 STG.E.U8 desc[UR32][R18.64], R17 ;  /* 0x0000001112003986 */ /* 0x0001e4000c101120 */
[----:B0-----:R-:W-:Y:S02]  /*1022c0*/  PRMT R17, R21, 0x7771, RZ ;  /* 0x0000777115117816 */ /* 0x001fe400000000ff */
[----:B------:R-:W4:Y:S04]  /*1022d0*/  LDL.LU.64 R18, [R1+0x830] ;  /* 0x0008300001127983 */ /* 0x000f280000300a00 */
[----:B------:R0:W-:Y:S01]  /*1022e0*/  @P4 STG.E.U8 desc[UR32][R22.64], R17 ;  /* 0x0000001116004986 */ /* 0x0001e2000c101120 */
[----:B------:R-:W-:Y:S02]  /*1022f0*/  LOP3.LUT P4, RZ, R16, 0x8000000, RZ, 0xc0, !PT ;  /* 0x0800000010ff7812 */ /* 0x000fe4000788c0ff */
[----:B0-----:R-:W-:Y:S01]  /*102300*/  PRMT R17, R28, 0x7770, RZ ;  /* 0x000077701c117816 */ /* 0x001fe200000000ff */
[----:B------:R-:W4:Y:S10]  /*102310*/  LDL.LU.64 R22, [R1+0x828] ;  /* 0x0008280001167983 */ /* 0x000f340000300a00 */
[----:B--2---:R0:W-:Y:S01]  /*102320*/  @P4 STG.E.U8 desc[UR32][R24.64], R17 ;  /* 0x0000001118004986 */ /* 0x0041e2000c101120 */
[----:B------:R-:W-:-:S02]  /*102330*/  LOP3.LUT P4, RZ, R16, 0x4000000, RZ, 0xc0, !PT ;  /* 0x0400000010ff7812 */ /* 0x000fc4000788c0ff */
[----:B0-----:R-:W-:Y:S01]  /*102340*/  PRMT R17, R28, 0x7771, RZ ;  /* 0x000077711c117816 */ /* 0x001fe200000000ff */
[----:B------:R-:W2:Y:S10]  /*102350*/  LDL.LU.64 R24, [R1+0x820] ;  /* 0x0008200001187983 */ /* 0x000eb40000300a00 */
[----:B---3--:R0:W-:Y:S01]  /*102360*/  @P4 STG.E.U8 desc[UR32][R4.64], R17 ;  /* 0x0000001104004986 */ /* 0x0081e2000c101120 */
[----:B------:R-:W-:-:S02]  /*102370*/  LOP3.LUT P4, RZ, R16, 0x2000000, RZ, 0xc0, !PT ;  /* 0x0200000010ff7812 */ /* 0x000fc4000788c0ff */
[----:B0-----:R-:W-:Y:S01]  /*102380*/  PRMT R17, R29, 0x7770, RZ ;  /* 0x000077701d117816 */ /* 0x001fe200000000ff */
[----:B------:R-:W3:Y:S10]  /*102390*/  LDL.LU.64 R4, [R1+0x818] ;  /* 0x0008180001047983 */ /* 0x000ef40000300a00 */
[----:B----4-:R0:W-:Y:S04]  /*1023a0*/  @P4 STG.E.U8 desc[UR32][R26.64], R17 ;  /* 0x000000111a004986 */ /* 0x0101e8000c101120 */
[----:B0-----:R-:W4:Y:S01]  /*1023b0*/  LDL.LU.64 R26, [R1+0x4360] ;  /* 0x00436000011a7983 */ /* 0x001f220000300a00 */
[----:B------:R-:W-:-:S02]  /*1023c0*/  LOP3.LUT P4, RZ, R16, 0x1000000, RZ, 0xc0, !PT ;  /* 0x0100000010ff7812 */ /* 0x000fc4000788c0ff */
[----:B------:R-:W-:-:S11]  /*1023d0*/  PRMT R17, R29, 0x7771, RZ ;  /* 0x000077711d117816 */ /* 0x000fd600000000ff */
[----:B----4-:R0:W-:Y:S04]  /*1023e0*/  @P4 STG.E.U8 desc[UR32][R26.64], R17 ;  /* 0x000000111a004986 */ /* 0x0101e8000c101120 */
[----:B0-----:R-:W4:Y:S01]  /*1023f0*/  LDL.LU.64 R26, [R1+0x4358] ;  /* 0x00435800011a7983 */ /* 0x001f220000300a00 */
[----:B------:R-:W-:Y:S02]  /*102400*/  LOP3.LUT P4, RZ, R16, 0x800000, RZ, 0xc0, !PT ;  /* 0x0080000010ff7812 */ /* 0x000fe4000788c0ff */
[----:B------:R-:W-:-:S11]  /*102410*/  PRMT R17, R3, 0x7770, RZ ;  /* 0x0000777003117816 */ /* 0x000fd600000000ff */
[----:B----4-:R0:W-:Y:S04]  /*102420*/  @P4 STG.E.U8 desc[UR32][R26.64], R17 ;  /* 0x000000111a004986 */ /* 0x0101e8000c101120 */
[----:B0-----:R-:W4:Y:S01]  /*102430*/  LDL.LU.64 R26, [R1+0x4350] ;  /* 0x00435000011a7983 */ /* 0x001f220000300a00 */
[----:B------:R-:W-:Y:S02]  /*102440*/  LOP3.LUT P4, RZ, R16, 0x400000, RZ, 0xc0, !PT ;  /* 0x0040000010ff7812 */ /* 0x000fe4000788c0ff */
[----:B------:R-:W-:Y:S02]  /*102450*/  PRMT R17, R3, 0x7771, RZ ;  /* 0x0000777103117816 */ /* 0x000fe400000000ff */
[C---:B------:R-:W-:Y:S02]  /*102460*/  LOP3.LUT P5, RZ, R7.reuse, 0x200000, RZ, 0xc0, !PT ;  /* 0x0020000007ff7812 */ /* 0x040fe400078ac0ff */
[----:B------:R-:W-:-:S07]  /*102470*/  LOP3.LUT P6, RZ, R7, 0x400000, RZ, 0xc0, !PT ;  /* 0x0040000007ff7812 */ /* 0x000fce00078cc0ff */
[----:B----4-:R0:W-:Y:S04]  /*102480*/  @P4 STG.E.U8 desc[UR32][R26.64], R17 ;  /* 0x000000111a004986 */ /* 0x0101e8000c101120 */
[----:B0-----:R-:W4:Y:S01]  /*102490*/  LDL.LU.64 R26, [R1+0x4348] ;  /* 0x00434800011a7983 */ /* 0x001f220000300a00 */
[----:B------:R-:W-:Y:S02]  /*1024a0*/  LOP3.LUT P4, RZ, R16, 0x200000, RZ, 0xc0, !PT ;  /* 0x0020000010ff7812 */ /* 0x000fe4000788c0ff */
[----:B------:R-:W-:-:S11]  /*1024b0*/  PRMT R17, R20, 0x7770, RZ ;  /* 0x0000777014117816 */ /* 0x000fd600000000ff */
[----:B------:R0:W-:Y:S01]  /*1024c0*/  @P4 STG.E.U8 desc[UR32][R14.64], R17 ;  /* 0x000000110e004986 */ /* 0x0001e2000c101120 */
[----:B------:R-:W-:Y:S02]  /*1024d0*/  LOP3.LUT P4, RZ, R16, 0x100000, RZ, 0xc0, !PT ;  /* 0x0010000010ff7812 */ /* 0x000fe4000788c0ff */
[----:B0-----:R-:W-:-:S11]  /*1024e0*/  PRMT R17, R20, 0x7771, RZ ;  /* 0x0000777114117816 */ /* 0x001fd600000000ff */
[----:B------:R0:W-:Y:S01]  /*1024f0*/  @P4 STG.E.U8 desc[UR32][R12.64], R17 ;  /* 0x000000110c004986 */ /* 0x0001e2000c101120 */
[----:B------:R-:W-:Y:S02]  /*102500*/  LOP3.LUT P0, RZ, R7, 0x800000, RZ, 0xc0, !PT ;  /* 0x0080000007ff7812 */ /* 0x000fe4000780c0ff */
[----:B0-----:R-:W-:-:S05]  /*102510*/  PRMT R17, R2, 0x7770, RZ ;  /* 0x0000777002117816 */ /* 0x001fca00000000ff */
[----:B------:R0:W-:Y:S01]  /*102520*/  @P5 STG.E.U8 desc[UR32][R10.64], R17 ;  /* 0x000000110a005986 */ /* 0x0001e2000c101120 */
[----:B------:R-:W-:Y:S02]  /*102530*/  LOP3.LUT P1, RZ, R7, 0x1000000, RZ, 0xc0, !PT ;  /* 0x0100000007ff7812 */ /* 0x000fe4000782c0ff */
[----:B0-----:R-:W-:-:S05]  /*102540*/  PRMT R17, R2, 0x7771, RZ ;  /* 0x0000777102117816 */ /* 0x001fca00000000ff */
[----:B------:R4:W-:Y:S01]  /*102550*/  @P6 STG.E.U8 desc[UR32][R8.64], R17 ;  /* 0x0000001108006986 */ /* 0x0009e2000c101120 */
[----:B------:R-:W-:Y:S02]  /*102560*/  LOP3.LUT P2, RZ, R7, 0x2000000, RZ, 0xc0, !PT ;  /* 0x0200000007ff7812 */ /* 0x000fe4000784c0ff */
[----:B------:R-:W-:Y:S02]  /*102570*/  LOP3.LUT P4, RZ, R6, 0x80, RZ, 0xc0, !PT ;  /* 0x0000008006ff7812 */ /* 0x000fe4000788c0ff */
[----:B------:R-:W-:-:S11]  /*102580*/  LOP3.LUT R16, R16, 0xffffefff, RZ, 0xc0, !PT ;  /* 0xffffefff10107812 */ /* 0x000fd600078ec0ff */
[----:B------:R-:W-:Y:S02]  /*102590*/  @P4 LOP3.LUT R16, R16, 0x1000, RZ, 0xfc, !PT ;  /* 0x0000100010104812 */ /* 0x000fe400078efcff */
[----:B------:R-:W-:Y:S02]  /*1025a0*/  LOP3.LUT P4, RZ, R6, 0x40, RZ, 0xc0, !PT ;  /* 0x0000004006ff7812 */ /* 0x000fe4000788c0ff */
[----:B----4-:R-:W-:-:S05]  /*1025b0*/  PRMT R17, R26, 0x7772, RZ ;  /* 0x000077721a117816 */ /* 0x010fca00000000ff */
[----:B------:R0:W-:Y:S02]  /*1025c0*/  @P0 STG.E.U8 desc[UR32][R18.64], R17 ;  /* 0x0000001112000986 */ /* 0x0001e4000c101120 */
[----:B0-----:R-:W-:-:S05]  /*1025d0*/  PRMT R17, R26, 0x7773, RZ ;  /* 0x000077731a117816 */ /* 0x001fca00000000ff */
[----:B------:R0:W-:Y:S02]  /*1025e0*/  @P1 STG.E.U8 desc[UR32][R22.64], R17 ;  /* 0x0000001116001986 */ /* 0x0001e4000c101120 */
[----:B0-----:R-:W-:-:S05]  /*1025f0*/  PRMT R17, R27, 0x7772, RZ ;  /* 0x000077721b117816 */ /* 0x001fca00000000ff */
[----:B--2---:R0:W-:Y:S04]  /*102600*/  @P2 STG.E.U8 desc[UR32][R24.64], R17 ;  /* 0x0000001118002986 */ /* 0x0041e8000c101120 */
[----:B0-----:R-:W2:Y:S01]  /*102610*/  LDL.LU.64 R24, [R1+0x810] ;  /* 0x0008100001187983 */ /* 0x001ea20000300a00 */
[----:B------:R-:W-:-:S03]  /*102620*/  PRMT R17, R27, 0x7773, RZ ;  /* 0x000077731b117816 */ /* 0x000fc600000000ff */
[----:B------:R-:W4:Y:S01]  /*102630*/  LDL.LU.64 R26, [R1+0x808] ;  /* 0x00080800011a7983 */ /* 0x000f220000300a00 */
[----:B------:R-:W-:Y:S02]  /*102640*/  LOP3.LUT R16, R16, 0xffffdfff, RZ, 0xc0, !PT ;  /* 0xffffdfff10107812 */ /* 0x000fe400078ec0ff */
[----:B------:R-:W-:Y:S01]  /*102650*/  LOP3.LUT P3, RZ, R7, 0x4000000, RZ, 0xc0, !PT ;  /* 0x0400000007ff7812 */ /* 0x000fe2000786c0ff */
[----:B------:R-:W4:Y:S01]  /*102660*/  LDL.LU.64 R18, [R1+0x800] ;  /* 0x0008000001127983 */ /* 0x000f220000300a00 */
        /* <DEDUP_REMOVED lines=14> */
[----:B------:R-:W-:Y:S02]  /*102750*/  LOP3.LUT R16, R16, 0xfffbffff, RZ, 0xc0, !PT ;  /* 0xfffbffff10107812 */ /* 0x000fe400078ec0ff */
[----:B------:R-:W-:-:S09]  /*102760*/  LOP3.LUT P0, RZ, R7, 0x8000000, RZ, 0xc0, !PT ;  /* 0x0800000007ff7812 */ /* 0x000fd2000780c0ff */
[----:B------:R-:W-:Y:S02]  /*102770*/  @P4 LOP3.LUT R16, R16, 0x40000, RZ, 0xfc, !PT ;  /* 0x0004000010104812 */ /* 0x000fe400078efcff */
[----:B------:R-:W-:Y:S02]  /*102780*/  LOP3.LUT P4, RZ, R6, 0x1, RZ, 0xc0, !PT ;  /* 0x0000000106ff7812 */ /* 0x000fe4000788c0ff */
[----:B------:R-:W-:Y:S01]  /*102790*/  LOP3.LUT R16, R16, 0xfff7ffff, RZ, 0xc0, !PT ;  /* 0xfff7ffff10107812 */ /* 0x000fe200078ec0ff */
[----:B---3--:R0:W-:Y:S01]  /*1027a0*/  @P3 STG.E.U8 desc[UR32][R4.64], R17 ;  /* 0x0000001104003986 */ /* 0x0081e2000c101120 */
[C---:B------:R-:W-:Y:S02]  /*1027b0*/  LOP3.LUT P1, RZ, R7.reuse, 0x10000000, RZ, 0xc0, !PT ;  /* 0x1000000007ff7812 */ /* 0x040fe4000782c0ff */
[C---:B------:R-:W-:Y:S02]  /*1027c0*/  LOP3.LUT P2, RZ, R7.reuse, 0x20000000, RZ, 0xc0, !PT ;  /* 0x2000000007ff7812 */ /* 0x040fe4000784c0ff */
[----:B------:R-:W-:-:S05]  /*1027d0*/  LOP3.LUT P3, RZ, R7, 0x40000000, RZ, 0xc0, !PT ;  /* 0x4000000007ff7812 */ /* 0x000fca000786c0ff */
[----:B------:R-:W-:Y:S02]  /*1027e0*/  @P4 LOP3.LUT R16, R16, 0x80000, RZ, 0xfc, !PT ;  /* 0x0008000010104812 */ /* 0x000fe400078efcff */
[----:B------:R-:W-:Y:S01]  /*1027f0*/  LOP3.LUT P4, RZ, R7, 0x80000000, RZ, 0xc0, !PT ;  /* 0x8000000007ff7812 */ /* 0x000fe2000788c0ff */
[----:B0-----:R-:W3:Y:S01]  /*102800*/  LDL.LU.64 R4, [R1+0x7f8] ;  /* 0x0007f80001047983 */ /* 0x001ee20000300a00 */
[----:B------:R-:W-:-:S03]  /*102810*/  PRMT R7, R21, 0x7772, RZ ;  /* 0x0000777215077816 */ /* 0x000fc600000000ff */
[----:B------:R-:W3:Y:S04]  /*102820*/  LDL.LU.64 R22, [R1+0x7f0] ;  /* 0x0007f00001167983 */ /* 0x000ee80000300a00 */
[----:B--2---:R0:W-:Y:S02]  /*102830*/  @P0 STG.E.U8 desc[UR32][R24.64], R7 ;  /* 0x0000000718000986 */ /* 0x0041e4000c101120 */
[----:B0-----:R-:W-:Y:S02]  /*102840*/  PRMT R7, R21, 0x7773, RZ ;  /* 0x0000777315077816 */ /* 0x001fe400000000ff */
[----:B------:R-:W2:Y:S04]  /*102850*/  LDL.LU.64 R24, [R1+0x7e8] ;  /* 0x0007e80001187983 */ /* 0x000ea80000300a00 */
[----:B----4-:R0:W-:Y:S04]  /*102860*/  @P1 STG.E.U8 desc[UR32][R26.64], R7 ;  /* 0x000000071a001986 */ /* 0x0101e8000c101120 */
[----:B0-----:R-:W4:Y:S04]  /*102870*/  LDL.LU.64 R26, [R1+0x7e0] ;  /* 0x0007e000011a7983 */ /* 0x001f280000300a00 */
[----:B------:R-:W4:Y:S04]  /*102880*/  LDL.LU R17, [R1+0x24] ;  /* 0x0000240001117983 */ /* 0x000f280000300800 */
[----:B------:R-:W3:Y:S04]  /*102890*/  LDL.LU R3, [R1+0x10] ;  /* 0x0000100001037983 */ /* 0x000ee80000300800 */
[----:B---3--:R0:W-:Y:S04]  /*1028a0*/  STL.64 [R1+0x4330], R2 ;  /* 0x0043300201007387 */ /* 0x0081e80000100a00 */
[----:B0-----:R-:W3:Y:S04]  /*1028b0*/  LDL.LU.64 R2, [R1+0x7c8] ;  /* 0x0007c80001027983 */ /* 0x001ee80000300a00 */
[----:B---3--:R0:W-:Y:S04]  /*1028c0*/  STL.64 [R1+0x4338], R2 ;  /* 0x0043380201007387 */ /* 0x0081e80000100a00 */
[----:B0-----:R-:W3:Y:S01]  /*1028d0*/  LDL.LU.64 R2, [R1+0x7d0] ;  /* 0x0007d00001027983 */ /* 0x001ee20000300a00 */
[----:B------:R-:W-:-:S05]  /*1028e0*/  PRMT R7, R28, 0x7772, RZ ;  /* 0x000077721c077816 */ /* 0x000fca00000000ff */
[----:B------:R0:W-:Y:S02]  /*1028f0*/  @P2 STG.E.U8 desc[UR32][R18.64], R7 ;  /* 0x0000000712002986 */ /* 0x0001e4000c101120 */
[----:B0-----:R-:W-:-:S05]  /*102900*/  PRMT R7, R28, 0x7773, RZ ;  /* 0x000077731c077816 */ /* 0x001fca00000000ff */
[----:B------:R0:W-:Y:S02]  /*102910*/  @P3 STG.E.U8 desc[UR32][R4.64], R7 ;  /* 0x0000000704003986 */ /* 0x0001e4000c101120 */
[----:B0-----:R-:W-:-:S05]  /*102920*/  PRMT R7, R29, 0x7772, RZ ;  /* 0x000077721d077816 */ /* 0x001fca00000000ff */
[----:B------:R-:W-:Y:S04]  /*102930*/  @P4 STG.E.U8 desc[UR32][R22.64], R7 ;  /* 0x0000000716004986 */ /* 0x000fe8000c101120 */
[----:B---3--:R0:W-:Y:S04]  /*102940*/  STL.64 [R1+0x4340], R2 ;  /* 0x0043400201007387 */ /* 0x0081e80000100a00 */
[----:B0-----:R-:W3:Y:S01]  /*102950*/  LDL.LU.64 R2, [R1+0x7d8] ;  /* 0x0007d80001027983 */ /* 0x001ee20000300a00 */
[C---:B------:R-:W-:Y:S02]  /*102960*/  LOP3.LUT P4, RZ, R16.reuse, 0x80000, RZ, 0xc0, !PT ;  /* 0x0008000010ff7812 */ /* 0x040fe4000788c0ff */
[----:B------:R-:W-:Y:S01]  /*102970*/  PRMT R7, R29, 0x7773, RZ ;  /* 0x000077731d077816 */ /* 0x000fe200000000ff */
[----:B------:R-:W3:Y:S04]  /*102980*/  LDL.LU.64 R4, [R1+0x7c0] ;  /* 0x0007c00001047983 */ /* 0x000ee80000300a00 */
[----:B------:R-:W3:Y:S04]  /*102990*/  LDL.LU R10, [R1+0x14] ;  /* 0x00001400010a7983 */ /* 0x000ee80000300800 */
[----:B------:R-:W3:Y:S04]  /*1029a0*/  LDL.LU.64 R14, [R1+0x7b8] ;  /* 0x0007b800010e7983 */ /* 0x000ee80000300a00 */
[----:B--2---:R4:W-:Y:S01]  /*1029b0*/  @P4 STG.E.U8 desc[UR32][R24.64], R7 ;  /* 0x0000000718004986 */ /* 0x0049e2000c101120 */
[----:B------:R-:W-:-:S03]  /*1029c0*/  LOP3.LUT P4, RZ, R16, 0x40000, RZ, 0xc0, !PT ;  /* 0x0004000010ff7812 */ /* 0x000fc6000788c0ff */
[----:B------:R-:W2:Y:S04]  /*1029d0*/  LDL.LU.64 R12, [R1+0x7b0] ;  /* 0x0007b000010c7983 */ /* 0x000ea80000300a00 */
[----:B------:R-:W2:Y:S01]  /*1029e0*/  LDL.LU.64 R8, [R1+0x7a8] ;  /* 0x0007a80001087983 */ /* 0x000ea20000300a00 */
[----:B----4-:R-:W-:-:S03]  /*1029f0*/  PRMT R7, R17, 0x7772, RZ ;  /* 0x0000777211077816 */ /* 0x010fc600000000ff */
[----:B------:R-:W4:Y:S04]  /*102a00*/  LDL.LU R11, [R1+0x18] ;  /* 0x00001800010b7983 */ /* 0x000f280000300800 */
[----:B------:R0:W-:Y:S01]  /*102a10*/  @P4 STG.E.U8 desc[UR32][R26.64], R7 ;  /* 0x000000071a004986 */ /* 0x0001e2000c101120 */
[----:B------:R-:W-:-:S03]  /*102a20*/  LOP3.LUT P4, RZ, R16, 0x20000, RZ, 0xc0, !PT ;  /* 0x0002000010ff7812 */ /* 0x000fc6000788c0ff */
[----:B------:R-:W4:Y:S04]  /*102a30*/  LDL.LU.64 R18, [R1+0x7a0] ;  /* 0x0007a00001127983 */ /* 0x000f280000300a00 */
[----:B------:R-:W4:Y:S01]  /*102a40*/  LDL.LU.64 R22, [R1+0x798] ;  /* 0x0007980001167983 */ /* 0x000f220000300a00 */
[----:B0-----:R-:W-:-:S03]  /*102a50*/  PRMT R7, R17, 0x7773, RZ ;  /* 0x0000777311077816 */ /* 0x001fc600000000ff */
[----:B------:R-:W4:Y:S04]  /*102a60*/  LDL.LU.64 R28, [R1+0x790] ;  /* 0x00079000011c7983 */ /* 0x000f280000300a00 */
[----:B------:R-:W4:Y:S04]  /*102a70*/  LDL.LU R21, [R1+0x1c] ;  /* 0x00001c0001157983 */ /* 0x000f280000300800 */
[----:B------:R-:W4:Y:S04]  /*102a80*/  LDL.LU.64 R24, [R1+0x788] ;  /* 0x0007880001187983 */ /* 0x000f280000300a00 */
[----:B------:R-:W4:Y:S04]  /*102a90*/  LDL.LU.64 R26, [R1+0x780] ;  /* 0x00078000011a7983 */ /* 0x000f280000300a00 */
[----:B---3--:R0:W-:Y:S04]  /*102aa0*/  @P4 STG.E.U8 desc[UR32][R2.64], R7 ;  /* 0x0000000702004986 */ /* 0x0081e8000c101120 */
[----:B0-----:R-:W3:Y:S01]  /*102ab0*/  LDL.LU.64 R2, [R1+0x4340] ;  /* 0x0043400001027983 */ /* 0x001ee20000300a00 */
[----:B------:R-:W-:-:S02]  /*102ac0*/  LOP3.LUT P4, RZ, R16, 0x10000, RZ, 0xc0, !PT ;  /* 0x0001000010ff7812 */ /* 0x000fc4000788c0ff */
[----:B------:R-:W-:-:S11]  /*102ad0*/  PRMT R7, R20, 0x7772, RZ ;  /* 0x0000777214077816 */ /* 0x000fd600000000ff */
[----:B---3--:R0:W-:Y:S04]  /*102ae0*/  @P4 STG.E.U8 desc[UR32][R2.64], R7 ;  /* 0x0000000702004986 */ /* 0x0081e8000c101120 */
[----:B0-----:R-:W3:Y:S01]  /*102af0*/  LDL.LU.64 R2, [R1+0x4338] ;  /* 0x0043380001027983 */ /* 0x001ee20000300a00 */
[----:B------:R-:W-:Y:S02]  /*102b00*/  LOP3.LUT P4, RZ, R16, 0x8000, RZ, 0xc0, !PT ;  /* 0x0000800010ff7812 */ /* 0x000fe4000788c0ff */
[----:B------:R-:W-:-:S11]  /*102b10*/  PRMT R7, R20, 0x7773, RZ ;  /* 0x0000777314077816 */ /* 0x000fd600000000ff */
[----:B---3--:R0:W-:Y:S04]  /*102b20*/  @P4 STG.E.U8 desc[UR32][R2.64], R7 ;  /* 0x0000000702004986 */ /* 0x0081e8000c101120 */
[----:B0-----:R-:W3:Y:S01]  /*102b30*/  LDL.LU.64 R2, [R1+0x4330] ;  /* 0x0043300001027983 */ /* 0x001ee20000300a00 */
[----:B------:R-:W-:Y:S02]  /*102b40*/  LOP3.LUT P4, RZ, R16, 0x4000, RZ, 0xc0, !PT ;  /* 0x0000400010ff7812 */ /* 0x000fe4000788c0ff */
[C---:B------:R-:W-:Y:S02]  /*102b50*/  LOP3.LUT P5, RZ, R6.reuse, 0x100, RZ, 0xc0, !PT ;  /* 0x0000010006ff7812 */ /* 0x040fe400078ac0ff */
[C---:B------:R-:W-:Y:S02]  /*102b60*/  LOP3.LUT P6, RZ, R6.reuse, 0x200, RZ, 0xc0, !PT ;  /* 0x0000020006ff7812 */ /* 0x040fe400078cc0ff */
[----:B------:R-:W-:-:S02]  /*102b70*/  LOP3.LUT P0, RZ, R6, 0x400, RZ, 0xc0, !PT ;  /* 0x0000040006ff7812 */ /* 0x000fc4000780c0ff */
[C---:B------:R-:W-:Y:S02]  /*102b80*/  LOP3.LUT P1, RZ, R6.reuse, 0x800, RZ, 0xc0, !PT ;  /* 0x0000080006ff7812 */ /* 0x040fe4000782c0ff */
[C---:B------:R-:W-:Y:S02]  /*102b90*/  LOP3.LUT P2, RZ, R6.reuse, 0x1000, RZ, 0xc0, !PT ;  /* 0x0000100006ff7812 */ /* 0x040fe4000784c0ff */
[----:B------:R-:W-:Y:S02]  /*102ba0*/  LOP3.LUT P3, RZ, R6, 0x2000, RZ, 0xc0, !PT ;  /* 0x0000200006ff7812 */ /* 0x000fe4000786c0ff */
[----:B---3--:R-:W-:-:S05]  /*102bb0*/  PRMT R7, R2, 0x7772, RZ ;  /* 0x0000777202077816 */ /* 0x008fca00000000ff */
[----:B------:R0:W-:Y:S01]  /*102bc0*/  @P4 STG.E.U8 desc[UR32][R4.64], R7 ;  /* 0x0000000704004986 */ /* 0x0001e2000c101120 */
[----:B------:R-:W-:Y:S02]  /*102bd0*/  LOP3.LUT P4, RZ, R16, 0x2000, RZ, 0xc0, !PT ;  /* 0x0000200010ff7812 */ /* 0x000fe4000788c0ff */
[----:B0-----:R-:W-:Y:S01]  /*102be0*/  PRMT R7, R2, 0x7773, RZ ;  /* 0x0000777302077816 */ /* 0x001fe200000000ff */
[----:B------:R-:W3:Y:S10]  /*102bf0*/  LDL.LU.64 R4, [R1+0x4328] ;  /* 0x0043280001047983 */ /* 0x000ef40000300a00 */
[----:B------:R0:W-:Y:S01]  /*102c00*/  @P4 STG.E.U8 desc[UR32][R14.64], R7 ;  /* 0x000000070e004986 */ /* 0x0001e2000c101120 */
[----:B------:R-:W-:-:S02]  /*102c10*/  LOP3.LUT P4, RZ, R16, 0x1000, RZ, 0xc0, !PT ;  /* 0x0000100010ff7812 */ /* 0x000fc4000788c0ff */
[----:B0-----:R-:W-:-:S11]  /*102c20*/  PRMT R7, R3, 0x7770, RZ ;  /* 0x0000777003077816 */ /* 0x001fd600000000ff */
[----:B--2---:R0:W-:Y:S02]  /*102c30*/  @P4 STG.E.U8 desc[UR32][R12.64], R7 ;  /* 0x000000070c004986 */ /* 0x0041e4000c101120 */
[----:B0-----:R-:W-:-:S05]  /*102c40*/  PRMT R7, R3, 0x7771, RZ ;  /* 0x0000777103077816 */ /* 0x001fca00000000ff */
[----:B------:R0:W-:Y:S02]  /*102c50*/  @P5 STG.E.U8 desc[UR32][R8.64], R7 ;  /* 0x0000000708005986 */ /* 0x0001e4000c101120 */
[----:B0-----:R-:W-:-:S05]  /*102c60*/  PRMT R7, R10, 0x7770, RZ ;  /* 0x000077700a077816 */ /* 0x001fca00000000ff */
[----:B----4-:R0:W-:Y:S02]  /*102c70*/  @P6 STG.E.U8 desc[UR32][R18.64], R7 ;  /* 0x0000000712006986 */ /* 0x0101e4000c101120 */
[----:B0-----:R-:W-:-:S05]  /*102c80*/  PRMT R7, R10, 0x7771, RZ ;  /* 0x000077710a077816 */ /* 0x001fca00000000ff */
[----:B------:R0:W-:Y:S02]  /*102c90*/  @P0 STG.E.U8 desc[UR32][R22.64], R7 ;  /* 0x0000000716000986 */ /* 0x0001e4000c101120 */
[----:B0-----:R-:W-:-:S05]  /*102ca0*/  PRMT R7, R11, 0x7770, RZ ;  /* 0x000077700b077816 */ /* 0x001fca00000000ff */
[----:B------:R0:W-:Y:S02]  /*102cb0*/  @P1 STG.E.U8 desc[UR32][R28.64], R7 ;  /* 0x000000071c001986 */ /* 0x0001e4000c101120 */
[----:B0-----:R-:W-:-:S05]  /*102cc0*/  PRMT R7, R11, 0x7771, RZ ;  /* 0x000077710b077816 */ /* 0x001fca00000000ff */
[----:B------:R0:W-:Y:S04]  /*102cd0*/  @P2 STG.E.U8 desc[UR32][R24.64], R7 ;  /* 0x0000000718002986 */ /* 0x0001e8000c101120 */
[----:B------:R-:W-:Y:S04]  /*102ce0*/  STL.64 [R1+0x4300], R10 ;  /* 0x0043000a01007387 */ /* 0x000fe80000100a00 */
[----:B------:R-:W2:Y:S01]  /*102cf0*/  LDL.LU.64 R28, [R1+0x778] ;  /* 0x00077800011c7983 */ /* 0x000ea20000300a00 */
[----:B0-----:R-:W-:-:S05]  /*102d00*/  PRMT R7, R21, 0x7770, RZ ;  /* 0x0000777015077816 */ /* 0x001fca00000000ff */
[----:B------:R0:W-:Y:S04]  /*102d10*/  @P3 STG.E.U8 desc[UR32][R26.64], R7 ;  /* 0x000000071a003986 */ /* 0x0001e8000c101120 */
[----:B0-----:R-:W4:Y:S04]  /*102d20*/  LDL.LU.64 R26, [R1+0x770] ;  /* 0x00077000011a7983 */ /* 0x001f280000300a00 */
[----:B------:R-:W3:Y:S04]  /*102d30*/  LDL.LU.64 R18, [R1+0x760] ;  /* 0x0007600001127983 */ /* 0x000ee80000300a00 */
[----:B------:R-:W3:Y:S04]  /*102d40*/  LDL.LU.64 R22, [R1+0x758] ;  /* 0x0007580001167983 */ /* 0x000ee80000300a00 */
[----:B------:R-:W4:Y:S01]  /*102d50*/  LDL.LU R25, [R1+0xa0] ;  /* 0x0000a00001197983 */ /* 0x000f220000300800 */
[----:B------:R-:W-:-:S02]  /*102d60*/  LOP3.LUT P0, RZ, R6, 0x4000, RZ, 0xc0, !PT ;  /* 0x0000400006ff7812 */ /* 0x000fc4000780c0ff */
[C---:B------:R-:W-:Y:S01]  /*102d70*/  LOP3.LUT P1, RZ, R6.reuse, 0x8000, RZ, 0xc0, !PT ;  /* 0x0000800006ff7812 */ /* 0x040fe2000782c0ff */
[----:B------:R-:W3:Y:S01]  /*102d80*/  LDL.LU R2, [R1+0xa4] ;  /* 0x0000a40001027983 */ /* 0x000ee20000300800 */
[----:B------:R-:W-:Y:S02]  /*102d90*/  PRMT R7, R21, 0x7771, RZ ;  /* 0x0000777115077816 */ /* 0x000fe400000000ff */
[----:B------:R-:W-:Y:S01]  /*102da0*/  LOP3.LUT P2, RZ, R6, 0x10000, RZ, 0xc0, !PT ;  /* 0x0001000006ff7812 */ /* 0x000fe2000784c0ff */
[----:B------:R-:W3:Y:S04]  /*102db0*/  LDL.LU R20, [R1+0xa8] ;  /* 0x0000a80001147983 */ /* 0x000ee80000300800 */
[----:B------:R-:W3:Y:S04]  /*102dc0*/  LDL.LU R24, [R1+0xac] ;  /* 0x0000ac0001187983 */ /* 0x000ee80000300800 */
[----:B--2---:R0:W-:Y:S04]  /*102dd0*/  @P0 STG.E.U8 desc[UR32][R28.64], R7 ;  /* 0x000000071c000986 */ /* 0x0041e8000c101120 */
[----:B0-----:R-:W2:Y:S01]  /*102de0*/  LDL.LU.64 R28, [R1+0x750] ;  /* 0x00075000011c7983 */ /* 0x001ea20000300a00 */
[----:B----4-:R-:W-:-:S05]  /*102df0*/  PRMT R7, R25, 0x7770, RZ ;  /* 0x0000777019077816 */ /* 0x010fca00000000ff */
[----:B------:R0:W-:Y:S02]  /*102e00*/  @P1 STG.E.U8 desc[UR32][R26.64], R7 ;  /* 0x000000071a001986 */ /* 0x0001e4000c101120 */
[----:B0-----:R-:W-:Y:S02]  /*102e10*/  PRMT R7, R25, 0x7771, RZ ;  /* 0x0000777119077816 */ /* 0x001fe400000000ff */
[----:B------:R-:W4:Y:S04]  /*102e20*/  LDL.LU.64 R26, [R1+0x748] ;  /* 0x00074800011a7983 */ /* 0x000f280000300a00 */
[----:B---3--:R0:W-:Y:S04]  /*102e30*/  @P2 STG.E.U8 desc[UR32][R4.64], R7 ;  /* 0x0000000704002986 */ /* 0x0081e8000c101120 */
[----:B0-----:R-:W3:Y:S04]  /*102e40*/  LDL.LU.64 R4, [R1+0x4320] ;  /* 0x0043200001047983 */ /* 0x001ee80000300a00 */
[----:B------:R-:W2:Y:S04]  /*102e50*/  LDL.LU.64 R10, [R1+0x728] ;  /* 0x00072800010a7983 */ /* 0x000ea80000300a00 */
[----:B--2---:R0:W-:Y:S04]  /*102e60*/  STL.64 [R1+0x4308], R10 ;  /* 0x0043080a01007387 */ /* 0x0041e80000100a00 */
[----:B0-----:R-:W2:Y:S04]  /*102e70*/  LDL.LU.64 R10, [R1+0x730] ;  /* 0x00073000010a7983 */ /* 0x001ea80000300a00 */
[----:B--2---:R0:W-:Y:S04]  /*102e80*/  STL.64 [R1+0x4310], R10 ;  /* 0x0043100a01007387 */ /* 0x0041e80000100a00 */
[----:B0-----:R-:W2:Y:S01]  /*102e90*/  LDL.LU.64 R10, [R1+0x738] ;  /* 0x00073800010a7983 */ /* 0x001ea20000300a00 */
        /* <DEDUP_REMOVED lines=17> */
[----:B--2---:R0:W-:Y:S04]  /*102fb0*/  STL.64 [R1+0x4318], R10 ;  /* 0x0043180a01007387 */ /* 0x0041e80000100a00 */
[----:B0-----:R-:W2:Y:S06]  /*102fc0*/  LDL.LU.64 R10, [R1+0x740] ;  /* 0x00074000010a7983 */ /* 0x001eac0000300a00 */
[----:B------:R-:W-:-:S02]  /*102fd0*/  @P4 LOP3.LUT R16, R16, 0x200, RZ, 0xfc, !PT ;  /* 0x0000020010104812 */ /* 0x000fc400078efcff */
[----:B------:R-:W-:Y:S02]  /*102fe0*/  LOP3.LUT P4, RZ, R6, 0x100000, RZ, 0xc0, !PT ;  /* 0x0010000006ff7812 */ /* 0x000fe4000788c0ff */
[----:B------:R-:W-:Y:S02]  /*102ff0*/  LOP3.LUT R16, R16, 0xfffffbff, RZ, 0xc0, !PT ;  /* 0xfffffbff10107812 */ /* 0x000fe400078ec0ff */
[----:B------:R-:W-:-:S09]  /*103000*/  LOP3.LUT P3, RZ, R6, 0x20000, RZ, 0xc0, !PT ;  /* 0x0002000006ff7812 */ /* 0x000fd2000786c0ff */
[----:B------:R-:W-:Y:S02]  /*103010*/  @P4 LOP3.LUT R16, R16, 0x400, RZ, 0xfc, !PT ;  /* 0x0000040010104812 */ /* 0x000fe400078efcff */
[----:B------:R-:W-:Y:S02]  /*103020*/  LOP3.LUT P4, RZ, R6, 0x80000, RZ, 0xc0, !PT ;  /* 0x0008000006ff7812 */ /* 0x000fe4000788c0ff */
[----:B------:R-:W-:Y:S02]  /*103030*/  LOP3.LUT R16, R16, 0xfffff7ff, RZ, 0xc0, !PT ;  /* 0xfffff7ff10107812 */ /* 0x000fe400078ec0ff */
[----:B------:R-:W-:-:S09]  /*103040*/  PRMT R7, R2, 0x7770, RZ ;  /* 0x0000777002077816 */ /* 0x000fd200000000ff */
[----:B------:R-:W-:Y:S02]  /*103050*/  @P4 LOP3.LUT R16, R16, 0x800, RZ, 0xfc, !PT ;  /* 0x0000080010104812 */ /* 0x000fe400078efcff */
[----:B------:R-:W-:Y:S01]  /*103060*/  LOP3.LUT P4, RZ, R6, 0x40000, RZ, 0xc0, !PT ;  /* 0x0004000006ff7812 */ /* 0x000fe2000788c0ff */
[----:B------:R0:W-:Y:S02]  /*103070*/  @P3 STG.E.U8 desc[UR32][R18.64], R7 ;  /* 0x0000000712003986 */ /* 0x0001e4000c101120 */
[----:B0-----:R-:W-:-:S10]  /*103080*/  PRMT R7, R2, 0x7771, RZ ;  /* 0x0000777102077816 */ /* 0x001fd400000000ff */
[----:B------:R0:W-:Y:S01]  /*103090*/  @P4 STG.E.U8 desc[UR32][R22.64], R7 ;  /* 0x0000000716004986 */ /* 0x0001e2000c101120 */
[----:B------:R-:W-:Y:S02]  /*1030a0*/  LOP3.LUT P4, RZ, R16, 0x800, RZ, 0xc0, !PT ;  /* 0x0000080010ff7812 */ /* 0x000fe4000788c0ff */
[----:B0-----:R-:W-:-:S11]  /*1030b0*/  PRMT R7, R20, 0x7770, RZ ;  /* 0x0000777014077816 */ /* 0x001fd600000000ff */
[----:B------:R0:W-:Y:S01]  /*1030c0*/  @P4 STG.E.U8 desc[UR32][R28.64], R7 ;  /* 0x000000071c004986 */ /* 0x0001e2000c101120 */
[----:B------:R-:W-:Y:S02]  /*1030d0*/  LOP3.LUT P4, RZ, R16, 0x400, RZ, 0xc0, !PT ;  /* 0x0000040010ff7812 */ /* 0x000fe4000788c0ff */
[----:B0-----:R-:W-:-:S11]  /*1030e0*/  PRMT R7, R20, 0x7771, RZ ;  /* 0x0000777114077816 */ /* 0x001fd600000000ff */
[----:B----4-:R0:W-:Y:S01]  /*1030f0*/  @P4 STG.E.U8 desc[UR32][R26.64], R7 ;  /* 0x000000071a004986 */ /* 0x0101e2000c101120 */
[----:B------:R-:W-:Y:S02]  /*103100*/  LOP3.LUT P4, RZ, R16, 0x200, RZ, 0xc0, !PT ;  /* 0x0000020010ff7812 */ /* 0x000fe4000788c0ff */
[----:B---3--:R-:W-:Y:S01]  /*103110*/  LOP3.LUT P3, RZ, R5, 0x1, RZ, 0xc0, !PT ;  /* 0x0000000105ff7812 */ /* 0x008fe2000786c0ff */
[----:B------:R1:W-:Y:S01]  /*103120*/  STL.64 [R1+0x42f8], R4 ;  /* 0x0042f80401007387 */ /* 0x0003e20000100a00 */
[----:B0-----:R-:W-:-:S03]  /*103130*/  PRMT R7, R24, 0x7770, RZ ;  /* 0x0000777018077816 */ /* 0x001fc600000000ff */
[----:B-1----:R-:W3:Y:S04]  /*103140*/  LDL.LU.64 R4, [R1+0x720] ;  /* 0x0007200001047983 */ /* 0x002ee80000300a00 */
[----:B------:R-:W4:Y:S04]  /*103150*/  LDL.LU.64 R14, [R1+0x718] ;  /* 0x00071800010e7983 */ /* 0x000f280000300a00 */
[----:B------:R-:W4:Y:S04]  /*103160*/  LDL.LU.64 R12, [R1+0x710] ;  /* 0x00071000010c7983 */ /* 0x000f280000300a00 */
[----:B------:R-:W4:Y:S04]  /*103170*/  LDL.LU.64 R8, [R1+0x708] ;  /* 0x0007080001087983 */ /* 0x000f280000300a00 */
[----:B------:R-:W4:Y:S04]  /*103180*/  LDL.LU.64 R18, [R1+0x700] ;  /* 0x0007000001127983 */ /* 0x000f280000300a00 */
[----:B------:R-:W4:Y:S04]  /*103190*/  LDL.LU.64 R22, [R1+0x6f8] ;  /* 0x0006f80001167983 */ /* 0x000f280000300a00 */
[----:B------:R-:W4:Y:S04]  /*1031a0*/  LDL.LU.64 R28, [R1+0x6f0] ;  /* 0x0006f000011c7983 */ /* 0x000f280000300a00 */
[----:B------:R-:W4:Y:S04]  /*1031b0*/  LDL.LU.64 R26, [R1+0x6e8] ;  /* 0x0006e800011a7983 */ /* 0x000f280000300a00 */
[----:B--2---:R0:W-:Y:S04]  /*1031c0*/  @P4 STG.E.U8 desc[UR32][R10.64], R7 ;  /* 0x000000070a004986 */ /* 0x0041e8000c101120 */
[----:B0-----:R-:W2:Y:S01]  /*1031d0*/  LDL.LU.64 R10, [R1+0x4318] ;  /* 0x00431800010a7983 */ /* 0x001ea20000300a00 */
[----:B------:R-:W-:-:S02]  /*1031e0*/  LOP3.LUT P4, RZ, R16, 0x100, RZ, 0xc0, !PT ;  /* 0x0000010010ff7812 */ /* 0x000fc4000788c0ff */
[----:B------:R-:W-:-:S11]  /*1031f0*/  PRMT R7, R24, 0x7771, RZ ;  /* 0x0000777118077816 */ /* 0x000fd600000000ff */
[----:B--2---:R0:W-:Y:S04]  /*103200*/  @P4 STG.E.U8 desc[UR32][R10.64], R7 ;  /* 0x000000070a004986 */ /* 0x0041e8000c101120 */
[----:B0-----:R-:W2:Y:S01]  /*103210*/  LDL.LU.64 R10, [R1+0x4310] ;  /* 0x00431000010a7983 */ /* 0x001ea20000300a00 */
[----:B------:R-:W-:Y:S02]  /*103220*/  LOP3.LUT P4, RZ, R16, 0x80, RZ, 0xc0, !PT ;  /* 0x0000008010ff7812 */ /* 0x000fe4000788c0ff */
        /* <DEDUP_REMOVED lines=8> */
[C---:B------:R-:W-:Y:S02]  /*1032b0*/  LOP3.LUT P5, RZ, R6.reuse, 0x8000000, RZ, 0xc0, !PT ;  /* 0x0800000006ff7812 */ /* 0x040fe400078ac0ff */
[C---:B------:R-:W-:Y:S02]  /*1032c0*/  LOP3.LUT P6, RZ, R6.reuse, 0x10000000, RZ, 0xc0, !PT ;  /* 0x1000000006ff7812 */ /* 0x040fe400078cc0ff */
[----:B------:R-:W-:-:S02]  /*1032d0*/  LOP3.LUT P0, RZ, R6, 0x20000000, RZ, 0xc0, !PT ;  /* 0x2000000006ff7812 */ /* 0x000fc4000780c0ff */
[C---:B------:R-:W-:Y:S02]  /*1032e0*/  LOP3.LUT P1, RZ, R6.reuse, 0x40000000, RZ, 0xc0, !PT ;  /* 0x4000000006ff7812 */ /* 0x040fe4000782c0ff */
[----:B------:R-:W-:Y:S02]  /*1032f0*/  LOP3.LUT P2, RZ, R6, 0x80000000, RZ, 0xc0, !PT ;  /* 0x8000000006ff7812 */ /* 0x000fe4000784c0ff */
[----:B--2---:R-:W-:-:S05]  /*103300*/  PRMT R7, R10, 0x7772, RZ ;  /* 0x000077720a077816 */ /* 0x004fca00000000ff */
[----:B---3--:R0:W-:Y:S04]  /*103310*/  @P4 STG.E.U8 desc[UR32][R4.64], R7 ;  /* 0x0000000704004986 */ /* 0x0081e8000c101120 */
[----:B0-----:R-:W2:Y:S01]  /*103320*/  LDL.LU.64 R4, [R1+0x42f8] ;  /* 0x0042f80001047983 */ /* 0x001ea20000300a00 */
[----:B------:R-:W-:Y:S02]  /*103330*/  LOP3.LUT P4, RZ, R16, 0x10, RZ, 0xc0, !PT ;  /* 0x0000001010ff7812 */ /* 0x000fe4000788c0ff */
[----:B------:R-:W-:-:S11]  /*103340*/  PRMT R7, R10, 0x7773, RZ ;  /* 0x000077730a077816 */ /* 0x000fd600000000ff */
[----:B----4-:R0:W-:Y:S02]  /*103350*/  @P4 STG.E.U8 desc[UR32][R14.64], R7 ;  /* 0x000000070e004986 */ /* 0x0101e4000c101120 */
[----:B0-----:R-:W-:-:S05]  /*103360*/  PRMT R7, R11, 0x7772, RZ ;  /* 0x000077720b077816 */ /* 0x001fca00000000ff */
        /* <DEDUP_REMOVED lines=8> */
[----:B------:R0:W-:Y:S04]  /*1033f0*/  @P2 STG.E.U8 desc[UR32][R28.64], R7 ;  /* 0x000000071c002986 */ /* 0x0001e8000c101120 */
[----:B0-----:R-:W3:Y:S01]  /*103400*/  LDL.LU.64 R28, [R1+0x6e0] ;  /* 0x0006e000011c7983 */ /* 0x001ee20000300a00 */
[----:B------:R-:W-:-:S03]  /*103410*/  PRMT R7, R25, 0x7773, RZ ;  /* 0x0000777319077816 */ /* 0x000fc600000000ff */
[----:B------:R-:W4:Y:S04]  /*103420*/  LDL.LU.64 R8, [R1+0x6d8] ;  /* 0x0006d80001087983 */ /* 0x000f280000300a00 */
[----:B------:R0:W-:Y:S04]  /*103430*/  @P3 STG.E.U8 desc[UR32][R26.64], R7 ;  /* 0x000000071a003986 */ /* 0x0001e8000c101120 */
[----:B0-----:R-:W4:Y:S04]  /*103440*/  LDL.LU.64 R26, [R1+0x6d0] ;  /* 0x0006d000011a7983 */ /* 0x001f280000300a00 */
[----:B------:R-:W4:Y:S01]  /*103450*/  LDL.LU.64 R18, [R1+0x6c8] ;  /* 0x0006c80001127983 */ /* 0x000f220000300a00 */
[----:B------:R-:W-:-:S02]  /*103460*/  LOP3.LUT R6, R6, 0xefffffff, RZ, 0xc0, !PT ;  /* 0xefffffff06067812 */ /* 0x000fc400078ec0ff */
[----:B------:R-:W-:Y:S01]  /*103470*/  LOP3.LUT R16, R16, 0xfffffffe, RZ, 0xc0, !PT ;  /* 0xfffffffe10107812 */ /* 0x000fe200078ec0ff */
[----:B------:R-:W4:Y:S01]  /*103480*/  LDL.LU.64 R22, [R1+0x6c0] ;  /* 0x0006c00001167983 */ /* 0x000f220000300a00 */
[----:B------:R-:W-:-:S03]  /*103490*/  PRMT R7, R2, 0x7772, RZ ;  /* 0x0000777202077816 */ /* 0x000fc600000000ff */
[----:B------:R-:W4:Y:S01]  /*1034a0*/  LDL.LU R21, [R1+0x90] ;  /* 0x0000900001157983 */ /* 0x000f220000300800 */
[----:B--2---:R-:W-:-:S13]  /*1034b0*/  LOP3.LUT P4, RZ, R5, 0x2000, RZ, 0xc0, !PT ;  /* 0x0000200005ff7812 */ /* 0x004fda000788c0ff */
        /* <DEDUP_REMOVED lines=11> */
[----:B------:R-:W-:-:S11]  /*103570*/  LOP3.LUT P0, RZ, R5, 0x2, RZ, 0xc0, !PT ;  /* 0x0000000205ff7812 */ /* 0x000fd6000780c0ff */
[----:B------:R-:W-:Y:S02]  /*103580*/  @P4 LOP3.LUT R16, R16, 0x1, RZ, 0xfc, !PT ;  /* 0x0000000110104812 */ /* 0x000fe400078efcff */
[C---:B------:R-:W-:Y:S02]  /*103590*/  LOP3.LUT P4, RZ, R5.reuse, 0x100, RZ, 0xc0, !PT ;  /* 0x0000010005ff7812 */ /* 0x040fe4000788c0ff */
[----:B------:R-:W-:Y:S02]  /*1035a0*/  LOP3.LUT R16, R16, 0xfffffffd, RZ, 0xc0, !PT ;  /* 0xfffffffd10107812 */ /* 0x000fe400078ec0ff */
[----:B------:R-:W-:-:S09]  /*1035b0*/  LOP3.LUT P1, RZ, R5, 0x4, RZ, 0xc0, !PT ;  /* 0x0000000405ff7812 */ /* 0x000fd2000782c0ff */
[----:B------:R-:W-:Y:S02]  /*1035c0*/  @P4 LOP3.LUT R16, R16, 0x2, RZ, 0xfc, !PT ;  /* 0x0000000210104812 */ /* 0x000fe400078efcff */
[C---:B------:R-:W-:Y:S02]  /*1035d0*/  LOP3.LUT P4, RZ, R5.reuse, 0x80, RZ, 0xc0, !PT ;  /* 0x0000008005ff7812 */ /* 0x040fe4000788c0ff */
[C---:B------:R-:W-:Y:S02]  /*1035e0*/  LOP3.LUT P2, RZ, R5.reuse, 0x8, RZ, 0xc0, !PT ;  /* 0x0000000805ff7812 */ /* 0x040fe4000784c0ff */
[----:B------:R-:W-:Y:S02]  /*1035f0*/  LOP3.LUT R16, R16, 0xfffffffb, RZ, 0xc0, !PT ;  /* 0xfffffffb10107812 */ /* 0x000fe400078ec0ff */
[----:B------:R-:W-:-:S07]  /*103600*/  LOP3.LUT P3, RZ, R5, 0x10, RZ, 0xc0, !PT ;  /* 0x0000001005ff7812 */ /* 0x000fce000786c0ff */
[----:B------:R-:W-:Y:S02]  /*103610*/  @P4 LOP3.LUT R16, R16, 0x4, RZ, 0xfc, !PT ;  /* 0x0000000410104812 */ /* 0x000fe400078efcff */
[----:B------:R-:W-:Y:S01]  /*103620*/  LOP3.LUT P4, RZ, R5, 0x40, RZ, 0xc0, !PT ;  /* 0x0000004005ff7812 */ /* 0x000fe2000788c0ff */
[----:B---3--:R0:W-:Y:S02]  /*103630*/  @P0 STG.E.U8 desc[UR32][R28.64], R7 ;  /* 0x000000071c000986 */ /* 0x0081e4000c101120 */
[----:B0-----:R-:W-:Y:S02]  /*103640*/  PRMT R7, R2, 0x7773, RZ ;  /* 0x0000777302077816 */ /* 0x001fe400000000ff */
[----:B------:R-:W2:Y:S04]  /*103650*/  LDL.LU.64 R28, [R1+0x6b8] ;  /* 0x0006b800011c7983 */ /* 0x000ea80000300a00 */
[----:B----4-:R0:W-:Y:S01]  /*103660*/  @P1 STG.E.U8 desc[UR32][R8.64], R7 ;  /* 0x0000000708001986 */ /* 0x0101e2000c101120 */
[----:B------:R-:W-:Y:S01]  /*103670*/  LOP3.LUT R16, R16, 0xfffffff7, RZ, 0xc0, !PT ;  /* 0xfffffff710107812 */ /* 0x000fe200078ec0ff */
[----:B------:R-:W-:-:S02]  /*103680*/  IMAD.MOV.U32 R2, RZ, RZ, R0 ;  /* 0x000000ffff027224 */ /* 0x000fc400078e0000 */
[----:B------:R-:W3:Y:S01]  /*103690*/  LDL.LU R3, [R1+0x98] ;  /* 0x0000980001037983 */ /* 0x000ee20000300800 */
[----:B0-----:R-:W-:-:S05]  /*1036a0*/  PRMT R7, R20, 0x7772, RZ ;  /* 0x0000777214077816 */ /* 0x001fca00000000ff */
[----:B------:R0:W-:Y:S01]  /*1036b0*/  @P2 STG.E.U8 desc[UR32][R26.64], R7 ;  /* 0x000000071a002986 */ /* 0x0001e2000c101120 */
[----:B------:R-:W-:Y:S02]  /*1036c0*/  @P4 LOP3.LUT R16, R16, 0x8, RZ, 0xfc, !PT ;  /* 0x0000000810104812 */ /* 0x000fe400078efcff */
[C---:B------:R-:W-:Y:S02]  /*1036d0*/  LOP3.LUT P4, RZ, R5.reuse, 0x20, RZ, 0xc0, !PT ;  /* 0x0000002005ff7812 */ /* 0x040fe4000788c0ff */
[C---:B------:R-:W-:Y:S02]  /*1036e0*/  LOP3.LUT P5, RZ, R5.reuse, 0x4000, RZ, 0xc0, !PT ;  /* 0x0000400005ff7812 */ /* 0x040fe400078ac0ff */
[----:B0-----:R-:W-:Y:S01]  /*1036f0*/  PRMT R7, R20, 0x7773, RZ ;  /* 0x0000777314077816 */ /* 0x001fe200000000ff */
[----:B------:R-:W4:Y:S01]  /*103700*/  LDL.LU.64 R26, [R1+0x6b0] ;  /* 0x0006b000011a7983 */ /* 0x000f220000300a00 */
[----:B------:R-:W-:-:S03]  /*103710*/  LOP3.LUT P6, RZ, R5, 0x8000, RZ, 0xc0, !PT ;  /* 0x0000800005ff7812 */ /* 0x000fc600078cc0ff */
[----:B------:R-:W3:Y:S01]  /*103720*/  LDL R25, [R1+0x94] ;  /* 0x0000940001197983 */ /* 0x000ee20000100800 */
[----:B------:R-:W-:-:S03]  /*103730*/  LOP3.LUT P0, RZ, R5, 0x10000, RZ, 0xc0, !PT ;  /* 0x0001000005ff7812 */ /* 0x000fc6000780c0ff */
[----:B------:R-:W3:Y:S01]  /*103740*/  LDL.LU R0, [R1+0x9c] ;  /* 0x00009c0001007983 */ /* 0x000ee20000300800 */
[C---:B------:R-:W-:Y:S02]  /*103750*/  LOP3.LUT P1, RZ, R5.reuse, 0x20000, RZ, 0xc0, !PT ;  /* 0x0002000005ff7812 */ /* 0x040fe4000782c0ff */
[C---:B------:R-:W-:Y:S01]  /*103760*/  LOP3.LUT P2, RZ, R5.reuse, 0x40000, RZ, 0xc0, !PT ;  /* 0x0004000005ff7812 */ /* 0x040fe2000784c0ff */
[----:B------:R-:W-:Y:S01]  /*103770*/  @P3 STG.E.U8 desc[UR32][R18.64], R7 ;  /* 0x0000000712003986 */ /* 0x000fe2000c101120 */
[----:B------:R-:W-:-:S03]  /*103780*/  LOP3.LUT P3, RZ, R5, 0x80000, RZ, 0xc0, !PT ;  /* 0x0008000005ff7812 */ /* 0x000fc6000786c0ff */
[----:B------:R-:W3:Y:S04]  /*103790*/  LDL.LU R8, [R1+0x80] ;  /* 0x0000800001087983 */ /* 0x000ee80000300800 */
[----:B------:R0:W-:Y:S04]  /*1037a0*/  STL.64 [R1+0x42d8], R4 ;  /* 0x0042d80401007387 */ /* 0x0001e80000100a00 */
[----:B0-----:R-:W2:Y:S04]  /*1037b0*/  LDL.LU.64 R4, [R1+0x690] ;  /* 0x0006900001047983 */ /* 0x001ea80000300a00 */
[----:B--2---:R0:W-:Y:S04]  /*1037c0*/  STL.64 [R1+0x42e0], R4 ;  /* 0x0042e00401007387 */ /* 0x0041e80000100a00 */
[----:B0-----:R-:W2:Y:S04]  /*1037d0*/  LDL.LU.64 R4, [R1+0x698] ;  /* 0x0006980001047983 */ /* 0x001ea80000300a00 */
[----:B--2---:R0:W-:Y:S04]  /*1037e0*/  STL.64 [R1+0x42e8], R4 ;  /* 0x0042e80401007387 */ /* 0x0041e80000100a00 */
[----:B0-----:R-:W2:Y:S01]  /*1037f0*/  LDL.LU.64 R4, [R1+0x6a0] ;  /* 0x0006a00001047983 */ /* 0x001ea20000300a00 */
[----:B------:R-:W-:-:S05]  /*103800*/  PRMT R7, R24, 0x7772, RZ ;  /* 0x0000777218077816 */ /* 0x000fca00000000ff */
[----:B------:R0:W-:Y:S01]  /*103810*/  @P4 STG.E.U8 desc[UR32][R22.64], R7 ;  /* 0x0000000716004986 */ /* 0x0001e2000c101120 */
[----:B------:R-:W-:Y:S02]  /*103820*/  LOP3.LUT P4, RZ, R16, 0x8, RZ, 0xc0, !PT ;  /* 0x0000000810ff7812 */ /* 0x000fe4000788c0ff */
[----:B0-----:R-:W-:-:S11]  /*103830*/  PRMT R7, R24, 0x7773, RZ ;  /* 0x0000777318077816 */ /* 0x001fd600000000ff */
[----:B------:R-:W-:Y:S01]  /*103840*/  @P4 STG.E.U8 desc[UR32][R28.64], R7 ;  /* 0x000000071c004986 */ /* 0x000fe2000c101120 */
[----:B------:R-:W-:-:S03]  /*103850*/  LOP3.LUT P4, RZ, R16, 0x4, RZ, 0xc0, !PT ;  /* 0x0000000410ff7812 */ /* 0x000fc6000788c0ff */
[----:B--2---:R0:W-:Y:S04]  /*103860*/  STL.64 [R1+0x42f0], R4 ;  /* 0x0042f00401007387 */ /* 0x0041e80000100a00 */
[----:B0-----:R-:W2:Y:S01]  /*103870*/  LDL.LU.64 R4, [R1+0x6a8] ;  /* 0x0006a80001047983 */ /* 0x001ea20000300a00 */
[----:B------:R-:W-:-:S03]  /*103880*/  PRMT R7, R21, 0x7770, RZ ;  /* 0x0000777015077816 */ /* 0x000fc600000000ff */
[----:B------:R-:W3:Y:S04]  /*103890*/  LDL.LU.64 R14, [R1+0x680] ;  /* 0x00068000010e7983 */ /* 0x000ee80000300a00 */
[----:B----4-:R0:W-:Y:S01]  /*1038a0*/  @P4 STG.E.U8 desc[UR32][R26.64], R7 ;  /* 0x000000071a004986 */ /* 0x0101e2000c101120 */
[----:B------:R-:W-:-:S03]  /*1038b0*/  LOP3.LUT P4, RZ, R16, 0x2, RZ, 0xc0, !PT ;  /* 0x0000000210ff7812 */ /* 0x000fc6000788c0ff */
[----:B------:R-:W4:Y:S04]  /*1038c0*/  LDL.LU R9, [R1+0x84] ;  /* 0x0000840001097983 */ /* 0x000f280000300800 */
[----:B------:R-:W4:Y:S04]  /*1038d0*/  LDL.LU.64 R12, [R1+0x678] ;  /* 0x00067800010c7983 */ /* 0x000f280000300a00 */
[----:B------:R-:W4:Y:S01]  /*1038e0*/  LDL.LU.64 R10, [R1+0x670] ;  /* 0x00067000010a7983 */ /* 0x000f220000300a00 */
[----:B0-----:R-:W-:-:S03]  /*1038f0*/  PRMT R7, R21, 0x7771, RZ ;  /* 0x0000777115077816 */ /* 0x001fc600000000ff */
[----:B------:R-:W4:Y:S04]  /*103900*/  LDL.LU.64 R18, [R1+0x668] ;  /* 0x0006680001127983 */ /* 0x000f280000300a00 */
[----:B------:R-:W4:Y:S04]  /*103910*/  LDL.LU.64 R22, [R1+0x660] ;  /* 0x0006600001167983 */ /* 0x000f280000300a00 */
[----:B------:R-:W4:Y:S04]  /*103920*/  LDL.LU R24, [R1+0x88] ;  /* 0x0000880001187983 */ /* 0x000f280000300800 */
[----:B------:R-:W4:Y:S04]  /*103930*/  LDL.LU.64 R28, [R1+0x658] ;  /* 0x00065800011c7983 */ /* 0x000f280000300a00 */
[----:B------:R-:W4:Y:S04]  /*103940*/  LDL.LU.64 R26, [R1+0x650] ;  /* 0x00065000011a7983 */ /* 0x000f280000300a00 */
[----:B--2---:R0:W-:Y:S04]  /*103950*/  @P4 STG.E.U8 desc[UR32][R4.64], R7 ;  /* 0x0000000704004986 */ /* 0x0041e8000c101120 */
[----:B0-----:R-:W2:Y:S01]  /*103960*/  LDL.LU.64 R4, [R1+0x42f0] ;  /* 0x0042f00001047983 */ /* 0x001ea20000300a00 */
[----:B------:R-:W-:-:S02]  /*103970*/  LOP3.LUT P4, RZ, R16, 0x1, RZ, 0xc0, !PT ;  /* 0x0000000110ff7812 */ /* 0x000fc4000788c0ff */
[----:B---3--:R-:W-:Y:S01]  /*103980*/  PRMT R7, R25, 0x7770, RZ ;  /* 0x0000777019077816 */ /* 0x008fe200000000ff */
[----:B------:R-:W3:Y:S10]  /*103990*/  LDL.LU.64 R16, [R1+0x688] ;  /* 0x0006880001107983 */ /* 0x000ef40000300a00 */
        /* <DEDUP_REMOVED lines=12> */
[----:B---3--:R0:W-:Y:S01]  /*103a60*/  @P4 STG.E.U8 desc[UR32][R16.64], R7 ;  /* 0x0000000710004986 */ /* 0x0081e2000c101120 */
[----:B------:R-:W-:Y:S02]  /*103a70*/  LOP3.LUT P4, RZ, R6, 0x10000000, RZ, 0xc0, !PT ;  /* 0x1000000006ff7812 */ /* 0x000fe4000788c0ff */
[----:B0-----:R-:W-:-:S11]  /*103a80*/  PRMT R7, R0, 0x7770, RZ ;  /* 0x0000777000077816 */ /* 0x001fd600000000ff */
        /* <DEDUP_REMOVED lines=11> */
[----:B------:R-:W-:Y:S01]  /*103b40*/  STL.64 [R1+0x42b8], R8 ;  /* 0x0042b80801007387 */ /* 0x000fe20000100a00 */
[----:B0-----:R-:W-:-:S05]  /*103b50*/  PRMT R7, R24, 0x7770, RZ ;  /* 0x0000777018077816 */ /* 0x001fca00000000ff */
[----:B------:R0:W-:Y:S04]  /*103b60*/  @P3 STG.E.U8 desc[UR32][R26.64], R7 ;  /* 0x000000071a003986 */ /* 0x0001e8000c101120 */
[----:B0-----:R-:W3:Y:S04]  /*103b70*/  LDL.LU.64 R26, [R1+0x648] ;  /* 0x00064800011a7983 */ /* 0x001ee80000300a00 */
[----:B------:R-:W4:Y:S04]  /*103b80*/  LDL.LU.64 R12, [R1+0x640] ;  /* 0x00064000010c7983 */ /* 0x000f280000300a00 */
[----:B------:R-:W4:Y:S04]  /*103b90*/  LDL.LU.64 R10, [R1+0x638] ;  /* 0x00063800010a7983 */ /* 0x000f280000300a00 */
[----:B------:R-:W4:Y:S04]  /*103ba0*/  LDL.LU.64 R18, [R1+0x630] ;  /* 0x0006300001127983 */ /* 0x000f280000300a00 */
[----:B------:R-:W4:Y:S04]  /*103bb0*/  LDL.LU.64 R22, [R1+0x628] ;  /* 0x0006280001167983 */ /* 0x000f280000300a00 */
[----:B------:R-:W4:Y:S04]  /*103bc0*/  LDL.LU.64 R28, [R1+0x620] ;  /* 0x00062000011c7983 */ /* 0x000f280000300a00 */
[----:B------:R-:W4:Y:S01]  /*103bd0*/  LDL.LU R25, [R1+0x8c] ;  /* 0x00008c0001197983 */ /* 0x000f220000300800 */
[----:B------:R-:W-:-:S02]  /*103be0*/  LOP3.LUT R6, R6, 0xffefffff, RZ, 0xc0, !PT ;  /* 0xffefffff06067812 */ /* 0x000fc400078ec0ff */
[----:B------:R-:W-:Y:S02]  /*103bf0*/  PRMT R7, R24, 0x7771, RZ ;  /* 0x0000777118077816 */ /* 0x000fe400000000ff */
        /* <DEDUP_REMOVED lines=18> */
[----:B------:R-:W-:Y:S02]  /*103d20*/  LOP3.LUT R6, R6, 0xfbffffff, RZ, 0xc0, !PT ;  /* 0xfbffffff06067812 */ /* 0x000fe400078ec0ff */
[C---:B------:R-:W-:Y:S02]  /*103d30*/  LOP3.LUT P0, RZ, R5.reuse, 0x100000, RZ, 0xc0, !PT ;  /* 0x0010000005ff7812 */ /* 0x040fe4000780c0ff */
[----:B------:R-:W-:-:S07]  /*103d40*/  LOP3.LUT P1, RZ, R5, 0x200000, RZ, 0xc0, !PT ;  /* 0x0020000005ff7812 */ /* 0x000fce000782c0ff */
[----:B------:R-:W-:Y:S02]  /*103d50*/  @P4 LOP3.LUT R6, R6, 0x4000000, RZ, 0xfc, !PT ;  /* 0x0400000006064812 */ /* 0x000fe400078efcff */
[C---:B------:R-:W-:Y:S02]  /*103d60*/  LOP3.LUT P4, RZ, R5.reuse, 0x2000000, RZ, 0xc0, !PT ;  /* 0x0200000005ff7812 */ /* 0x040fe4000788c0ff */
[----:B------:R-:W-:Y:S01]  /*103d70*/  LOP3.LUT R6, R6, 0xf7ffffff, RZ, 0xc0, !PT ;  /* 0xf7ffffff06067812 */ /* 0x000fe200078ec0ff */
[----:B------:R0:W-:Y:S01]  /*103d80*/  STL [R1+0x4168], R5 ;  /* 0x0041680501007387 */ /* 0x0001e20000100800 */
[C---:B------:R-:W-:Y:S02]  /*103d90*/  LOP3.LUT P2, RZ, R5.reuse, 0x400000, RZ, 0xc0, !PT ;  /* 0x0040000005ff7812 */ /* 0x040fe4000784c0ff */
[----:B------:R-:W-:-:S07]  /*103da0*/  LOP3.LUT P3, RZ, R5, 0x800000, RZ, 0xc0, !PT ;  /* 0x0080000005ff7812 */ /* 0x000fce000786c0ff */
[----:B------:R-:W-:Y:S02]  /*103db0*/  @P4 LOP3.LUT R6, R6, 0x8000000, RZ, 0xfc, !PT ;  /* 0x0800000006064812 */ /* 0x000fe400078efcff */
[----:B------:R-:W-:Y:S02]  /*103dc0*/  LOP3.LUT P4, RZ, R5, 0x1000000, RZ, 0xc0, !PT ;  /* 0x0100000005ff7812 */ /* 0x000fe4000788c0ff */
[----:B0-----:R-:W2:Y:S04]  /*103dd0*/  LDL.LU R5, [R1+0x94] ;  /* 0x0000940001057983 */ /* 0x001ea80000300800 */
[----:B---3--:R0:W-:Y:S04]  /*103de0*/  @P0 STG.E.U8 desc[UR32][R26.64], R7 ;  /* 0x000000071a000986 */ /* 0x0081e8000c101120 */
[----:B0-----:R-:W3:Y:S01]  /*103df0*/  LDL.LU.64 R26, [R1+0x618] ;  /* 0x00061800011a7983 */ /* 0x001ee20000300a00 */
[----:B----4-:R-:W-:-:S03]  /*103e00*/  PRMT R7, R25, 0x7770, RZ ;  /* 0x0000777019077816 */ /* 0x010fc600000000ff */
[----:B------:R-:W-:Y:S04]  /*103e10*/  STL.64 [R1+0x42c0], R24 ;  /* 0x0042c01801007387 */ /* 0x000fe80000100a00 */
[----:B------:R0:W-:Y:S02]  /*103e20*/  @P1 STG.E.U8 desc[UR32][R12.64], R7 ;  /* 0x000000070c001986 */ /* 0x0001e4000c101120 */
[----:B0-----:R-:W-:Y:S02]  /*103e30*/  PRMT R7, R25, 0x7771, RZ ;  /* 0x0000777119077816 */ /* 0x001fe400000000ff */
[----:B------:R-:W4:Y:S04]  /*103e40*/  LDL.LU.64 R24, [R1+0x608] ;  /* 0x0006080001187983 */ /* 0x000f280000300a00 */
[----:B------:R0:W-:Y:S02]  /*103e50*/  @P2 STG.E.U8 desc[UR32][R10.64], R7 ;  /* 0x000000070a002986 */ /* 0x0001e4000c101120 */
[----:B0-----:R-:W-:-:S05]  /*103e60*/  PRMT R7, R21, 0x7772, RZ ;  /* 0x0000777215077816 */ /* 0x001fca00000000ff */
[----:B------:R0:W-:Y:S02]  /*103e70*/  @P3 STG.E.U8 desc[UR32][R18.64], R7 ;  /* 0x0000000712003986 */ /* 0x0001e4000c101120 */
[----:B0-----:R-:W-:-:S05]  /*103e80*/  PRMT R7, R21, 0x7773, RZ ;  /* 0x0000777315077816 */ /* 0x001fca00000000ff */
[----:B------:R-:W-:Y:S01]  /*103e90*/  @P4 STG.E.U8 desc[UR32][R22.64], R7 ;  /* 0x0000000716004986 */ /* 0x000fe2000c101120 */
[----:B------:R-:W-:-:S03]  /*103ea0*/  LOP3.LUT P4, RZ, R6, 0x8000000, RZ, 0xc0, !PT ;  /* 0x0800000006ff7812 */ /* 0x000fc6000788c0ff */
[----:B----4-:R0:W-:Y:S04]  /*103eb0*/  STL.64 [R1+0x42d0], R24 ;  /* 0x0042d01801007387 */ /* 0x0101e80000100a00 */
[----:B0-----:R-:W4:Y:S01]  /*103ec0*/  LDL.LU.64 R24, [R1+0x610] ;  /* 0x0006100001187983 */ /* 0x001f220000300a00 */
[----:B--2---:R-:W-:-:S03]  /*103ed0*/  PRMT R7, R5, 0x7772, RZ ;  /* 0x0000777205077816 */ /* 0x004fc600000000ff */
[----:B------:R-:W2:Y:S04]  /*103ee0*/  LDL.LU.64 R8, [R1+0x600] ;  /* 0x0006000001087983 */ /* 0x000ea80000300a00 */
[----:B------:R0:W-:Y:S01]  /*103ef0*/  @P4 STG.E.U8 desc[UR32][R28.64], R7 ;  /* 0x000000071c004986 */ /* 0x0001e2000c101120 */
[----:B------:R-:W-:-:S03]  /*103f00*/  LOP3.LUT P4, RZ, R6, 0x4000000, RZ, 0xc0, !PT ;  /* 0x0400000006ff7812 */ /* 0x000fc6000788c0ff */
[----:B------:R-:W2:Y:S04]  /*103f10*/  LDL.LU.64 R16, [R1+0x5f8] ;  /* 0x0005f80001107983 */ /* 0x000ea80000300a00 */
[----:B------:R-:W2:Y:S01]  /*103f20*/  LDL.LU.64 R14, [R1+0x5f0] ;  /* 0x0005f000010e7983 */ /* 0x000ea20000300a00 */
[----:B0-----:R-:W-:-:S03]  /*103f30*/  PRMT R7, R5, 0x7773, RZ ;  /* 0x0000777305077816 */ /* 0x001fc600000000ff */
[----:B------:R-:W2:Y:S04]  /*103f40*/  LDL.LU.64 R12, [R1+0x5e8] ;  /* 0x0005e800010c7983 */ /* 0x000ea80000300a00 */
[----:B---3--:R0:W-:Y:S01]  /*103f50*/  @P4 STG.E.U8 desc[UR32][R26.64], R7 ;  /* 0x000000071a004986 */ /* 0x0081e2000c101120 */
[----:B------:R-:W-:-:S03]  /*103f60*/  LOP3.LUT P4, RZ, R6, 0x2000000, RZ, 0xc0, !PT ;  /* 0x0200000006ff7812 */ /* 0x000fc6000788c0ff */
[----:B------:R-:W3:Y:S04]  /*103f70*/  LDL.LU.64 R10, [R1+0x5e0] ;  /* 0x0005e000010a7983 */ /* 0x000ee80000300a00 */
[----:B------:R-:W3:Y:S01]  /*103f80*/  LDL.LU.64 R18, [R1+0x5d8] ;  /* 0x0005d80001127983 */ /* 0x000ee20000300a00 */
[----:B0-----:R-:W-:-:S03]  /*103f90*/  PRMT R7, R3, 0x7772, RZ ;  /* 0x0000777203077816 */ /* 0x001fc600000000ff */
[----:B------:R-:W3:Y:S04]  /*103fa0*/  LDL.LU.64 R20, [R1+0x5d0] ;  /* 0x0005d00001147983 */ /* 0x000ee80000300a00 */
[----:B------:R-:W3:Y:S04]  /*103fb0*/  LDL.LU.64 R22, [R1+0x5c8] ;  /* 0x0005c80001167983 */ /* 0x000ee80000300a00 */
[----:B------:R-:W3:Y:S04]  /*103fc0*/  LDL.LU.64 R28, [R1+0x5c0] ;  /* 0x0005c000011c7983 */ /* 0x000ee80000300a00 */
[----:B------:R-:W3:Y:S04]  /*103fd0*/  LDL.LU.64 R26, [R1+0x5b8] ;  /* 0x0005b800011a7983 */ /* 0x000ee80000300a00 */
[----:B----4-:R0:W-:Y:S04]  /*103fe0*/  @P4 STG.E.U8 desc[UR32][R24.64], R7 ;  /* 0x0000000718004986 */ /* 0x0101e8000c101120 */
[----:B0-----:R-:W4:Y:S01]  /*103ff0*/  LDL.LU.64 R24, [R1+0x42d0] ;  /* 0x0042d00001187983 */ /* 0x001f220000300a00 */
[----:B------:R-:W-:-:S02]  /*104000*/  LOP3.LUT P4, RZ, R6, 0x1000000, RZ, 0xc0, !PT ;  /* 0x0100000006ff7812 */ /* 0x000fc4000788c0ff */
[----:B------:R-:W-:Y:S02]  /*104010*/  PRMT R7, R3, 0x7773, RZ ;  /* 0x0000777303077816 */ /* 0x000fe400000000ff */
[----:B------:R-:W3:Y:S09]  /*104020*/  LDL.LU R3, [R1+0x42c8] ;  /* 0x0042c80001037983 */ /* 0x000ef20000300800 */
[----:B----4-:R0:W-:Y:S01]  /*104030*/  @P4 STG.E.U8 desc[UR32][R24.64], R7 ;  /* 0x0000000718004986 */ /* 0x0101e2000c101120 */
[----:B------:R-:W-:-:S02]  /*104040*/  LOP3.LUT P4, RZ, R6, 0x800000, RZ, 0xc0, !PT ;  /* 0x0080000006ff7812 */ /* 0x000fc4000788c0ff */
[----:B0-----:R-:W-:Y:S01]  /*104050*/  PRMT R7, R0, 0x7772, RZ ;  /* 0x0000777200077816 */ /* 0x001fe200000000ff */
[----:B------:R-:W4:Y:S10]  /*104060*/  LDL.LU.64 R24, [R1+0x42c0] ;  /* 0x0042c00001187983 */ /* 0x000f340000300a00 */
[----:B--2---:R0:W-:Y:S04]  /*104070*/  @P4 STG.E.U8 desc[UR32][R8.64], R7 ;  /* 0x0000000708004986 */ /* 0x0041e8000c101120 */
[----:B0-----:R-:W2:Y:S01]  /*104080*/  LDL.LU.64 R8, [R1+0x42b8] ;  /* 0x0042b80001087983 */ /* 0x001ea20000300a00 */
[----:B------:R-:W-:-:S02]  /*104090*/  LOP3.LUT P4, RZ, R6, 0x400000, RZ, 0xc0, !PT ;  /* 0x0040000006ff7812 */ /* 0x000fc4000788c0ff */
[----:B------:R-:W-:Y:S02]  /*1040a0*/  PRMT R7, R0, 0x7773, RZ ;  /* 0x0000777300077816 */ /* 0x000fe400000000ff */
[----:B------:R-:W-:Y:S01]  /*1040b0*/  LOP3.LUT P5, RZ, R4, 0x2, RZ, 0xc0, !PT ;  /* 0x0000000204ff7812 */ /* 0x000fe200078ac0ff */
[----:B------:R-:W4:Y:S08]  /*1040c0*/  LDL.LU R0, [R1+0x42b0] ;  /* 0x0042b00001007983 */ /* 0x000f300000300800 */
[----:B------:R2:W-:Y:S01]  /*1040d0*/  @P4 STG.E.U8 desc[UR32][R16.64], R7 ;  /* 0x0000000710004986 */ /* 0x0005e2000c101120 */
[----:B------:R-:W-:-:S02]  /*1040e0*/  LOP3.LUT P4, RZ, R6, 0x200000, RZ, 0xc0, !PT ;  /* 0x0020000006ff7812 */ /* 0x000fc4000788c0ff */
[C---:B------:R-:W-:Y:S02]  /*1040f0*/  LOP3.LUT P6, RZ, R4.reuse, 0x4, RZ, 0xc0, !PT ;  /* 0x0000000404ff7812 */ /* 0x040fe400078cc0ff */
[C---:B------:R-:W-:Y:S02]  /*104100*/  LOP3.LUT P0, RZ, R4.reuse, 0x8, RZ, 0xc0, !PT ;  /* 0x0000000804ff7812 */ /* 0x040fe4000780c0ff */
[C---:B------:R-:W-:Y:S02]  /*104110*/  LOP3.LUT P1, RZ, R4.reuse, 0x10, RZ, 0xc0, !PT ;  /* 0x0000001004ff7812 */ /* 0x040fe4000782c0ff */
[C---:B------:R-:W-:Y:S02]  /*104120*/  LOP3.LUT P2, RZ, R4.reuse, 0x20, RZ, 0xc0, !PT ;  /* 0x0000002004ff7812 */ /* 0x040fe4000784c0ff */
[----:B------:R-:W-:Y:S02]  /*104130*/  LOP3.LUT P3, RZ, R4, 0x40, RZ, 0xc0, !PT ;  /* 0x0000004004ff7812 */ /* 0x000fe4000786c0ff */
[----:B--2---:R-:W-:-:S05]  /*104140*/  PRMT R7, R8, 0x7772, RZ ;  /* 0x0000777208077816 */ /* 0x004fca00000000ff */
[----:B------:R0:W-:Y:S01]  /*104150*/  @P4 STG.E.U8 desc[UR32][R14.64], R7 ;  /* 0x000000070e004986 */ /* 0x0001e2000c101120 */
[----:B------:R-:W-:Y:S02]  /*104160*/  LOP3.LUT P4, RZ, R6, 0x100000, RZ, 0xc0, !PT ;  /* 0x0010000006ff7812 */ /* 0x000fe4000788c0ff */
[----:B0-----:R-:W-:-:S11]  /*104170*/  PRMT R7, R8, 0x7773, RZ ;  /* 0x0000777308077816 */ /* 0x001fd600000000ff */
[----:B------:R0:W-:Y:S02]  /*104180*/  @P4 STG.E.U8 desc[UR32][R12.64], R7 ;  /* 0x000000070c004986 */ /* 0x0001e4000c101120 */
[----:B0-----:R-:W-:-:S05]  /*104190*/  PRMT R7, R9, 0x7772, RZ ;  /* 0x0000777209077816 */ /* 0x001fca00000000ff */
[----:B---3--:R0:W-:Y:S02]  /*1041a0*/  @P5 STG.E.U8 desc[UR32][R10.64], R7 ;  /* 0x000000070a005986 */ /* 0x0081e4000c101120 */
[----:B0-----:R-:W-:-:S05]  /*1041b0*/  PRMT R7, R9, 0x7773, RZ ;  /* 0x0000777309077816 */ /* 0x001fca00000000ff */
[----:B------:R4:W-:Y:S02]  /*1041c0*/  @P6 STG.E.U8 desc[UR32][R18.64], R7 ;  /* 0x0000000712006986 */ /* 0x0009e4000c101120 */
[----:B----4-:R-:W-:-:S05]  /*1041d0*/  PRMT R7, R24, 0x7772, RZ ;  /* 0x0000777218077816 */ /* 0x010fca00000000ff */
[----:B------:R0:W-:Y:S02]  /*1041e0*/  @P0 STG.E.U8 desc[UR32][R20.64], R7 ;  /* 0x0000000714000986 */ /* 0x0001e4000c101120 */
[----:B0-----:R-:W-:-:S05]  /*1041f0*/  PRMT R7, R24, 0x7773, RZ ;  /* 0x0000777318077816 */ /* 0x001fca00000000ff */
        /* <DEDUP_REMOVED lines=10> */
[----:B------:R-:W2:Y:S01]  /*1042a0*/  LDL.LU R19, [R1+0x70] ;  /* 0x0000700001137983 */ /* 0x000ea20000300800 */
[----:B------:R-:W-:-:S02]  /*1042b0*/  LOP3.LUT P0, RZ, R4, 0x80, RZ, 0xc0, !PT ;  /* 0x0000008004ff7812 */ /* 0x000fc4000780c0ff */
[----:B------:R-:W-:Y:S01]  /*1042c0*/  LOP3.LUT P1, RZ, R4, 0x100, RZ, 0xc0, !PT ;  /* 0x0000010004ff7812 */ /* 0x000fe2000782c0ff */
[----:B------:R-:W4:Y:S04]  /*1042d0*/  LDL.LU R21, [R1+0x74] ;  /* 0x0000740001157983 */ /* 0x000f280000300800 */
[----:B------:R-:W4:Y:S04]  /*1042e0*/  LDL.LU R22, [R1+0x78] ;  /* 0x0000780001167983 */ /* 0x000f280000300800 */
[----:B------:R-:W4:Y:S01]  /*1042f0*/  LDL.LU R24, [R1+0x7c] ;  /* 0x00007c0001187983 */ /* 0x000f220000300800 */
[----:B------:R-:W-:Y:S01]  /*104300*/  IMAD.MOV.U32 R25, RZ, RZ, R2 ;  /* 0x000000ffff197224 */ /* 0x000fe200078e0002 */
[----:B--2---:R-:W-:-:S05]  /*104310*/  PRMT R7, R19, 0x7770, RZ ;  /* 0x0000777013077816 */ /* 0x004fca00000000ff */
[----:B------:R0:W-:Y:S02]  /*104320*/  @P0 STG.E.U8 desc[UR32][R28.64], R7 ;  /* 0x000000071c000986 */ /* 0x0001e4000c101120 */
[----:B0-----:R-:W-:Y:S02]  /*104330*/  PRMT R7, R19, 0x7771, RZ ;  /* 0x0000777113077816 */ /* 0x001fe400000000ff */
[----:B------:R-:W2:Y:S04]  /*104340*/  LDL.LU.64 R28, [R1+0x588] ;  /* 0x00058800011c7983 */ /* 0x000ea80000300a00 */
[----:B------:R-:W2:Y:S04]  /*104350*/  LDL.LU R20, [R1+0x64] ;  /* 0x0000640001147983 */ /* 0x000ea80000300800 */
[----:B------:R-:W-:Y:S04]  /*104360*/  STL [R1+0x4288], R19 ;  /* 0x0042881301007387 */ /* 0x000fe80000100800 */
[----:B---3--:R0:W-:Y:S04]  /*104370*/  @P1 STG.E.U8 desc[UR32][R26.64], R7 ;  /* 0x000000071a001986 */ /* 0x0081e8000c101120 */
[----:B0-----:R-:W3:Y:S04]  /*104380*/  LDL.LU.64 R26, [R1+0x580] ;  /* 0x00058000011a7983 */ /* 0x001ee80000300a00 */
[----:B------:R-:W3:Y:S04]  /*104390*/  LDL.LU R23, [R1+0x68] ;  /* 0x0000680001177983 */ /* 0x000ee80000300800 */
[----:B------:R-:W4:Y:S04]  /*1043a0*/  LDL.LU R2, [R1+0x6c] ;  /* 0x00006c0001027983 */ /* 0x000f280000300800 */
[----:B----4-:R0:W-:Y:S04]  /*1043b0*/  STL.64 [R1+0x4290], R2 ;  /* 0x0042900201007387 */ /* 0x0101e80000100a00 */
        /* <DEDUP_REMOVED lines=25> */
[----:B------:R-:W-:Y:S01]  /*104550*/  LOP3.LUT P4, RZ, R4, 0x2000, RZ, 0xc0, !PT ;  /* 0x0000200004ff7812 */ /* 0x000fe2000788c0ff */
[----:B------:R-:W4:Y:S01]  /*104560*/  LDL.LU.64 R18, [R1+0x558] ;  /* 0x0005580001127983 */ /* 0x000f220000300a00 */
[----:B------:R-:W-:Y:S02]  /*104570*/  LOP3.LUT R6, R6, 0xfffbffff, RZ, 0xc0, !PT ;  /* 0xfffbffff06067812 */ /* 0x000fe400078ec0ff */
[C---:B------:R-:W-:Y:S01]  /*104580*/  LOP3.LUT P2, RZ, R4.reuse, 0x200, RZ, 0xc0, !PT ;  /* 0x0000020004ff7812 */ /* 0x040fe2000784c0ff */
[----:B------:R-:W4:Y:S01]  /*104590*/  LDL.LU.64 R16, [R1+0x550] ;  /* 0x0005500001107983 */ /* 0x000f220000300a00 */
[----:B------:R-:W-:Y:S02]  /*1045a0*/  LOP3.LUT P3, RZ, R4, 0x400, RZ, 0xc0, !PT ;  /* 0x0000040004ff7812 */ /* 0x000fe4000786c0ff */
[----:B------:R-:W-:Y:S01]  /*1045b0*/  PRMT R7, R21, 0x7770, RZ ;  /* 0x0000777015077816 */ /* 0x000fe200000000ff */
[----:B------:R-:W4:Y:S04]  /*1045c0*/  LDL.LU.64 R14, [R1+0x548] ;  /* 0x00054800010e7983 */ /* 0x000f280000300a00 */
[----:B------:R-:W-:-:S02]  /*1045d0*/  @P4 LOP3.LUT R6, R6, 0x40000, RZ, 0xfc, !PT ;  /* 0x0004000006064812 */ /* 0x000fc400078efcff */
        /* <DEDUP_REMOVED lines=34> */
[----:B------:R-:W-:-:S09]  /*104800*/  LOP3.LUT P5, RZ, R4, 0x100000, RZ, 0xc0, !PT ;  /* 0x0010000004ff7812 */ /* 0x000fd200078ac0ff */
[----:B----4-:R0:W-:Y:S01]  /*104810*/  @P4 STG.E.U8 desc[UR32][R2.64], R7 ;  /* 0x0000000702004986 */ /* 0x0101e2000c101120 */
[----:B------:R-:W-:-:S03]  /*104820*/  LOP3.LUT P4, RZ, R6, 0x2000, RZ, 0xc0, !PT ;  /* 0x0000200006ff7812 */ /* 0x000fc6000788c0ff */
[----:B0-----:R-:W4:Y:S01]  /*104830*/  LDL.LU.64 R2, [R1+0x4290] ;  /* 0x0042900001027983 */ /* 0x001f220000300a00 */
[----:B------:R-:W-:-:S09]  /*104840*/  PRMT R7, R20, 0x7771, RZ ;  /* 0x0000777114077816 */ /* 0x000fd200000000ff */
[----:B------:R0:W-:Y:S04]  /*104850*/  @P4 STG.E.U8 desc[UR32][R18.64], R7 ;  /* 0x0000000712004986 */ /* 0x0001e8000c101120 */
[----:B0-----:R-:W2:Y:S01]  /*104860*/  LDL.LU R19, [R1+0x4288] ;  /* 0x0042880001137983 */ /* 0x001ea20000300800 */
[----:B------:R-:W-:Y:S02]  /*104870*/  LOP3.LUT P4, RZ, R6, 0x1000, RZ, 0xc0, !PT ;  /* 0x0000100006ff7812 */ /* 0x000fe4000788c0ff */
[----:B------:R-:W-:Y:S02]  /*104880*/  PRMT R7, R23, 0x7770, RZ ;  /* 0x0000777017077816 */ /* 0x000fe400000000ff */
[C---:B------:R-:W-:Y:S02]  /*104890*/  LOP3.LUT P6, RZ, R4.reuse, 0x200000, RZ, 0xc0, !PT ;  /* 0x0020000004ff7812 */ /* 0x040fe400078cc0ff */
[----:B------:R-:W-:-:S07]  /*1048a0*/  LOP3.LUT P0, RZ, R4, 0x400000, RZ, 0xc0, !PT ;  /* 0x0040000004ff7812 */ /* 0x000fce000780c0ff */
[----:B------:R0:W-:Y:S01]  /*1048b0*/  @P4 STG.E.U8 desc[UR32][R16.64], R7 ;  /* 0x0000000710004986 */ /* 0x0001e2000c101120 */
[----:B------:R-:W-:Y:S02]  /*1048c0*/  LOP3.LUT P1, RZ, R4, 0x800000, RZ, 0xc0, !PT ;  /* 0x0080000004ff7812 */ /* 0x000fe4000782c0ff */
[----:B0-----:R-:W-:-:S05]  /*1048d0*/  PRMT R7, R23, 0x7771, RZ ;  /* 0x0000777117077816 */ /* 0x001fca00000000ff */
[----:B------:R4:W-:Y:S01]  /*1048e0*/  @P5 STG.E.U8 desc[UR32][R14.64], R7 ;  /* 0x000000070e005986 */ /* 0x0009e2000c101120 */
[C---:B------:R-:W-:Y:S02]  /*1048f0*/  LOP3.LUT P2, RZ, R4.reuse, 0x1000000, RZ, 0xc0, !PT ;  /* 0x0100000004ff7812 */ /* 0x040fe4000784c0ff */
[----:B------:R-:W-:Y:S02]  /*104900*/  LOP3.LUT P3, RZ, R4, 0x2000000, RZ, 0xc0, !PT ;  /* 0x0200000004ff7812 */ /* 0x000fe4000786c0ff */
[----:B----4-:R-:W-:-:S05]  /*104910*/  PRMT R7, R2, 0x7770, RZ ;  /* 0x0000777002077816 */ /* 0x010fca00000000ff */
[----:B------:R0:W-:Y:S02]  /*104920*/  @P6 STG.E.U8 desc[UR32][R12.64], R7 ;  /* 0x000000070c006986 */ /* 0x0001e4000c101120 */
[----:B0-----:R-:W-:-:S05]  /*104930*/  PRMT R7, R2, 0x7771, RZ ;  /* 0x0000777102077816 */ /* 0x001fca00000000ff */
[----:B------:R2:W-:Y:S02]  /*104940*/  @P0 STG.E.U8 desc[UR32][R10.64], R7 ;  /* 0x000000070a000986 */ /* 0x0005e4000c101120 */
[----:B--2---:R-:W-:-:S05]  /*104950*/  PRMT R7, R19, 0x7772, RZ ;  /* 0x0000777213077816 */ /* 0x004fca00000000ff */
[----:B------:R0:W-:Y:S04]  /*104960*/  @P1 STG.E.U8 desc[UR32][R8.64], R7 ;  /* 0x0000000708001986 */ /* 0x0001e8000c101120 */
[----:B------:R-:W-:Y:S01]  /*104970*/  STL.64 [R1+0x4270], R2 ;  /* 0x0042700201007387 */ /* 0x000fe20000100a00 */
[----:B0-----:R-:W-:-:S05]  /*104980*/  PRMT R7, R19, 0x7773, RZ ;  /* 0x0000777313077816 */ /* 0x001fca00000000ff */
[----:B------:R0:W-:Y:S02]  /*104990*/  @P2 STG.E.U8 desc[UR32][R28.64], R7 ;  /* 0x000000071c002986 */ /* 0x0001e4000c101120 */
[----:B0-----:R-:W-:Y:S02]  /*1049a0*/  PRMT R7, R21, 0x7772, RZ ;  /* 0x0000777215077816 */ /* 0x001fe400000000ff */
[----:B------:R-:W2:Y:S04]  /*1049b0*/  LDL.LU.64 R28, [R1+0x518] ;  /* 0x00051800011c7983 */ /* 0x000ea80000300a00 */
[----:B---3--:R0:W-:Y:S04]  /*1049c0*/  @P3 STG.E.U8 desc[UR32][R26.64], R7 ;  /* 0x000000071a003986 */ /* 0x0081e8000c101120 */
[----:B0-----:R-:W3:Y:S01]  /*1049d0*/  LDL.LU.64 R26, [R1+0x510] ;  /* 0x00051000011a7983 */ /* 0x001ee20000300a00 */
[----:B------:R-:W-:-:S02]  /*1049e0*/  LOP3.LUT P0, RZ, R4, 0x4000000, RZ, 0xc0, !PT ;  /* 0x0400000004ff7812 */ /* 0x000fc4000780c0ff */
[----:B------:R-:W-:Y:S01]  /*1049f0*/  LOP3.LUT P1, RZ, R4, 0x8000000, RZ, 0xc0, !PT ;  /* 0x0800000004ff7812 */ /* 0x000fe2000782c0ff */
[----:B------:R-:W4:Y:S01]  /*104a00*/  LDL.LU.64 R10, [R1+0x508] ;  /* 0x00050800010a7983 */ /* 0x000f220000300a00 */
[----:B------:R-:W-:-:S03]  /*104a10*/  PRMT R7, R21, 0x7773, RZ ;  /* 0x0000777315077816 */ /* 0x000fc600000000ff */
[----:B------:R-:W4:Y:S04]  /*104a20*/  LDL.LU.64 R8, [R1+0x500] ;  /* 0x0005000001087983 */ /* 0x000f280000300a00 */
[----:B------:R-:W4:Y:S04]  /*104a30*/  LDL.LU.64 R18, [R1+0x4f8] ;  /* 0x0004f80001127983 */ /* 0x000f280000300a00 */
[----:B--2---:R0:W-:Y:S02]  /*104a40*/  @P0 STG.E.U8 desc[UR32][R28.64], R7 ;  /* 0x000000071c000986 */ /* 0x0041e4000c101120 */
[----:B0-----:R-:W-:-:S02]  /*104a50*/  PRMT R7, R22, 0x7772, RZ ;  /* 0x0000777216077816 */ /* 0x001fc400000000ff */
[----:B------:R-:W2:Y:S04]  /*104a60*/  LDL.LU.64 R28, [R1+0x4f0] ;  /* 0x0004f000011c7983 */ /* 0x000ea80000300a00 */
[----:B---3--:R0:W-:Y:S04]  /*104a70*/  @P1 STG.E.U8 desc[UR32][R26.64], R7 ;  /* 0x000000071a001986 */ /* 0x0081e8000c101120 */
[----:B0-----:R-:W3:Y:S04]  /*104a80*/  LDL.LU.64 R26, [R1+0x4e8] ;  /* 0x0004e800011a7983 */ /* 0x001ee80000300a00 */
[----:B------:R-:W4:Y:S04]  /*104a90*/  LDL.LU.64 R2, [R1+0x4d0] ;  /* 0x0004d00001027983 */ /* 0x000f280000300a00 */
        /* <DEDUP_REMOVED lines=23> */
[----:B------:R-:W4:Y:S01]  /*104c10*/  LDL.LU R5, [R1+0xe0] ;  /* 0x0000e00001057983 */ /* 0x000f220000300800 */
[----:B------:R-:W-:Y:S02]  /*104c20*/  LOP3.LUT R6, R6, 0xfffffbff, RZ, 0xc0, !PT ;  /* 0xfffffbff06067812 */ /* 0x000fe400078ec0ff */
[C---:B------:R-:W-:Y:S01]  /*104c30*/  LOP3.LUT P2, RZ, R4.reuse, 0x10000000, RZ, 0xc0, !PT ;  /* 0x1000000004ff7812 */ /* 0x040fe2000784c0ff */
[----:B------:R-:W4:Y:S01]  /*104c40*/  LDL.LU.64 R16, [R1+0x4c8] ;  /* 0x0004c80001107983 */ /* 0x000f220000300a00 */
[----:B------:R-:W-:Y:S02]  /*104c50*/  LOP3.LUT P3, RZ, R4, 0x20000000, RZ, 0xc0, !PT ;  /* 0x2000000004ff7812 */ /* 0x000fe4000786c0ff */
[----:B------:R-:W-:Y:S01]  /*104c60*/  PRMT R7, R22, 0x7773, RZ ;  /* 0x0000777316077816 */ /* 0x000fe200000000ff */
[----:B------:R-:W4:Y:S04]  /*104c70*/  LDL.LU.64 R14, [R1+0x4c0] ;  /* 0x0004c000010e7983 */ /* 0x000f280000300a00 */
[----:B------:R-:W-:Y:S01]  /*104c80*/  @P4 LOP3.LUT R6, R6, 0x400, RZ, 0xfc, !PT ;  /* 0x0000040006064812 */ /* 0x000fe200078efcff */
[----:B------:R-:W4:Y:S01]  /*104c90*/  LDL.LU R21, [R1+0xe4] ;  /* 0x0000e40001157983 */ /* 0x000f220000300800 */
[----:B------:R-:W-:-:S02]  /*104ca0*/  LOP3.LUT P4, RZ, R4, 0x80000000, RZ, 0xc0, !PT ;  /* 0x8000000004ff7812 */ /* 0x000fc4000788c0ff */
[----:B------:R-:W-:Y:S01]  /*104cb0*/  LOP3.LUT R6, R6, 0xfffff7ff, RZ, 0xc0, !PT ;  /* 0xfffff7ff06067812 */ /* 0x000fe200078ec0ff */
[----:B------:R0:W-:Y:S04]  /*104cc0*/  @P2 STG.E.U8 desc[UR32][R10.64], R7 ;  /* 0x000000070a002986 */ /* 0x0001e8000c101120 */
[----:B------:R-:W4:Y:S06]  /*104cd0*/  LDL.LU.64 R12, [R1+0x4b8] ;  /* 0x0004b800010c7983 */ /* 0x000f2c0000300a00 */
        /* <DEDUP_REMOVED lines=8> */
[C---:B------:R-:W-:Y:S02]  /*104d60*/  LOP3.LUT P4, RZ, R6.reuse, 0x800, RZ, 0xc0, !PT ;  /* 0x0000080006ff7812 */ /* 0x040fe4000788c0ff */
[----:B0-----:R-:W-:Y:S01]  /*104d70*/  PRMT R7, R25, 0x7772, RZ ;  /* 0x0000777219077816 */ /* 0x001fe200000000ff */
[----:B------:R-:W4:Y:S10]  /*104d80*/  LDL.LU.64 R18, [R1+0x4a0] ;  /* 0x0004a00001127983 */ /* 0x000f340000300a00 */
[----:B--2---:R0:W-:Y:S01]  /*104d90*/  @P4 STG.E.U8 desc[UR32][R28.64], R7 ;  /* 0x000000071c004986 */ /* 0x0041e2000c101120 */
[----:B------:R-:W-:-:S03]  /*104da0*/  LOP3.LUT P4, RZ, R6, 0x400, RZ, 0xc0, !PT ;  /* 0x0000040006ff7812 */ /* 0x000fc6000788c0ff */
[----:B------:R-:W2:Y:S01]  /*104db0*/  LDL.LU R22, [R1+0xe8] ;  /* 0x0000e80001167983 */ /* 0x000ea20000300800 */
[----:B0-----:R-:W-:-:S03]  /*104dc0*/  IMAD.MOV.U32 R7, RZ, RZ, R25 ;  /* 0x000000ffff077224 */ /* 0x001fc600078e0019 */
[----:B------:R-:W2:Y:S02]  /*104dd0*/  LDL.LU.64 R28, [R1+0x498] ;  /* 0x00049800011c7983 */ /* 0x000ea40000300a00 */
[----:B------:R-:W-:Y:S02]  /*104de0*/  PRMT R7, R7, 0x7773, RZ ;  /* 0x0000777307077816 */ /* 0x000fe400000000ff */
[----:B------:R-:W2:Y:S04]  /*104df0*/  LDL.LU.64 R24, [R1+0x490] ;  /* 0x0004900001187983 */ /* 0x000ea80000300a00 */
[----:B---3--:R0:W-:Y:S01]  /*104e00*/  @P4 STG.E.U8 desc[UR32][R26.64], R7 ;  /* 0x000000071a004986 */ /* 0x0081e2000c101120 */
[----:B------:R-:W-:Y:S02]  /*104e10*/  LOP3.LUT P4, RZ, R6, 0x200, RZ, 0xc0, !PT ;  /* 0x0000020006ff7812 */ /* 0x000fe4000788c0ff */
        /* <DEDUP_REMOVED lines=13> */
[----:B------:R-:W-:-:S11]  /*104ef0*/  PRMT R7, R23, 0x7773, RZ ;  /* 0x0000777317077816 */ /* 0x000fd600000000ff */
[----:B------:R4:W-:Y:S01]  /*104f00*/  @P4 STG.E.U8 desc[UR32][R16.64], R7 ;  /* 0x0000000710004986 */ /* 0x0009e2000c101120 */
[----:B------:R-:W-:Y:S02]  /*104f10*/  LOP3.LUT P4, RZ, R6, 0x20, RZ, 0xc0, !PT ;  /* 0x0000002006ff7812 */ /* 0x000fe4000788c0ff */
[C---:B------:R-:W-:Y:S02]  /*104f20*/  LOP3.LUT P5, RZ, R0.reuse, 0x80, RZ, 0xc0, !PT ;  /* 0x0000008000ff7812 */ /* 0x040fe400078ac0ff */
[C---:B------:R-:W-:Y:S02]  /*104f30*/  LOP3.LUT P6, RZ, R0.reuse, 0x100, RZ, 0xc0, !PT ;  /* 0x0000010000ff7812 */ /* 0x040fe400078cc0ff */
[C---:B------:R-:W-:Y:S02]  /*104f40*/  LOP3.LUT P0, RZ, R0.reuse, 0x200, RZ, 0xc0, !PT ;  /* 0x0000020000ff7812 */ /* 0x040fe4000780c0ff */
[C---:B------:R-:W-:Y:S02]  /*104f50*/  LOP3.LUT P1, RZ, R0.reuse, 0x400, RZ, 0xc0, !PT ;  /* 0x0000040000ff7812 */ /* 0x040fe4000782c0ff */
[----:B------:R-:W-:-:S02]  /*104f60*/  LOP3.LUT P2, RZ, R0, 0x800, RZ, 0xc0, !PT ;  /* 0x0000080000ff7812 */ /* 0x000fc4000784c0ff */
[----:B------:R-:W-:Y:S02]  /*104f70*/  LOP3.LUT P3, RZ, R0, 0x1000, RZ, 0xc0, !PT ;  /* 0x0000100000ff7812 */ /* 0x000fe4000786c0ff */
[----:B----4-:R-:W-:-:S05]  /*104f80*/  PRMT R7, R2, 0x7772, RZ ;  /* 0x0000777202077816 */ /* 0x010fca00000000ff */
        /* <DEDUP_REMOVED lines=11> */
[----:B--2---:R0:W-:Y:S02]  /*105040*/  @P1 STG.E.U8 desc[UR32][R28.64], R7 ;  /* 0x000000071c001986 */ /* 0x0041e4000c101120 */
[----:B0-----:R-:W-:-:S05]  /*105050*/  PRMT R7, R22, 0x7770, RZ ;  /* 0x0000777016077816 */ /* 0x001fca00000000ff */
[----:B------:R0:W-:Y:S02]  /*105060*/  @P2 STG.E.U8 desc[UR32][R24.64], R7 ;  /* 0x0000000718002986 */ /* 0x0001e4000c101120 */
[----:B0-----:R-:W-:Y:S02]  /*105070*/  PRMT R7, R22, 0x7771, RZ ;  /* 0x0000777116077816 */ /* 0x001fe400000000ff */
[----:B------:R-:W2:Y:S04]  /*105080*/  LDL.LU.64 R24, [R1+0x480] ;  /* 0x0004800001187983 */ /* 0x000ea80000300a00 */
[----:B---3--:R0:W-:Y:S04]  /*105090*/  @P3 STG.E.U8 desc[UR32][R26.64], R7 ;  /* 0x000000071a003986 */ /* 0x0081e8000c101120 */
[----:B------:R-:W3:Y:S04]  /*1050a0*/  LDL.LU.64 R10, [R1+0x478] ;  /* 0x00047800010a7983 */ /* 0x000ee80000300a00 */
[----:B0-----:R-:W4:Y:S04]  /*1050b0*/  LDL.LU.64 R26, [R1+0x470] ;  /* 0x00047000011a7983 */ /* 0x001f280000300a00 */
[----:B------:R-:W4:Y:S04]  /*1050c0*/  LDL.LU.64 R8, [R1+0x468] ;  /* 0x0004680001087983 */ /* 0x000f280000300a00 */
[----:B------:R-:W4:Y:S04]  /*1050d0*/  LDL.LU.64 R18, [R1+0x460] ;  /* 0x0004600001127983 */ /* 0x000f280000300a00 */
[----:B------:R-:W2:Y:S04]  /*1050e0*/  LDL.LU R23, [R1+0xec] ;  /* 0x0000ec0001177983 */ /* 0x000ea80000300800 */
[----:B------:R-:W4:Y:S04]  /*1050f0*/  LDL.LU R20, [R1+0xd0] ;  /* 0x0000d00001147983 */ /* 0x000f280000300800 */
[----:B------:R-:W4:Y:S04]  /*105100*/  LDL.LU R2, [R1+0xd4] ;  /* 0x0000d40001027983 */ /* 0x000f280000300800 */
[----:B------:R-:W3:Y:S04]  /*105110*/  LDL.LU R28, [R1+0xd8] ;  /* 0x0000d800011c7983 */ /* 0x000ee80000300800 */
[----:B------:R-:W3:Y:S01]  /*105120*/  LDL.LU R29, [R1+0xdc] ;  /* 0x0000dc00011d7983 */ /* 0x000ee20000300800 */
[----:B------:R-:W-:-:S02]  /*105130*/  LOP3.LUT P4, RZ, R3, 0x2000, RZ, 0xc0, !PT ;  /* 0x0000200003ff7812 */ /* 0x000fc4000788c0ff */
        /* <DEDUP_REMOVED lines=10> */
[----:B------:R-:W-:-:S11]  /*1051e0*/  LOP3.LUT R4, R4, 0x7fffffff, RZ, 0xc0, !PT ;  /* 0x7fffffff04047812 */ /* 0x000fd600078ec0ff */
[----:B------:R-:W-:Y:S02]  /*1051f0*/  @P4 LOP3.LUT R4, R4, 0x80000000, RZ, 0xfc, !PT ;  /* 0x8000000004044812 */ /* 0x000fe400078efcff */
[----:B--2---:R-:W-:-:S05]  /*105200*/  PRMT R7, R23, 0x7770, RZ ;  /* 0x0000777017077816 */ /* 0x004fca00000000ff */
[----:B------:R-:W-:Y:S04]  /*105210*/  @P0 STG.E.U8 desc[UR32][R24.64], R7 ;  /* 0x0000000718000986 */ /* 0x000fe8000c101120 */
[----:B---3--:R0:W-:Y:S04]  /*105220*/  STL.64 [R1+0x4268], R28 ;  /* 0x0042681c01007387 */ /* 0x0081e80000100a00 */
[----:B0-----:R-:W2:Y:S04]  /*105230*/  LDL.LU.64 R28, [R1+0x458] ;  /* 0x00045800011c7983 */ /* 0x001ea80000300a00 */
[----:B------:R0:W-:Y:S04]  /*105240*/  STL.64 [R1+0x4258], R4 ;  /* 0x0042580401007387 */ /* 0x0001e80000100a00 */
[----:B------:R-:W-:Y:S04]  /*105250*/  STL [R1+0x4118], R0 ;  /* 0x0041180001007387 */ /* 0x000fe80000100800 */
[----:B------:R-:W3:Y:S04]  /*105260*/  LDL.LU.64 R24, [R1+0x450] ;  /* 0x0004500001187983 */ /* 0x000ee80000300a00 */
[----:B------:R-:W-:Y:S04]  /*105270*/  STL.64 [R1+0x4250], R22 ;  /* 0x0042501601007387 */ /* 0x000fe80000100a00 */
[----:B0-----:R-:W3:Y:S01]  /*105280*/  LDL.LU.64 R4, [R1+0x440] ;  /* 0x0004400001047983 */ /* 0x001ee20000300a00 */
        /* <DEDUP_REMOVED lines=8> */
[C---:B------:R-:W-:Y:S02]  /*105310*/  LOP3.LUT P1, RZ, R0.reuse, 0x4000, RZ, 0xc0, !PT ;  /* 0x0000400000ff7812 */ /* 0x040fe4000782c0ff */
[----:B------:R-:W-:Y:S02]  /*105320*/  LOP3.LUT P2, RZ, R0, 0x8000, RZ, 0xc0, !PT ;  /* 0x0000800000ff7812 */ /* 0x000fe4000784c0ff */
[----:B------:R-:W-:-:S05]  /*105330*/  PRMT R7, R23, 0x7771, RZ ;  /* 0x0000777117077816 */ /* 0x000fca00000000ff */
[----:B------:R-:W-:Y:S02]  /*105340*/  @P4 LOP3.LUT R6, R6, 0x4, RZ, 0xfc, !PT ;  /* 0x0000000406064812 */ /* 0x000fe400078efcff */
[C---:B------:R-:W-:Y:S02]  /*105350*/  LOP3.LUT P4, RZ, R0.reuse, 0x40000, RZ, 0xc0, !PT ;  /* 0x0004000000ff7812 */ /* 0x040fe4000788c0ff */
[----:B------:R-:W-:Y:S01]  /*105360*/  LOP3.LUT P3, RZ, R0, 0x10000, RZ, 0xc0, !PT ;  /* 0x0001000000ff7812 */ /* 0x000fe2000786c0ff */
[----:B------:R4:W-:Y:S01]  /*105370*/  @P1 STG.E.U8 desc[UR32][R10.64], R7 ;  /* 0x000000070a001986 */ /* 0x0009e2000c101120 */
[----:B------:R-:W-:Y:S02]  /*105380*/  LOP3.LUT R6, R6, 0xfffffff7, RZ, 0xc0, !PT ;  /* 0xfffffff706067812 */ /* 0x000fe400078ec0ff */
[----:B----4-:R-:W-:-:S07]  /*105390*/  PRMT R7, R20, 0x7770, RZ ;  /* 0x0000777014077816 */ /* 0x010fce00000000ff */
[----:B------:R-:W-:Y:S02]  /*1053a0*/  @P4 LOP3.LUT R6, R6, 0x8, RZ, 0xfc, !PT ;  /* 0x0000000806064812 */ /* 0x000fe400078efcff */
[----:B------:R-:W-:Y:S01]  /*1053b0*/  LOP3.LUT P4, RZ, R0, 0x20000, RZ, 0xc0, !PT ;  /* 0x0002000000ff7812 */ /* 0x000fe2000788c0ff */
[----:B------:R0:W-:Y:S02]  /*1053c0*/  @P2 STG.E.U8 desc[UR32][R26.64], R7 ;  /* 0x000000071a002986 */ /* 0x0001e4000c101120 */
[----:B0-----:R-:W-:-:S05]  /*1053d0*/  PRMT R7, R20, 0x7771, RZ ;  /* 0x0000777114077816 */ /* 0x001fca00000000ff */
[----:B------:R0:W-:Y:S02]  /*1053e0*/  @P3 STG.E.U8 desc[UR32][R8.64], R7 ;  /* 0x0000000708003986 */ /* 0x0001e4000c101120 */
[----:B0-----:R-:W-:-:S05]  /*1053f0*/  PRMT R7, R2, 0x7770, RZ ;  /* 0x0000777002077816 */ /* 0x001fca00000000ff */
[----:B------:R0:W-:Y:S01]  /*105400*/  @P4 STG.E.U8 desc[UR32][R18.64], R7 ;  /* 0x0000000712004986 */ /* 0x0001e2000c101120 */
[----:B------:R-:W-:Y:S02]  /*105410*/  LOP3.LUT P4, RZ, R6, 0x8, RZ, 0xc0, !PT ;  /* 0x0000000806ff7812 */ /* 0x000fe4000788c0ff */
[----:B0-----:R-:W-:-:S11]  /*105420*/  PRMT R7, R2, 0x7771, RZ ;  /* 0x0000777102077816 */ /* 0x001fd600000000ff */
[----:B--2---:R-:W-:Y:S04]  /*105430*/  @P4 STG.E.U8 desc[UR32][R28.64], R7 ;  /* 0x000000071c004986 */ /* 0x004fe8000c101120 */
[----:B---3--:R0:W-:Y:S04]  /*105440*/  STL.64 [R1+0x4260], R4 ;  /* 0x0042600401007387 */ /* 0x0081e80000100a00 */
[----:B0-----:R-:W2:Y:S04]  /*105450*/  LDL.LU.64 R4, [R1+0x448] ;  /* 0x0004480001047983 */ /* 0x001ea80000300a00 */
[----:B------:R-:W3:Y:S04]  /*105460*/  LDL.LU.64 R22, [R1+0x438] ;  /* 0x0004380001167983 */ /* 0x000ee80000300a00 */
[----:B------:R-:W4:Y:S04]  /*105470*/  LDL.LU.64 R26, [R1+0x430] ;  /* 0x00043000011a7983 */ /* 0x000f280000300a00 */
[----:B------:R-:W4:Y:S04]  /*105480*/  LDL.LU.64 R16, [R1+0x428] ;  /* 0x0004280001107983 */ /* 0x000f280000300a00 */
[----:B------:R-:W4:Y:S04]  /*105490*/  LDL.LU.64 R14, [R1+0x420] ;  /* 0x00042000010e7983 */ /* 0x000f280000300a00 */
[----:B------:R-:W4:Y:S04]  /*1054a0*/  LDL.LU.64 R12, [R1+0x418] ;  /* 0x00041800010c7983 */ /* 0x000f280000300a00 */
[----:B------:R-:W4:Y:S04]  /*1054b0*/  LDL.LU.64 R10, [R1+0x410] ;  /* 0x00041000010a7983 */ /* 0x000f280000300a00 */
[----:B------:R-:W4:Y:S04]  /*1054c0*/  LDL.LU.64 R8, [R1+0x408] ;  /* 0x0004080001087983 */ /* 0x000f280000300a00 */
[----:B------:R-:W4:Y:S04]  /*1054d0*/  LDL.LU.64 R18, [R1+0x400] ;  /* 0x0004000001127983 */ /* 0x000f280000300a00 */
[----:B------:R-:W2:Y:S01]  /*1054e0*/  LDL.LU.64 R28, [R1+0x4268] ;  /* 0x00426800011c7983 */ /* 0x000ea20000300a00 */
[----:B------:R-:W-:-:S02]  /*1054f0*/  LOP3.LUT P4, RZ, R6, 0x4, RZ, 0xc0, !PT ;  /* 0x0000000406ff7812 */ /* 0x000fc4000788c0ff */
[----:B--2---:R-:W-:-:S11]  /*105500*/  PRMT R7, R28, 0x7770, RZ ;  /* 0x000077701c077816 */ /* 0x004fd600000000ff */
[----:B------:R0:W-:Y:S01]  /*105510*/  @P4 STG.E.U8 desc[UR32][R24.64], R7 ;  /* 0x0000000718004986 */ /* 0x0001e2000c101120 */
[----:B------:R-:W-:Y:S02]  /*105520*/  LOP3.LUT P4, RZ, R6, 0x2, RZ, 0xc0, !PT ;  /* 0x0000000206ff7812 */ /* 0x000fe4000788c0ff */
[----:B0-----:R-:W-:Y:S01]  /*105530*/  PRMT R7, R28, 0x7771, RZ ;  /* 0x000077711c077816 */ /* 0x001fe200000000ff */
[----:B------:R-:W2:Y:S10]  /*105540*/  LDL.LU.64 R24, [R1+0x3f0] ;  /* 0x0003f00001187983 */ /* 0x000eb40000300a00 */
[----:B------:R0:W-:Y:S04]  /*105550*/  @P4 STG.E.U8 desc[UR32][R4.64], R7 ;  /* 0x0000000704004986 */ /* 0x0001e8000c101120 */
[----:B0-----:R-:W3:Y:S01]  /*105560*/  LDL.LU.64 R4, [R1+0x4260] ;  /* 0x0042600001047983 */ /* 0x001ee20000300a00 */
[----:B------:R-:W-:-:S02]  /*105570*/  LOP3.LUT P4, RZ, R6, 0x1, RZ, 0xc0, !PT ;  /* 0x0000000106ff7812 */ /* 0x000fc4000788c0ff */
[----:B------:R-:W-:-:S11]  /*105580*/  PRMT R6, R29, 0x7770, RZ ;  /* 0x000077701d067816 */ /* 0x000fd600000000ff */
[----:B---3--:R0:W-:Y:S04]  /*105590*/  @P4 STG.E.U8 desc[UR32][R4.64], R6 ;  /* 0x0000000604004986 */ /* 0x0081e8000c101120 */
[----:B0-----:R-:W3:Y:S01]  /*1055a0*/  LDL.LU.64 R4, [R1+0x4258] ;  /* 0x0042580001047983 */ /* 0x001ee20000300a00 */
[----:B------:R-:W-:Y:S02]  /*1055b0*/  PRMT R6, R29, 0x7771, RZ ;  /* 0x000077711d067816 */ /* 0x000fe400000000ff */
[----:B---3--:R-:W-:-:S13]  /*1055c0*/  LOP3.LUT P4, RZ, R4, 0x80000000, RZ, 0xc0, !PT ;  /* 0x8000000004ff7812 */ /* 0x008fda000788c0ff */
[----:B------:R0:W-:Y:S01]  /*1055d0*/  @P4 STG.E.U8 desc[UR32][R22.64], R6 ;  /* 0x0000000616004986 */ /* 0x0001e2000c101120 */
[----:B------:R-:W-:-:S03]  /*1055e0*/  LOP3.LUT P4, RZ, R4, 0x40000000, RZ, 0xc0, !PT ;  /* 0x4000000004ff7812 */ /* 0x000fc6000788c0ff */
[----:B0-----:R-:W3:Y:S01]  /*1055f0*/  LDL.LU.64 R22, [R1+0x4250] ;  /* 0x0042500001167983 */ /* 0x001ee20000300a00 */
[----:B------:R-:W-:-:S09]  /*105600*/  PRMT R6, R5, 0x7772, RZ ;  /* 0x0000777205067816 */ /* 0x000fd200000000ff */
[----:B----4-:R0:W-:Y:S04]  /*105610*/  @P4 STG.E.U8 desc[UR32][R26.64], R6 ;  /* 0x000000061a004986 */ /* 0x0101e8000c101120 */
[----:B0-----:R-:W4:Y:S01]  /*105620*/  LDL.LU.64 R26, [R1+0x4248] ;  /* 0x00424800011a7983 */ /* 0x001f220000300a00 */
[----:B------:R-:W-:Y:S02]  /*105630*/  LOP3.LUT P4, RZ, R4, 0x20000000, RZ, 0xc0, !PT ;  /* 0x2000000004ff7812 */ /* 0x000fe4000788c0ff */
[----:B------:R-:W-:Y:S02]  /*105640*/  PRMT R6, R5, 0x7773, RZ ;  /* 0x0000777305067816 */ /* 0x000fe400000000ff */
[----:B------:R-:W-:-:S09]  /*105650*/  LOP3.LUT P5, RZ, R3, 0x1000, RZ, 0xc0, !PT ;  /* 0x0000100003ff7812 */ /* 0x000fd200078ac0ff */
[----:B------:R0:W-:Y:S01]  /*105660*/  @P4 STG.E.U8 desc[UR32][R16.64], R6 ;  /* 0x0000000610004986 */ /* 0x0001e2000c101120 */
[----:B------:R-:W-:Y:S02]  /*105670*/  LOP3.LUT P4, RZ, R4, 0x10000000, RZ, 0xc0, !PT ;  /* 0x1000000004ff7812 */ /* 0x000fe4000788c0ff */
[----:B------:R-:W-:Y:S02]  /*105680*/  LOP3.LUT P6, RZ, R3, 0x800, RZ, 0xc0, !PT ;  /* 0x0000080003ff7812 */ /* 0x000fe400078cc0ff */
[----:B0-----:R-:W-:-:S09]  /*105690*/  PRMT R6, R21, 0x7772, RZ ;  /* 0x0000777215067816 */ /* 0x001fd200000000ff */
[----:B------:R0:W-:Y:S01]  /*1056a0*/  @P4 STG.E.U8 desc[UR32][R14.64], R6 ;  /* 0x000000060e004986 */ /* 0x0001e2000c101120 */
[----:B------:R-:W-:Y:S02]  /*1056b0*/  LOP3.LUT P0, RZ, R3, 0x400, RZ, 0xc0, !PT ;  /* 0x0000040003ff7812 */ /* 0x000fe4000780c0ff */
[----:B0-----:R-:W-:-:S05]  /*1056c0*/  PRMT R6, R21, 0x7773, RZ ;  /* 0x0000777315067816 */ /* 0x001fca00000000ff */
[----:B------:R3:W-:Y:S01]  /*1056d0*/  @P5 STG.E.U8 desc[UR32][R12.64], R6 ;  /* 0x000000060c005986 */ /* 0x0007e2000c101120 */
[C---:B------:R-:W-:Y:S02]  /*1056e0*/  LOP3.LUT P1, RZ, R3.reuse, 0x200, RZ, 0xc0, !PT ;  /* 0x0000020003ff7812 */ /* 0x040fe4000782c0ff */
[C---:B------:R-:W-:Y:S02]  /*1056f0*/  LOP3.LUT P2, RZ, R3.reuse, 0x100, RZ, 0xc0, !PT ;  /* 0x0000010003ff7812 */ /* 0x040fe4000784c0ff */
[----:B------:R-:W-:Y:S02]  /*105700*/  LOP3.LUT P3, RZ, R3, 0x80, RZ, 0xc0, !PT ;  /* 0x0000008003ff7812 */ /* 0x000fe4000786c0ff */
[----:B---3--:R-:W-:-:S05]  /*105710*/  PRMT R6, R22, 0x7772, RZ ;  /* 0x0000777216067816 */ /* 0x008fca00000000ff */
[----:B------:R0:W-:Y:S02]  /*105720*/  @P6 STG.E.U8 desc[UR32][R10.64], R6 ;  /* 0x000000060a006986 */ /* 0x0001e4000c101120 */
[----:B0-----:R-:W-:-:S05]  /*105730*/  PRMT R6, R22, 0x7773, RZ ;  /* 0x0000777316067816 */ /* 0x001fca00000000ff */
[----:B------:R0:W-:Y:S02]  /*105740*/  @P0 STG.E.U8 desc[UR32][R8.64], R6 ;  /* 0x0000000608000986 */ /* 0x0001e4000c101120 */
[----:B0-----:R-:W-:-:S05]  /*105750*/  PRMT R6, R23, 0x7772, RZ ;  /* 0x0000777217067816 */ /* 0x001fca00000000ff */
[----:B------:R0:W-:Y:S02]  /*105760*/  @P1 STG.E.U8 desc[UR32][R18.64], R6 ;  /* 0x0000000612001986 */ /* 0x0001e4000c101120 */
[----:B0-----:R-:W-:-:S05]  /*105770*/  PRMT R6, R23, 0x7773, RZ ;  /* 0x0000777317067816 */ /* 0x001fca00000000ff */
[----:B----4-:R0:W-:Y:S04]  /*105780*/  @P2 STG.E.U8 desc[UR32][R26.64], R6 ;  /* 0x000000061a002986 */ /* 0x0101e8000c101120 */
[----:B0-----:R-:W3:Y:S01]  /*105790*/  LDL.LU.64 R26, [R1+0x4240] ;  /* 0x00424000011a7983 */ /* 0x001ee20000300a00 */
[----:B------:R-:W-:-:S03]  /*1057a0*/  PRMT R6, R20, 0x7772, RZ ;  /* 0x0000777214067816 */ /* 0x000fc600000000ff */
[----:B------:R-:W4:Y:S04]  /*1057b0*/  LDL.LU.64 R18, [R1+0x3e8] ;  /* 0x0003e80001127983 */ /* 0x000f280000300a00 */
[----:B--2---:R0:W-:Y:S04]  /*1057c0*/  @P3 STG.E.U8 desc[UR32][R24.64], R6 ;  /* 0x0000000618003986 */ /* 0x0041e8000c101120 */
[----:B0-----:R-:W2:Y:S01]  /*1057d0*/  LDL.LU.64 R24, [R1+0x3e0] ;  /* 0x0003e00001187983 */ /* 0x001ea20000300a00 */
[----:B------:R-:W-:Y:S02]  /*1057e0*/  LOP3.LUT R4, R4, 0xffefffff, RZ, 0xc0, !PT ;  /* 0xffefffff04047812 */ /* 0x000fe400078ec0ff */
[C---:B------:R-:W-:Y:S01]  /*1057f0*/  LOP3.LUT P0, RZ, R3.reuse, 0x40, RZ, 0xc0, !PT ;  /* 0x0000004003ff7812 */ /* 0x040fe2000780c0ff */
[----:B------:R-:W2:Y:S01]  /*105800*/  LDL.LU.64 R10, [R1+0x3d8] ;  /* 0x0003d800010a7983 */ /* 0x000ea20000300a00 */
[----:B------:R-:W-:-:S02]  /*105810*/  LOP3.LUT P1, RZ, R3, 0x20, RZ, 0xc0, !PT ;  /* 0x0000002003ff7812 */ /* 0x000fc4000782c0ff */
[----:B------:R-:W-:Y:S01]  /*105820*/  PRMT R6, R20, 0x7773, RZ ;  /* 0x0000777314067816 */ /* 0x000fe200000000ff */
[----:B------:R-:W2:Y:S04]  /*105830*/  LDL.LU.64 R8, [R1+0x3d0] ;  /* 0x0003d00001087983 */ /* 0x000ea80000300a00 */
[----:B------:R-:W2:Y:S04]  /*105840*/  LDL.LU.64 R22, [R1+0x3c8] ;  /* 0x0003c80001167983 */ /* 0x000ea80000300a00 */
[----:B------:R-:W2:Y:S04]  /*105850*/  LDL.LU R21, [R1+0xc0] ;  /* 0x0000c00001157983 */ /* 0x000ea80000300800 */
[----:B------:R-:W-:Y:S04]  /*105860*/  STL [R1+0x4218], R3 ;  /* 0x0042180301007387 */ /* 0x000fe80000100800 */
[----:B------:R-:W2:Y:S01]  /*105870*/  LDL.LU R0, [R1+0xc4] ;  /* 0x0000c40001007983 */ /* 0x000ea20000300800 */
[----:B------:R-:W-:-:S02]  /*105880*/  LOP3.LUT P2, RZ, R3, 0x10, RZ, 0xc0, !PT ;  /* 0x0000001003ff7812 */ /* 0x000fc4000784c0ff */
[----:B------:R-:W-:Y:S02]  /*105890*/  LOP3.LUT P3, RZ, R3, 0x8, RZ, 0xc0, !PT ;  /* 0x0000000803ff7812 */ /* 0x000fe4000786c0ff */
[----:B---3--:R-:W-:-:S13]  /*1058a0*/  LOP3.LUT P4, RZ, R27, 0x4000000, RZ, 0xc0, !PT ;  /* 0x040000001bff7812 */ /* 0x008fda000788c0ff */
        /* <DEDUP_REMOVED lines=18> */
[----:B----4-:R0:W-:Y:S10]  /*1059d0*/  @P0 STG.E.U8 desc[UR32][R18.64], R6 ;  /* 0x0000000612000986 */ /* 0x0101f4000c101120 */
[----:B------:R-:W-:-:S02]  /*1059e0*/  @P4 LOP3.LUT R4, R4, 0x4000000, RZ, 0xfc, !PT ;  /* 0x0400000004044812 */ /* 0x000fc400078efcff */
[----:B------:R-:W-:Y:S01]  /*1059f0*/  LOP3.LUT P4, RZ, R3, 0x2, RZ, 0xc0, !PT ;  /* 0x0000000203ff7812 */ /* 0x000fe2000788c0ff */
[----:B0-----:R-:W3:Y:S01]  /*105a00*/  LDL.LU.64 R18, [R1+0x3c0] ;  /* 0x0003c00001127983 */ /* 0x001ee20000300a00 */
[----:B------:R-:W-:Y:S02]  /*105a10*/  PRMT R6, R2, 0x7772, RZ ;  /* 0x0000777202067816 */ /* 0x000fe400000000ff */
[----:B------:R-:W-:-:S03]  /*105a20*/  LOP3.LUT R4, R4, 0xf7ffffff, RZ, 0xc0, !PT ;  /* 0xf7ffffff04047812 */ /* 0x000fc600078ec0ff */
[----:B--2---:R0:W-:Y:S06]  /*105a30*/  @P1 STG.E.U8 desc[UR32][R24.64], R6 ;  /* 0x0000000618001986 */ /* 0x0041ec000c101120 */
[----:B------:R-:W-:Y:S02]  /*105a40*/  @P4 LOP3.LUT R4, R4, 0x8000000, RZ, 0xfc, !PT ;  /* 0x0800000004044812 */ /* 0x000fe400078efcff */
[----:B------:R-:W-:Y:S01]  /*105a50*/  LOP3.LUT P4, RZ, R3, 0x4, RZ, 0xc0, !PT ;  /* 0x0000000403ff7812 */ /* 0x000fe2000788c0ff */
[----:B0-----:R-:W2:Y:S01]  /*105a60*/  LDL.LU.64 R24, [R1+0x3b8] ;  /* 0x0003b80001187983 */ /* 0x001ea20000300a00 */
[----:B------:R-:W-:-:S03]  /*105a70*/  PRMT R6, R2, 0x7773, RZ ;  /* 0x0000777302067816 */ /* 0x000fc600000000ff */
[----:B------:R-:W4:Y:S04]  /*105a80*/  LDL.LU R5, [R1+0xc8] ;  /* 0x0000c80001057983 */ /* 0x000f280000300800 */
[----:B------:R-:W4:Y:S04]  /*105a90*/  LDL.LU R12, [R1+0xcc] ;  /* 0x0000cc00010c7983 */ /* 0x000f280000300800 */
[----:B------:R-:W3:Y:S04]  /*105aa0*/  LDL.LU.64 R2, [R1+0x390] ;  /* 0x0003900001027983 */ /* 0x000ee80000300a00 */
[----:B---3--:R0:W-:Y:S04]  /*105ab0*/  STL.64 [R1+0x4220], R2 ;  /* 0x0042200201007387 */ /* 0x0081e80000100a00 */
[----:B0-----:R-:W3:Y:S04]  /*105ac0*/  LDL.LU.64 R2, [R1+0x398] ;  /* 0x0003980001027983 */ /* 0x001ee80000300a00 */
[----:B---3--:R0:W-:Y:S04]  /*105ad0*/  STL.64 [R1+0x4228], R2 ;  /* 0x0042280201007387 */ /* 0x0081e80000100a00 */
[----:B0-----:R-:W3:Y:S04]  /*105ae0*/  LDL.LU.64 R2, [R1+0x3a0] ;  /* 0x0003a00001027983 */ /* 0x001ee80000300a00 */
[----:B---3--:R0:W-:Y:S04]  /*105af0*/  STL.64 [R1+0x4230], R2 ;  /* 0x0042300201007387 */ /* 0x0081e80000100a00 */
[----:B0-----:R-:W3:Y:S04]  /*105b00*/  LDL.LU.64 R2, [R1+0x3a8] ;  /* 0x0003a80001027983 */ /* 0x001ee80000300a00 */
[----:B------:R0:W-:Y:S02]  /*105b10*/  @P2 STG.E.U8 desc[UR32][R10.64], R6 ;  /* 0x000000060a002986 */ /* 0x0001e4000c101120 */
[----:B0-----:R-:W-:-:S05]  /*105b20*/  PRMT R6, R28, 0x7772, RZ ;  /* 0x000077721c067816 */ /* 0x001fca00000000ff */
[----:B------:R0:W-:Y:S02]  /*105b30*/  @P3 STG.E.U8 desc[UR32][R8.64], R6 ;  /* 0x0000000608003986 */ /* 0x0001e4000c101120 */
[----:B0-----:R-:W-:-:S05]  /*105b40*/  PRMT R6, R28, 0x7773, RZ ;  /* 0x000077731c067816 */ /* 0x001fca00000000ff */
[----:B------:R-:W-:Y:S01]  /*105b50*/  @P4 STG.E.U8 desc[UR32][R22.64], R6 ;  /* 0x0000000616004986 */ /* 0x000fe2000c101120 */
[----:B------:R-:W-:-:S03]  /*105b60*/  LOP3.LUT P4, RZ, R4, 0x8000000, RZ, 0xc0, !PT ;  /* 0x0800000004ff7812 */ /* 0x000fc6000788c0ff */
[----:B---3--:R0:W-:Y:S04]  /*105b70*/  STL.64 [R1+0x4238], R2 ;  /* 0x0042380201007387 */ /* 0x0081e80000100a00 */
[----:B0-----:R-:W3:Y:S01]  /*105b80*/  LDL.LU.64 R2, [R1+0x3b0] ;  /* 0x0003b00001027983 */ /* 0x001ee20000300a00 */
[----:B------:R-:W-:-:S03]  /*105b90*/  PRMT R6, R29, 0x7772, RZ ;  /* 0x000077721d067816 */ /* 0x000fc600000000ff */
[----:B------:R-:W4:Y:S04]  /*105ba0*/  LDL.LU R13, [R1+0xb0] ;  /* 0x0000b000010d7983 */ /* 0x000f280000300800 */
[----:B------:R0:W-:Y:S01]  /*105bb0*/  @P4 STG.E.U8 desc[UR32][R18.64], R6 ;  /* 0x0000000612004986 */ /* 0x0001e2000c101120 */
[----:B------:R-:W-:-:S03]  /*105bc0*/  LOP3.LUT P4, RZ, R4, 0x4000000, RZ, 0xc0, !PT ;  /* 0x0400000004ff7812 */ /* 0x000fc6000788c0ff */
[----:B------:R-:W4:Y:S04]  /*105bd0*/  LDL.LU.64 R16, [R1+0x388] ;  /* 0x0003880001107983 */ /* 0x000f280000300a00 */
[----:B------:R-:W4:Y:S01]  /*105be0*/  LDL.LU.64 R14, [R1+0x380] ;  /* 0x00038000010e7983 */ /* 0x000f220000300a00 */
[----:B0-----:R-:W-:-:S03]  /*105bf0*/  PRMT R6, R29, 0x7773, RZ ;  /* 0x000077731d067816 */ /* 0x001fc600000000ff */
[----:B------:R-:W4:Y:S04]  /*105c00*/  LDL.LU.64 R10, [R1+0x378] ;  /* 0x00037800010a7983 */ /* 0x000f280000300a00 */
[----:B--2---:R0:W-:Y:S01]  /*105c10*/  @P4 STG.E.U8 desc[UR32][R24.64], R6 ;  /* 0x0000000618004986 */ /* 0x0041e2000c101120 */
[----:B------:R-:W-:-:S03]  /*105c20*/  LOP3.LUT P4, RZ, R4, 0x2000000, RZ, 0xc0, !PT ;  /* 0x0200000004ff7812 */ /* 0x000fc6000788c0ff */
[----:B------:R-:W2:Y:S04]  /*105c30*/  LDL.LU.64 R8, [R1+0x370] ;  /* 0x0003700001087983 */ /* 0x000ea80000300a00 */
[----:B------:R-:W2:Y:S01]  /*105c40*/  LDL.LU R22, [R1+0xb4] ;  /* 0x0000b40001167983 */ /* 0x000ea20000300800 */
[----:B0-----:R-:W-:-:S03]  /*105c50*/  PRMT R6, R21, 0x7770, RZ ;  /* 0x0000777015067816 */ /* 0x001fc600000000ff */
[----:B------:R-:W2:Y:S04]  /*105c60*/  LDL.LU.64 R18, [R1+0x368] ;  /* 0x0003680001127983 */ /* 0x000ea80000300a00 */
[----:B------:R-:W2:Y:S04]  /*105c70*/  LDL.LU.64 R28, [R1+0x360] ;  /* 0x00036000011c7983 */ /* 0x000ea80000300a00 */
[----:B------:R-:W2:Y:S04]  /*105c80*/  LDL.LU.64 R24, [R1+0x358] ;  /* 0x0003580001187983 */ /* 0x000ea80000300a00 */
        /* <DEDUP_REMOVED lines=15> */
[----:B----4-:R-:W-:Y:S02]  /*105d80*/  PRMT R6, R5, 0x7770, RZ ;  /* 0x0000777005067816 */ /* 0x010fe400000000ff */
[C---:B------:R-:W-:Y:S02]  /*105d90*/  LOP3.LUT P5, RZ, R27.reuse, 0x2000000, RZ, 0xc0, !PT ;  /* 0x020000001bff7812 */ /* 0x040fe400078ac0ff */
[----:B------:R-:W-:-:S02]  /*105da0*/  LOP3.LUT P6, RZ, R27, 0x1000000, RZ, 0xc0, !PT ;  /* 0x010000001bff7812 */ /* 0x000fc400078cc0ff */
[C---:B------:R-:W-:Y:S02]  /*105db0*/  LOP3.LUT P0, RZ, R27.reuse, 0x800000, RZ, 0xc0, !PT ;  /* 0x008000001bff7812 */ /* 0x040fe4000780c0ff */
[C---:B------:R-:W-:Y:S02]  /*105dc0*/  LOP3.LUT P1, RZ, R27.reuse, 0x400000, RZ, 0xc0, !PT ;  /* 0x004000001bff7812 */ /* 0x040fe4000782c0ff */
[C---:B------:R-:W-:Y:S02]  /*105dd0*/  LOP3.LUT P2, RZ, R27.reuse, 0x200000, RZ, 0xc0, !PT ;  /* 0x002000001bff7812 */ /* 0x040fe4000784c0ff */
[----:B------:R-:W-:Y:S01]  /*105de0*/  LOP3.LUT P3, RZ, R27, 0x100000, RZ, 0xc0, !PT ;  /* 0x001000001bff7812 */ /* 0x000fe2000786c0ff */
[----:B---3--:R0:W-:Y:S01]  /*105df0*/  @P4 STG.E.U8 desc[UR32][R2.64], R6 ;  /* 0x0000000602004986 */ /* 0x0081e2000c101120 */
[----:B------:R-:W-:Y:S02]  /*105e00*/  LOP3.LUT P4, RZ, R4, 0x100000, RZ, 0xc0, !PT ;  /* 0x0010000004ff7812 */ /* 0x000fe4000788c0ff */
[----:B0-----:R-:W-:Y:S01]  /*105e10*/  PRMT R6, R5, 0x7771, RZ ;  /* 0x0000777105067816 */ /* 0x001fe200000000ff */
[----:B------:R-:W3:Y:S10]  /*105e20*/  LDL.LU R3, [R1+0x4218] ;  /* 0x0042180001037983 */ /* 0x000ef40000300800 */
        /* <DEDUP_REMOVED lines=8> */
[----:B------:R0:W-:Y:S04]  /*105eb0*/  @P1 STG.E.U8 desc[UR32][R18.64], R6 ;  /* 0x0000000612001986 */ /* 0x0001e8000c101120 */
[----:B------:R-:W-:Y:S04]  /*105ec0*/  STL.64 [R1+0x4200], R12 ;  /* 0x0042000c01007387 */ /* 0x000fe80000100a00 */
[----:B------:R-:W2:Y:S01]  /*105ed0*/  LDL.LU R23, [R1+0xb8] ;  /* 0x0000b80001177983 */ /* 0x000ea20000300800 */
[----:B0-----:R-:W-:-:S05]  /*105ee0*/  PRMT R6, R22, 0x7770, RZ ;  /* 0x0000777016067816 */ /* 0x001fca00000000ff */
[----:B------:R0:W-:Y:S02]  /*105ef0*/  @P2 STG.E.U8 desc[UR32][R28.64], R6 ;  /* 0x000000061c002986 */ /* 0x0001e4000c101120 */
[----:B0-----:R-:W-:-:S05]  /*105f00*/  PRMT R6, R22, 0x7771, RZ ;  /* 0x0000777116067816 */ /* 0x001fca00000000ff */
[----:B------:R0:W-:Y:S04]  /*105f10*/  @P3 STG.E.U8 desc[UR32][R24.64], R6 ;  /* 0x0000000618003986 */ /* 0x0001e8000c101120 */
[----:B0-----:R-:W4:Y:S01]  /*105f20*/  LDL.LU.64 R24, [R1+0x350] ;  /* 0x0003500001187983 */ /* 0x001f220000300a00 */
[----:B------:R-:W-:-:S03]  /*105f30*/  LOP3.LUT P0, RZ, R27, 0x80000, RZ, 0xc0, !PT ;  /* 0x000800001bff7812 */ /* 0x000fc6000780c0ff */
[----:B------:R-:W3:Y:S04]  /*105f40*/  LDL.LU.64 R14, [R1+0x348] ;  /* 0x00034800010e7983 */ /* 0x000ee80000300a00 */
[----:B------:R-:W3:Y:S04]  /*105f50*/  LDL.LU.64 R10, [R1+0x340] ;  /* 0x00034000010a7983 */ /* 0x000ee80000300a00 */
[----:B------:R-:W3:Y:S04]  /*105f60*/  LDL.LU.64 R8, [R1+0x338] ;  /* 0x0003380001087983 */ /* 0x000ee80000300a00 */
[----:B------:R-:W3:Y:S04]  /*105f70*/  LDL.LU.64 R18, [R1+0x330] ;  /* 0x0003300001127983 */ /* 0x000ee80000300a00 */
[----:B------:R-:W3:Y:S04]  /*105f80*/  LDL.LU.64 R28, [R1+0x328] ;  /* 0x00032800011c7983 */ /* 0x000ee80000300a00 */
[----:B------:R-:W3:Y:S01]  /*105f90*/  LDL.LU R2, [R1+0xbc] ;  /* 0x0000bc0001027983 */ /* 0x000ee20000300800 */
[----:B--2---:R-:W-:-:S05]  /*105fa0*/  PRMT R6, R23, 0x7770, RZ ;  /* 0x0000777017067816 */ /* 0x004fca00000000ff */
[----:B----4-:R0:W-:Y:S04]  /*105fb0*/  @P0 STG.E.U8 desc[UR32][R24.64], R6 ;  /* 0x0000000618000986 */ /* 0x0101e8000c101120 */
[----:B0-----:R-:W2:Y:S04]  /*105fc0*/  LDL.LU.64 R24, [R1+0x320] ;  /* 0x0003200001187983 */ /* 0x001ea80000300a00 */
[----:B------:R-:W-:Y:S04]  /*105fd0*/  STL.64 [R1+0x41f8], R22 ;  /* 0x0041f81601007387 */ /* 0x000fe80000100a00 */
        /* <DEDUP_REMOVED lines=23> */
[C---:B------:R-:W-:Y:S02]  /*106150*/  LOP3.LUT P4, RZ, R27.reuse, 0x2000, RZ, 0xc0, !PT ;  /* 0x000020001bff7812 */ /* 0x040fe4000788c0ff */
[----:B------:R-:W-:Y:S02]  /*106160*/  LOP3.LUT R4, R4, 0xfffbffff, RZ, 0xc0, !PT ;  /* 0xfffbffff04047812 */ /* 0x000fe400078ec0ff */
[C---:B------:R-:W-:Y:S02]  /*106170*/  LOP3.LUT P1, RZ, R27.reuse, 0x40000, RZ, 0xc0, !PT ;  /* 0x000400001bff7812 */ /* 0x040fe4000782c0ff */
[----:B------:R-:W-:Y:S02]  /*106180*/  LOP3.LUT P2, RZ, R27, 0x20000, RZ, 0xc0, !PT ;  /* 0x000200001bff7812 */ /* 0x000fe4000784c0ff */
[----:B------:R-:W-:Y:S02]  /*106190*/  PRMT R6, R23, 0x7771, RZ ;  /* 0x0000777117067816 */ /* 0x000fe400000000ff */
[----:B------:R-:W-:Y:S01]  /*1061a0*/  LOP3.LUT P3, RZ, R27, 0x10000, RZ, 0xc0, !PT ;  /* 0x000100001bff7812 */ /* 0x000fe2000786c0ff */
[----:B------:R-:W4:Y:S02]  /*1061b0*/  LDL.LU.64 R22, [R1+0x300] ;  /* 0x0003000001167983 */ /* 0x000f240000300a00 */
[----:B------:R-:W-:-:S02]  /*1061c0*/  @P4 LOP3.LUT R4, R4, 0x40000, RZ, 0xfc, !PT ;  /* 0x0004000004044812 */ /* 0x000fc400078efcff */
[----:B------:R-:W-:Y:S01]  /*1061d0*/  LOP3.LUT P4, RZ, R27, 0x4000, RZ, 0xc0, !PT ;  /* 0x000040001bff7812 */ /* 0x000fe2000788c0ff */
[----:B------:R-:W4:Y:S01]  /*1061e0*/  LDL.LU.64 R16, [R1+0x2f8] ;  /* 0x0002f80001107983 */ /* 0x000f220000300a00 */
[----:B------:R-:W-:-:S03]  /*1061f0*/  LOP3.LUT R4, R4, 0xfff7ffff, RZ, 0xc0, !PT ;  /* 0xfff7ffff04047812 */ /* 0x000fc600078ec0ff */
[----:B---3--:R0:W-:Y:S08]  /*106200*/  @P1 STG.E.U8 desc[UR32][R14.64], R6 ;  /* 0x000000060e001986 */ /* 0x0081f0000c101120 */
[----:B------:R-:W-:Y:S02]  /*106210*/  @P4 LOP3.LUT R4, R4, 0x80000, RZ, 0xfc, !PT ;  /* 0x0008000004044812 */ /* 0x000fe400078efcff */
[----:B0-----:R-:W-:Y:S01]  /*106220*/  PRMT R6, R2, 0x7770, RZ ;  /* 0x0000777002067816 */ /* 0x001fe200000000ff */
[----:B------:R-:W3:Y:S01]  /*106230*/  LDL.LU.64 R14, [R1+0x2f0] ;  /* 0x0002f000010e7983 */ /* 0x000ee20000300a00 */
[----:B------:R-:W-:-:S03]  /*106240*/  LOP3.LUT P4, RZ, R27, 0x8000, RZ, 0xc0, !PT ;  /* 0x000080001bff7812 */ /* 0x000fc6000788c0ff */
[----:B------:R0:W-:Y:S02]  /*106250*/  @P2 STG.E.U8 desc[UR32][R10.64], R6 ;  /* 0x000000060a002986 */ /* 0x0001e4000c101120 */
[----:B0-----:R-:W-:Y:S02]  /*106260*/  PRMT R6, R2, 0x7771, RZ ;  /* 0x0000777102067816 */ /* 0x001fe400000000ff */
[----:B------:R-:W3:Y:S04]  /*106270*/  LDL.LU.64 R10, [R1+0x2e8] ;  /* 0x0002e800010a7983 */ /* 0x000ee80000300a00 */
[----:B------:R0:W-:Y:S02]  /*106280*/  @P3 STG.E.U8 desc[UR32][R8.64], R6 ;  /* 0x0000000608003986 */ /* 0x0001e4000c101120 */
[----:B0-----:R-:W-:-:S02]  /*106290*/  PRMT R6, R21, 0x7772, RZ ;  /* 0x0000777215067816 */ /* 0x001fc400000000ff */
[----:B------:R-:W3:Y:S04]  /*1062a0*/  LDL.LU.64 R8, [R1+0x2e0] ;  /* 0x0002e00001087983 */ /* 0x000ee80000300a00 */
[----:B------:R0:W-:Y:S01]  /*1062b0*/  @P4 STG.E.U8 desc[UR32][R18.64], R6 ;  /* 0x0000000612004986 */ /* 0x0001e2000c101120 */
[C---:B------:R-:W-:Y:S02]  /*1062c0*/  LOP3.LUT P4, RZ, R4.reuse, 0x80000, RZ, 0xc0, !PT ;  /* 0x0008000004ff7812 */ /* 0x040fe4000788c0ff */
[----:B0-----:R-:W-:Y:S01]  /*1062d0*/  PRMT R6, R21, 0x7773, RZ ;  /* 0x0000777315067816 */ /* 0x001fe200000000ff */
[----:B------:R-:W3:Y:S10]  /*1062e0*/  LDL.LU.64 R18, [R1+0x2d8] ;  /* 0x0002d80001127983 */ /* 0x000ef40000300a00 */
[----:B------:R0:W-:Y:S01]  /*1062f0*/  @P4 STG.E.U8 desc[UR32][R28.64], R6 ;  /* 0x000000061c004986 */ /* 0x0001e2000c101120 */
[----:B------:R-:W-:-:S03]  /*106300*/  LOP3.LUT P4, RZ, R4, 0x40000, RZ, 0xc0, !PT ;  /* 0x0004000004ff7812 */ /* 0x000fc6000788c0ff */
[----:B------:R-:W3:Y:S01]  /*106310*/  LDL.LU.64 R20, [R1+0x2d0] ;  /* 0x0002d00001147983 */ /* 0x000ee20000300a00 */
[----:B0-----:R-:W-:-:S03]  /*106320*/  PRMT R6, R0, 0x7772, RZ ;  /* 0x0000777200067816 */ /* 0x001fc600000000ff */
[----:B------:R-:W3:Y:S06]  /*106330*/  LDL.LU.64 R28, [R1+0x2c8] ;  /* 0x0002c800011c7983 */ /* 0x000eec0000300a00 */
[----:B--2---:R0:W-:Y:S01]  /*106340*/  @P4 STG.E.U8 desc[UR32][R24.64], R6 ;  /* 0x0000000618004986 */ /* 0x0041e2000c101120 */
[----:B------:R-:W-:Y:S02]  /*106350*/  LOP3.LUT P4, RZ, R4, 0x20000, RZ, 0xc0, !PT ;  /* 0x0002000004ff7812 */ /* 0x000fe4000788c0ff */
[----:B0-----:R-:W-:Y:S01]  /*106360*/  PRMT R6, R0, 0x7773, RZ ;  /* 0x0000777300067816 */ /* 0x001fe200000000ff */
[----:B------:R-:W2:Y:S10]  /*106370*/  LDL.LU.64 R24, [R1+0x2c0] ;  /* 0x0002c00001187983 */ /* 0x000eb40000300a00 */
        /* <DEDUP_REMOVED lines=11> */
[----:B------:R-:W-:Y:S02]  /*106430*/  LOP3.LUT P5, RZ, R27, 0x40, RZ, 0xc0, !PT ;  /* 0x000000401bff7812 */ /* 0x000fe400078ac0ff */
[----:B----4-:R-:W-:-:S09]  /*106440*/  PRMT R6, R12, 0x7772, RZ ;  /* 0x000077720c067816 */ /* 0x010fd200000000ff */
[----:B------:R0:W-:Y:S04]  /*106450*/  @P4 STG.E.U8 desc[UR32][R22.64], R6 ;  /* 0x0000000616004986 */ /* 0x0001e8000c101120 */
[----:B0-----:R-:W4:Y:S01]  /*106460*/  LDL.LU.64 R22, [R1+0x41f8] ;  /* 0x0041f80001167983 */ /* 0x001f220000300a00 */
[----:B------:R-:W-:Y:S02]  /*106470*/  LOP3.LUT P4, RZ, R4, 0x2000, RZ, 0xc0, !PT ;  /* 0x0000200004ff7812 */ /* 0x000fe4000788c0ff */
[----:B------:R-:W-:-:S11]  /*106480*/  PRMT R6, R12, 0x7773, RZ ;  /* 0x000077730c067816 */ /* 0x000fd600000000ff */
[----:B------:R0:W-:Y:S01]  /*106490*/  @P4 STG.E.U8 desc[UR32][R16.64], R6 ;  /* 0x0000000610004986 */ /* 0x0001e2000c101120 */
[----:B------:R-:W-:Y:S02]  /*1064a0*/  LOP3.LUT P4, RZ, R4, 0x1000, RZ, 0xc0, !PT ;  /* 0x0000100004ff7812 */ /* 0x000fe4000788c0ff */
[----:B------:R-:W-:Y:S02]  /*1064b0*/  LOP3.LUT P6, RZ, R27, 0x20, RZ, 0xc0, !PT ;  /* 0x000000201bff7812 */ /* 0x000fe400078cc0ff */
[----:B0-----:R-:W-:-:S09]  /*1064c0*/  PRMT R6, R13, 0x7772, RZ ;  /* 0x000077720d067816 */ /* 0x001fd200000000ff */
[----:B---3--:R0:W-:Y:S01]  /*1064d0*/  @P4 STG.E.U8 desc[UR32][R14.64], R6 ;  /* 0x000000060e004986 */ /* 0x0081e2000c101120 */
[----:B------:R-:W-:Y:S02]  /*1064e0*/  LOP3.LUT P0, RZ, R27, 0x10, RZ, 0xc0, !PT ;  /* 0x000000101bff7812 */ /* 0x000fe4000780c0ff */
[----:B0-----:R-:W-:-:S05]  /*1064f0*/  PRMT R6, R13, 0x7773, RZ ;  /* 0x000077730d067816 */ /* 0x001fca00000000ff */
[----:B------:R4:W-:Y:S01]  /*106500*/  @P5 STG.E.U8 desc[UR32][R10.64], R6 ;  /* 0x000000060a005986 */ /* 0x0009e2000c101120 */
[C---:B------:R-:W-:Y:S02]  /*106510*/  LOP3.LUT P1, RZ, R27.reuse, 0x8, RZ, 0xc0, !PT ;  /* 0x000000081bff7812 */ /* 0x040fe4000782c0ff */
[C---:B------:R-:W-:Y:S02]  /*106520*/  LOP3.LUT P2, RZ, R27.reuse, 0x4, RZ, 0xc0, !PT ;  /* 0x000000041bff7812 */ /* 0x040fe4000784c0ff */
[----:B------:R-:W-:Y:S02]  /*106530*/  LOP3.LUT P3, RZ, R27, 0x2, RZ, 0xc0, !PT ;  /* 0x000000021bff7812 */ /* 0x000fe4000786c0ff */
[----:B----4-:R-:W-:-:S05]  /*106540*/  PRMT R6, R22, 0x7772, RZ ;  /* 0x0000777216067816 */ /* 0x010fca00000000ff */
[----:B------:R0:W-:Y:S02]  /*106550*/  @P6 STG.E.U8 desc[UR32][R8.64], R6 ;  /* 0x0000000608006986 */ /* 0x0001e4000c101120 */
[----:B0-----:R-:W-:-:S05]  /*106560*/  PRMT R6, R22, 0x7773, RZ ;  /* 0x0000777316067816 */ /* 0x001fca00000000ff */
[----:B------:R0:W-:Y:S02]  /*106570*/  @P0 STG.E.U8 desc[UR32][R18.64], R6 ;  /* 0x0000000612000986 */ /* 0x0001e4000c101120 */
[C---:B0-----:R-:W-:Y:S02]  /*106580*/  PRMT R6, R23.reuse, 0x7772, RZ ;  /* 0x0000777217067816 */ /* 0x041fe400000000ff */
[----:B------:R-:W3:Y:S04]  /*106590*/  LDL.LU.64 R18, [R1+0x2b8] ;  /* 0x0002b80001127983 */ /* 0x000ee80000300a00 */
[----:B------:R0:W-:Y:S02]  /*1065a0*/  @P1 STG.E.U8 desc[UR32][R20.64], R6 ;  /* 0x0000000614001986 */ /* 0x0001e4000c101120 */
[----:B0-----:R-:W-:-:S02]  /*1065b0*/  PRMT R6, R23, 0x7773, RZ ;  /* 0x0000777317067816 */ /* 0x001fc400000000ff */
[----:B------:R-:W4:Y:S04]  /*1065c0*/  LDL.LU.64 R22, [R1+0x2b0] ;  /* 0x0002b00001167983 */ /* 0x000f280000300a00 */
[----:B------:R0:W-:Y:S04]  /*1065d0*/  @P2 STG.E.U8 desc[UR32][R28.64], R6 ;  /* 0x000000061c002986 */ /* 0x0001e8000c101120 */
[----:B------:R-:W4:Y:S01]  /*1065e0*/  LDL.LU.64 R8, [R1+0x2a8] ;  /* 0x0002a80001087983 */ /* 0x000f220000300a00 */
[----:B0-----:R-:W-:-:S05]  /*1065f0*/  PRMT R6, R2, 0x7772, RZ ;  /* 0x0000777202067816 */ /* 0x001fca00000000ff */
[----:B--2---:R0:W-:Y:S04]  /*106600*/  @P3 STG.E.U8 desc[UR32][R24.64], R6 ;  /* 0x0000000618003986 */ /* 0x0041e8000c101120 */
[----:B0-----:R-:W2:Y:S04]  /*106610*/  LDL.LU.64 R24, [R1+0x2a0] ;  /* 0x0002a00001187983 */ /* 0x001ea80000300a00 */
[----:B------:R-:W4:Y:S01]  /*106620*/  LDL.LU R29, [R1+0x140] ;  /* 0x00014000011d7983 */ /* 0x000f220000300800 */
[----:B------:R-:W-:Y:S02]  /*106630*/  LOP3.LUT P0, RZ, R27, 0x1, RZ, 0xc0, !PT ;  /* 0x000000011bff7812 */ /* 0x000fe4000780c0ff */
[----:B------:R-:W-:Y:S01]  /*106640*/  LOP3.LUT P1, RZ, R26, 0x80000000, RZ, 0xc0, !PT ;  /* 0x800000001aff7812 */ /* 0x000fe2000782c0ff */
[----:B------:R-:W2:Y:S01]  /*106650*/  LDL.LU R12, [R1+0x144] ;  /* 0x00014400010c7983 */ /* 0x000ea20000300800 */
[----:B------:R-:W-:-:S03]  /*106660*/  PRMT R6, R2, 0x7773, RZ ;  /* 0x0000777302067816 */ /* 0x000fc600000000ff */
[----:B------:R-:W2:Y:S04]  /*106670*/  LDL.LU R13, [R1+0x148] ;  /* 0x00014800010d7983 */ /* 0x000ea80000300800 */
[----:B------:R-:W2:Y:S04]  /*106680*/  LDL.LU R20, [R1+0x14c] ;  /* 0x00014c0001147983 */ /* 0x000ea80000300800 */
[----:B---3--:R0:W-:Y:S04]  /*106690*/  @P0 STG.E.U8 desc[UR32][R18.64], R6 ;  /* 0x0000000612000986 */ /* 0x0081e8000c101120 */
[----:B0-----:R-:W3:Y:S04]  /*1066a0*/  LDL.LU.64 R18, [R1+0x298] ;  /* 0x0002980001127983 */ /* 0x001ee80000300a00 */
[----:B------:R-:W3:Y:S01]  /*1066b0*/  LDL.LU R0, [R1+0x130] ;  /* 0x0001300001007983 */ /* 0x000ee20000300800 */
[----:B----4-:R-:W-:-:S05]  /*1066c0*/  PRMT R6, R29, 0x7770, RZ ;  /* 0x000077701d067816 */ /* 0x010fca00000000ff */
[----:B------:R0:W-:Y:S04]  /*1066d0*/  @P1 STG.E.U8 desc[UR32][R22.64], R6 ;  /* 0x0000000616001986 */ /* 0x0001e8000c101120 */
[----:B0-----:R-:W4:Y:S04]  /*1066e0*/  LDL.LU.64 R22, [R1+0x290] ;  /* 0x0002900001167983 */ /* 0x001f280000300a00 */
[----:B------:R-:W2:Y:S04]  /*1066f0*/  LDL.LU R15, [R1+0x134] ;  /* 0x00013400010f7983 */ /* 0x000ea80000300800 */
[----:B--2---:R0:W-:Y:S04]  /*106700*/  STL [R1+0x41d4], R15 ;  /* 0x0041d40f01007387 */ /* 0x0041e80000100800 */
[----:B------:R-:W-:Y:S04]  /*106710*/  STL [R1+0x41d0], R29 ;  /* 0x0041d01d01007387 */ /* 0x000fe80000100800 */
[----:B0-----:R-:W2:Y:S04]  /*106720*/  LDL.LU.64 R14, [R1+0x268] ;  /* 0x00026800010e7983 */ /* 0x001ea80000300a00 */
[----:B--2---:R0:W-:Y:S04]  /*106730*/  STL.64 [R1+0x41d8], R14 ;  /* 0x0041d80e01007387 */ /* 0x0041e80000100a00 */
[----:B0-----:R-:W2:Y:S04]  /*106740*/  LDL.LU.64 R14, [R1+0x270] ;  /* 0x00027000010e7983 */ /* 0x001ea80000300a00 */
        /* <DEDUP_REMOVED lines=19> */
[----:B------:R-:W-:Y:S01]  /*106880*/  LOP3.LUT P4, RZ, R26, 0x2000000, RZ, 0xc0, !PT ;  /* 0x020000001aff7812 */ /* 0x000fe2000788c0ff */
[----:B--2---:R0:W-:Y:S04]  /*106890*/  STL.64 [R1+0x41f0], R14 ;  /* 0x0041f00e01007387 */ /* 0x0041e80000100a00 */
[----:B0-----:R-:W2:Y:S01]  /*1068a0*/  LDL.LU.64 R14, [R1+0x288] ;  /* 0x00028800010e7983 */ /* 0x001ea20000300a00 */
[----:B------:R-:W-:Y:S02]  /*1068b0*/  LOP3.LUT R4, R4, 0xfffffdff, RZ, 0xc0, !PT ;  /* 0xfffffdff04047812 */ /* 0x000fe400078ec0ff */
[----:B------:R-:W-:Y:S01]  /*1068c0*/  LOP3.LUT P2, RZ, R26, 0x40000000, RZ, 0xc0, !PT ;  /* 0x400000001aff7812 */ /* 0x000fe2000784c0ff */
[----:B------:R-:W2:Y:S04]  /*1068d0*/  LDL.LU R21, [R1+0x138] ;  /* 0x0001380001157983 */ /* 0x000ea80000300800 */
[----:B------:R-:W-:-:S02]  /*1068e0*/  @P4 LOP3.LUT R4, R4, 0x200, RZ, 0xfc, !PT ;  /* 0x0000020004044812 */ /* 0x000fc400078efcff */
[----:B------:R-:W-:Y:S02]  /*1068f0*/  LOP3.LUT P4, RZ, R26, 0x4000000, RZ, 0xc0, !PT ;  /* 0x040000001aff7812 */ /* 0x000fe4000788c0ff */
[----:B------:R-:W-:Y:S02]  /*106900*/  LOP3.LUT R4, R4, 0xfffffbff, RZ, 0xc0, !PT ;  /* 0xfffffbff04047812 */ /* 0x000fe400078ec0ff */
[----:B------:R-:W-:-:S09]  /*106910*/  LOP3.LUT P3, RZ, R26, 0x20000000, RZ, 0xc0, !PT ;  /* 0x200000001aff7812 */ /* 0x000fd2000786c0ff */
[----:B------:R-:W-:Y:S02]  /*106920*/  @P4 LOP3.LUT R4, R4, 0x400, RZ, 0xfc, !PT ;  /* 0x0000040004044812 */ /* 0x000fe400078efcff */
[----:B------:R-:W-:Y:S02]  /*106930*/  LOP3.LUT P4, RZ, R26, 0x8000000, RZ, 0xc0, !PT ;  /* 0x080000001aff7812 */ /* 0x000fe4000788c0ff */
[----:B------:R-:W-:Y:S02]  /*106940*/  LOP3.LUT R4, R4, 0xfffff7ff, RZ, 0xc0, !PT ;  /* 0xfffff7ff04047812 */ /* 0x000fe400078ec0ff */
[----:B------:R-:W-:Y:S02]  /*106950*/  PRMT R6, R29, 0x7771, RZ ;  /* 0x000077711d067816 */ /* 0x000fe400000000ff */
[----:B------:R-:W2:Y:S04]  /*106960*/  LDL.LU.64 R28, [R1+0x260] ;  /* 0x00026000011c7983 */ /* 0x000ea80000300a00 */
[----:B------:R0:W-:Y:S03]  /*106970*/  @P2 STG.E.U8 desc[UR32][R8.64], R6 ;  /* 0x0000000608002986 */ /* 0x0001e6000c101120 */
[----:B------:R-:W-:-:S02]  /*106980*/  @P4 LOP3.LUT R4, R4, 0x800, RZ, 0xfc, !PT ;  /* 0x0000080004044812 */ /* 0x000fc400078efcff */
[----:B------:R-:W-:Y:S02]  /*106990*/  LOP3.LUT P4, RZ, R26, 0x10000000, RZ, 0xc0, !PT ;  /* 0x100000001aff7812 */ /* 0x000fe4000788c0ff */
[----:B0-----:R-:W-:-:S05]  /*1069a0*/  PRMT R6, R12, 0x7770, RZ ;  /* 0x000077700c067816 */ /* 0x001fca00000000ff */
[----:B------:R0:W-:Y:S02]  /*1069b0*/  @P3 STG.E.U8 desc[UR32][R24.64], R6 ;  /* 0x0000000618003986 */ /* 0x0001e4000c101120 */
[----:B0-----:R-:W-:Y:S02]  /*1069c0*/  PRMT R6, R12, 0x7771, RZ ;  /* 0x000077710c067816 */ /* 0x001fe400000000ff */
[----:B------:R-:W2:Y:S04]  /*1069d0*/  LDL.LU.64 R24, [R1+0x258] ;  /* 0x0002580001187983 */ /* 0x000ea80000300a00 */
[----:B---3--:R0:W-:Y:S01]  /*1069e0*/  @P4 STG.E.U8 desc[UR32][R18.64], R6 ;  /* 0x0000000612004986 */ /* 0x0081e2000c101120 */
[----:B------:R-:W-:-:S03]  /*1069f0*/  LOP3.LUT P4, RZ, R4, 0x800, RZ, 0xc0, !PT ;  /* 0x0000080004ff7812 */ /* 0x000fc6000788c0ff */
[----:B------:R-:W3:Y:S04]  /*106a00*/  LDL.LU.64 R16, [R1+0x250] ;  /* 0x0002500001107983 */ /* 0x000ee80000300a00 */
[----:B------:R-:W3:Y:S01]  /*106a10*/  LDL.LU R2, [R1+0x13c] ;  /* 0x00013c0001027983 */ /* 0x000ee20000300800 */
[----:B0-----:R-:W-:-:S03]  /*106a20*/  PRMT R6, R13, 0x7770, RZ ;  /* 0x000077700d067816 */ /* 0x001fc600000000ff */
[----:B------:R-:W3:Y:S04]  /*106a30*/  LDL.LU.64 R10, [R1+0x248] ;  /* 0x00024800010a7983 */ /* 0x000ee80000300a00 */
[----:B----4-:R0:W-:Y:S01]  /*106a40*/  @P4 STG.E.U8 desc[UR32][R22.64], R6 ;  /* 0x0000000616004986 */ /* 0x0101e2000c101120 */
[----:B------:R-:W-:-:S03]  /*106a50*/  LOP3.LUT P4, RZ, R4, 0x400, RZ, 0xc0, !PT ;  /* 0x0000040004ff7812 */ /* 0x000fc6000788c0ff */
[----:B------:R-:W4:Y:S04]  /*106a60*/  LDL.LU.64 R8, [R1+0x240] ;  /* 0x0002400001087983 */ /* 0x000f280000300a00 */
[----:B------:R-:W4:Y:S01]  /*106a70*/  LDL.LU.64 R18, [R1+0x238] ;  /* 0x0002380001127983 */ /* 0x000f220000300a00 */
[----:B0-----:R-:W-:-:S03]  /*106a80*/  PRMT R6, R13, 0x7771, RZ ;  /* 0x000077710d067816 */ /* 0x001fc600000000ff */
[----:B------:R-:W4:Y:S04]  /*106a90*/  LDL.LU.64 R22, [R1+0x230] ;  /* 0x0002300001167983 */ /* 0x000f280000300a00 */
        /* <DEDUP_REMOVED lines=17> */
[----:B0-----:R-:W2:Y:S01]  /*106bb0*/  LDL.LU R15, [R1+0x41d4] ;  /* 0x0041d400010f7983 */ /* 0x001ea20000300800 */
[----:B------:R-:W-:Y:S02]  /*106bc0*/  LOP3.LUT P4, RZ, R4, 0x20, RZ, 0xc0, !PT ;  /* 0x0000002004ff7812 */ /* 0x000fe4000788c0ff */
[C---:B------:R-:W-:Y:S02]  /*106bd0*/  LOP3.LUT P5, RZ, R26.reuse, 0x80000, RZ, 0xc0, !PT ;  /* 0x000800001aff7812 */ /* 0x040fe400078ac0ff */
[C---:B------:R-:W-:Y:S02]  /*106be0*/  LOP3.LUT P6, RZ, R26.reuse, 0x40000, RZ, 0xc0, !PT ;  /* 0x000400001aff7812 */ /* 0x040fe400078cc0ff */
[----:B------:R-:W-:-:S02]  /*106bf0*/  LOP3.LUT P0, RZ, R26, 0x20000, RZ, 0xc0, !PT ;  /* 0x000200001aff7812 */ /* 0x000fc4000780c0ff */
[----:B--2---:R-:W-:-:S05]  /*106c00*/  PRMT R6, R15, 0x7770, RZ ;  /* 0x000077700f067816 */ /* 0x004fca00000000ff */
[----:B------:R0:W-:Y:S01]  /*106c10*/  @P4 STG.E.U8 desc[UR32][R28.64], R6 ;  /* 0x000000061c004986 */ /* 0x0001e2000c101120 */
[----:B------:R-:W-:-:S03]  /*106c20*/  LOP3.LUT P4, RZ, R4, 0x10, RZ, 0xc0, !PT ;  /* 0x0000001004ff7812 */ /* 0x000fc6000788c0ff */
[----:B0-----:R-:W2:Y:S01]  /*106c30*/  LDL.LU R29, [R1+0x41d0] ;  /* 0x0041d000011d7983 */ /* 0x001ea20000300800 */
[----:B------:R-:W-:-:S09]  /*106c40*/  PRMT R6, R15, 0x7771, RZ ;  /* 0x000077710f067816 */ /* 0x000fd200000000ff */
[----:B------:R0:W-:Y:S04]  /*106c50*/  @P4 STG.E.U8 desc[UR32][R24.64], R6 ;  /* 0x0000000618004986 */ /* 0x0001e8000c101120 */
[----:B0-----:R-:W2:Y:S01]  /*106c60*/  LDL.LU.64 R24, [R1+0x41c8] ;  /* 0x0041c80001187983 */ /* 0x001ea20000300a00 */
[----:B------:R-:W-:-:S05]  /*106c70*/  PRMT R6, R21, 0x7770, RZ ;  /* 0x0000777015067816 */ /* 0x000fca00000000ff */
[----:B---3--:R0:W-:Y:S01]  /*106c80*/  @P5 STG.E.U8 desc[UR32][R16.64], R6 ;  /* 0x0000000610005986 */ /* 0x0081e2000c101120 */
[----:B------:R-:W-:Y:S02]  /*106c90*/  LOP3.LUT P1, RZ, R26, 0x10000, RZ, 0xc0, !PT ;  /* 0x000100001aff7812 */ /* 0x000fe4000782c0ff */
[----:B0-----:R-:W-:-:S05]  /*106ca0*/  PRMT R6, R21, 0x7771, RZ ;  /* 0x0000777115067816 */ /* 0x001fca00000000ff */
[----:B------:R0:W-:Y:S01]  /*106cb0*/  @P6 STG.E.U8 desc[UR32][R10.64], R6 ;  /* 0x000000060a006986 */ /* 0x0001e2000c101120 */
[----:B------:R-:W-:Y:S02]  /*106cc0*/  LOP3.LUT P2, RZ, R26, 0x8000, RZ, 0xc0, !PT ;  /* 0x000080001aff7812 */ /* 0x000fe4000784c0ff */
[----:B0-----:R-:W-:-:S05]  /*106cd0*/  PRMT R6, R2, 0x7770, RZ ;  /* 0x0000777002067816 */ /* 0x001fca00000000ff */
[----:B----4-:R0:W-:Y:S01]  /*106ce0*/  @P0 STG.E.U8 desc[UR32][R8.64], R6 ;  /* 0x0000000608000986 */ /* 0x0101e2000c101120 */
[----:B------:R-:W-:Y:S02]  /*106cf0*/  LOP3.LUT P3, RZ, R26, 0x4000, RZ, 0xc0, !PT ;  /* 0x000040001aff7812 */ /* 0x000fe4000786c0ff */
[----:B0-----:R-:W-:-:S05]  /*106d00*/  PRMT R6, R2, 0x7771, RZ ;  /* 0x0000777102067816 */ /* 0x001fca00000000ff */
[----:B------:R2:W-:Y:S02]  /*106d10*/  @P1 STG.E.U8 desc[UR32][R18.64], R6 ;  /* 0x0000000612001986 */ /* 0x0005e4000c101120 */
[----:B--2---:R-:W-:-:S05]  /*106d20*/  PRMT R6, R29, 0x7772, RZ ;  /* 0x000077721d067816 */ /* 0x004fca00000000ff */
[----:B------:R0:W-:Y:S02]  /*106d30*/  @P2 STG.E.U8 desc[UR32][R22.64], R6 ;  /* 0x0000000616002986 */ /* 0x0001e4000c101120 */
[----:B0-----:R-:W-:-:S05]  /*106d40*/  PRMT R6, R29, 0x7773, RZ ;  /* 0x000077731d067816 */ /* 0x001fca00000000ff */
[----:B------:R0:W-:Y:S04]  /*106d50*/  @P3 STG.E.U8 desc[UR32][R24.64], R6 ;  /* 0x0000000618003986 */ /* 0x0001e8000c101120 */
[----:B0-----:R-:W2:Y:S04]  /*106d60*/  LDL.LU.64 R24, [R1+0x41c0] ;  /* 0x0041c00001187983 */ /* 0x001ea80000300a00 */
[----:B------:R-:W3:Y:S01]  /*106d70*/  LDL.LU.64 R22, [R1+0x220] ;  /* 0x0002200001167983 */ /* 0x000ee20000300a00 */
[C---:B------:R-:W-:Y:S02]  /*106d80*/  LOP3.LUT P4, RZ, R26.reuse, 0x2, RZ, 0xc0, !PT ;  /* 0x000000021aff7812 */ /* 0x040fe4000788c0ff */
[----:B------:R-:W-:Y:S01]  /*106d90*/  LOP3.LUT R3, R3, 0xefffffff, RZ, 0xc0, !PT ;  /* 0xefffffff03037812 */ /* 0x000fe200078ec0ff */
[----:B------:R-:W4:Y:S01]  /*106da0*/  LDL.LU.64 R16, [R1+0x218] ;  /* 0x0002180001107983 */ /* 0x000f220000300a00 */
[----:B------:R-:W-:-:S02]  /*106db0*/  LOP3.LUT P0, RZ, R26, 0x2000, RZ, 0xc0, !PT ;  /* 0x000020001aff7812 */ /* 0x000fc4000780c0ff */
[----:B------:R-:W-:Y:S01]  /*106dc0*/  PRMT R6, R12, 0x7772, RZ ;  /* 0x000077720c067816 */ /* 0x000fe200000000ff */
[----:B------:R-:W2:Y:S04]  /*106dd0*/  LDL.LU.64 R28, [R1+0x210] ;  /* 0x00021000011c7983 */ /* 0x000ea80000300a00 */
[----:B------:R-:W2:Y:S02]  /*106de0*/  LDL.LU.64 R10, [R1+0x208] ;  /* 0x00020800010a7983 */ /* 0x000ea40000300a00 */
[----:B------:R-:W-:Y:S02]  /*106df0*/  @P4 LOP3.LUT R3, R3, 0x10000000, RZ, 0xfc, !PT ;  /* 0x1000000003034812 */ /* 0x000fe400078efcff */
[----:B------:R-:W-:Y:S01]  /*106e00*/  LOP3.LUT P4, RZ, R26, 0x4, RZ, 0xc0, !PT ;  /* 0x000000041aff7812 */ /* 0x000fe2000788c0ff */
[----:B------:R-:W2:Y:S01]  /*106e10*/  LDL.LU.64 R8, [R1+0x200] ;  /* 0x0002000001087983 */ /* 0x000ea20000300a00 */
[----:B------:R-:W-:-:S03]  /*106e20*/  LOP3.LUT R3, R3, 0xdfffffff, RZ, 0xc0, !PT ;  /* 0xdfffffff03037812 */ /* 0x000fc600078ec0ff */
[----:B------:R-:W2:Y:S08]  /*106e30*/  LDL.LU.64 R18, [R1+0x1f8] ;  /* 0x0001f80001127983 */ /* 0x000eb00000300a00 */
[----:B------:R-:W-:Y:S02]  /*106e40*/  @P4 LOP3.LUT R3, R3, 0x20000000, RZ, 0xfc, !PT ;  /* 0x2000000003034812 */ /* 0x000fe400078efcff */
[----:B------:R-:W-:-:S02]  /*106e50*/  LOP3.LUT P4, RZ, R26, 0x8, RZ, 0xc0, !PT ;  /* 0x000000081aff7812 */ /* 0x000fc4000788c0ff */
[----:B------:R-:W-:-:S11]  /*106e60*/  LOP3.LUT R3, R3, 0xbfffffff, RZ, 0xc0, !PT ;  /* 0xbfffffff03037812 */ /* 0x000fd600078ec0ff */
[----:B------:R-:W-:Y:S02]  /*106e70*/  @P4 LOP3.LUT R3, R3, 0x40000000, RZ, 0xfc, !PT ;  /* 0x4000000003034812 */ /* 0x000fe400078efcff */
[----:B------:R-:W-:Y:S02]  /*106e80*/  LOP3.LUT P4, RZ, R26, 0x10, RZ, 0xc0, !PT ;  /* 0x000000101aff7812 */ /* 0x000fe4000788c0ff */
[----:B------:R-:W-:-:S11]  /*106e90*/  LOP3.LUT R3, R3, 0x7fffffff, RZ, 0xc0, !PT ;  /* 0x7fffffff03037812 */ /* 0x000fd600078ec0ff */
[----:B------:R-:W-:-:S05]  /*106ea0*/  @P4 LOP3.LUT R3, R3, 0x80000000, RZ, 0xfc, !PT ;  /* 0x8000000003034812 */ /* 0x000fca00078efcff */
[----:B------:R-:W-:Y:S04]  /*106eb0*/  STL.64 [R1+0x41b0], R2 ;  /* 0x0041b00201007387 */ /* 0x000fe80000100a00 */
[----:B---3--:R0:W-:Y:S04]  /*106ec0*/  @P0 STG.E.U8 desc[UR32][R22.64], R6 ;  /* 0x0000000616000986 */ /* 0x0081e8000c101120 */
[----:B0-----:R-:W3:Y:S04]  /*106ed0*/  LDL.LU.64 R22, [R1+0x1f0] ;  /* 0x0001f00001167983 */ /* 0x001ee80000300a00 */
[----:B------:R-:W2:Y:S01]  /*106ee0*/  LDL.LU.64 R2, [R1+0x1e0] ;  /* 0x0001e00001027983 */ /* 0x000ea20000300a00 */
        /* <DEDUP_REMOVED lines=14> */
[----:B----4-:R-:W-:Y:S01]  /*106fd0*/  @P1 STG.E.U8 desc[UR32][R16.64], R6 ;  /* 0x0000000610001986 */ /* 0x010fe2000c101120 */
[----:B------:R-:W-:-:S03]  /*106fe0*/  LOP3.LUT R4, R4, 0xfffffff7, RZ, 0xc0, !PT ;  /* 0xfffffff704047812 */ /* 0x000fc600078ec0ff */
[----:B--2---:R0:W-:Y:S04]  /*106ff0*/  STL.64 [R1+0x41b8], R2 ;  /* 0x0041b80201007387 */ /* 0x0041e80000100a00 */
[----:B0-----:R-:W2:Y:S01]  /*107000*/  LDL.LU.64 R2, [R1+0x1e8] ;  /* 0x0001e80001027983 */ /* 0x001ea20000300a00 */
[C---:B------:R-:W-:Y:S02]  /*107010*/  PRMT R6, R13.reuse, 0x7772, RZ ;  /* 0x000077720d067816 */ /* 0x040fe400000000ff */
[----:B------:R-:W-:Y:S02]  /*107020*/  @P4 LOP3.LUT R4, R4, 0x8, RZ, 0xfc, !PT ;  /* 0x0000000804044812 */ /* 0x000fe400078efcff */
[----:B------:R-:W-:Y:S01]  /*107030*/  LOP3.LUT P4, RZ, R26, 0x200, RZ, 0xc0, !PT ;  /* 0x000002001aff7812 */ /* 0x000fe2000788c0ff */
[----:B------:R0:W-:Y:S02]  /*107040*/  @P2 STG.E.U8 desc[UR32][R28.64], R6 ;  /* 0x000000061c002986 */ /* 0x0001e4000c101120 */
[----:B0-----:R-:W-:-:S02]  /*107050*/  PRMT R6, R13, 0x7773, RZ ;  /* 0x000077730d067816 */ /* 0x001fc400000000ff */
[----:B------:R-:W4:Y:S04]  /*107060*/  LDL.LU.64 R28, [R1+0x1d8] ;  /* 0x0001d800011c7983 */ /* 0x000f280000300a00 */
[----:B------:R0:W-:Y:S02]  /*107070*/  @P3 STG.E.U8 desc[UR32][R10.64], R6 ;  /* 0x000000060a003986 */ /* 0x0001e4000c101120 */
[----:B0-----:R-:W-:-:S05]  /*107080*/  PRMT R6, R20, 0x7772, RZ ;  /* 0x0000777214067816 */ /* 0x001fca00000000ff */
[----:B------:R0:W-:Y:S01]  /*107090*/  @P4 STG.E.U8 desc[UR32][R8.64], R6 ;  /* 0x0000000608004986 */ /* 0x0001e2000c101120 */
[----:B------:R-:W-:Y:S02]  /*1070a0*/  LOP3.LUT P4, RZ, R4, 0x8, RZ, 0xc0, !PT ;  /* 0x0000000804ff7812 */ /* 0x000fe4000788c0ff */
[----:B0-----:R-:W-:-:S11]  /*1070b0*/  PRMT R6, R20, 0x7773, RZ ;  /* 0x0000777314067816 */ /* 0x001fd600000000ff */
[----:B------:R0:W-:Y:S01]  /*1070c0*/  @P4 STG.E.U8 desc[UR32][R18.64], R6 ;  /* 0x0000000612004986 */ /* 0x0001e2000c101120 */
[----:B------:R-:W-:Y:S02]  /*1070d0*/  LOP3.LUT P4, RZ, R4, 0x4, RZ, 0xc0, !PT ;  /* 0x0000000404ff7812 */ /* 0x000fe4000788c0ff */
[----:B------:R-:W-:Y:S02]  /*1070e0*/  LOP3.LUT P5, RZ, R26, 0x1, RZ, 0xc0, !PT ;  /* 0x000000011aff7812 */ /* 0x000fe400078ac0ff */
[----:B------:R-:W4:Y:S04]  /*1070f0*/  LDL.LU.64 R26, [R1+0x1c8] ;  /* 0x0001c800011a7983 */ /* 0x000f280000300a00 */
[----:B------:R-:W4:Y:S01]  /*107100*/  LDL.LU R5, [R1+0x120] ;  /* 0x0001200001057983 */ /* 0x000f220000300800 */
[----:B0-----:R-:W-:-:S03]  /*107110*/  PRMT R6, R0, 0x7772, RZ ;  /* 0x0000777200067816 */ /* 0x001fc600000000ff */
[----:B------:R-:W4:Y:S04]  /*107120*/  LDL.LU.64 R16, [R1+0x1c0] ;  /* 0x0001c00001107983 */ /* 0x000f280000300a00 */
[----:B---3--:R0:W-:Y:S01]  /*107130*/  @P4 STG.E.U8 desc[UR32][R22.64], R6 ;  /* 0x0000000616004986 */ /* 0x0081e2000c101120 */
[----:B------:R-:W-:-:S03]  /*107140*/  LOP3.LUT P4, RZ, R4, 0x2, RZ, 0xc0, !PT ;  /* 0x0000000204ff7812 */ /* 0x000fc6000788c0ff */
[----:B------:R-:W3:Y:S04]  /*107150*/  LDL.LU R14, [R1+0x124] ;  /* 0x00012400010e7983 */ /* 0x000ee80000300800 */
[----:B------:R-:W3:Y:S01]  /*107160*/  LDL.LU.64 R12, [R1+0x970] ;  /* 0x00097000010c7983 */ /* 0x000ee20000300a00 */
[----:B0-----:R-:W-:-:S03]  /*107170*/  PRMT R6, R0, 0x7773, RZ ;  /* 0x0000777300067816 */ /* 0x001fc600000000ff */
[----:B------:R-:W3:Y:S04]  /*107180*/  LDL.LU.64 R10, [R1+0x978] ;  /* 0x00097800010a7983 */ /* 0x000ee80000300a00 */
[----:B------:R-:W3:Y:S04]  /*107190*/  LDL.LU.64 R8, [R1+0x988] ;  /* 0x0009880001087983 */ /* 0x000ee80000300a00 */
[----:B------:R-:W3:Y:S04]  /*1071a0*/  LDL.LU.64 R18, [R1+0x990] ;  /* 0x0009900001127983 */ /* 0x000ee80000300a00 */
[----:B------:R-:W3:Y:S04]  /*1071b0*/  LDL.LU R20, [R1+0x128] ;  /* 0x0001280001147983 */ /* 0x000ee80000300800 */
[----:B------:R-:W3:Y:S04]  /*1071c0*/  LDL.LU.64 R22, [R1+0x9a0] ;  /* 0x0009a00001167983 */ /* 0x000ee80000300a00 */
[----:B--2---:R0:W-:Y:S04]  /*1071d0*/  @P4 STG.E.U8 desc[UR32][R2.64], R6 ;  /* 0x0000000602004986 */ /* 0x0041e8000c101120 */
[----:B0-----:R-:W2:Y:S01]  /*1071e0*/  LDL.LU.64 R2, [R1+0x41b8] ;  /* 0x0041b80001027983 */ /* 0x001ea20000300a00 */
[----:B------:R-:W-:-:S02]  /*1071f0*/  LOP3.LUT P4, RZ, R4, 0x1, RZ, 0xc0, !PT ;  /* 0x0000000104ff7812 */ /* 0x000fc4000788c0ff */
[C---:B------:R-:W-:Y:S01]  /*107200*/  PRMT R4, R15.reuse, 0x7772, RZ ;  /* 0x000077720f047816 */ /* 0x040fe200000000ff */
[----:B------:R-:W3:Y:S10]  /*107210*/  LDL.LU.64 R6, [R1+0x1d0] ;  /* 0x0001d00001067983 */ /* 0x000ef40000300a00 */
[----:B--2---:R0:W-:Y:S04]  /*107220*/  @P4 STG.E.U8 desc[UR32][R2.64], R4 ;  /* 0x0000000402004986 */ /* 0x0041e8000c101120 */
[----:B0-----:R-:W2:Y:S01]  /*107230*/  LDL.LU.64 R2, [R1+0x41b0] ;  /* 0x0041b00001027983 */ /* 0x001ea20000300a00 */
[----:B------:R-:W-:-:S02]  /*107240*/  PRMT R4, R15, 0x7773, RZ ;  /* 0x000077730f047816 */ /* 0x000fc400000000ff */
[----:B--2---:R-:W-:-:S13]  /*107250*/  LOP3.LUT P4, RZ, R3, 0x80000000, RZ, 0xc0, !PT ;  /* 0x8000000003ff7812 */ /* 0x004fda000788c0ff */
[----:B----4-:R0:W-:Y:S04]  /*107260*/  @P4 STG.E.U8 desc[UR32][R28.64], R4 ;  /* 0x000000041c004986 */ /* 0x0101e8000c101120 */
[----:B0-----:R-:W2:Y:S01]  /*107270*/  LDL.LU.64 R28, [R1+0x41a8] ;  /* 0x0041a800011c7983 */ /* 0x001ea20000300a00 */
[----:B------:R-:W-:Y:S02]  /*107280*/  LOP3.LUT P4, RZ, R3, 0x40000000, RZ, 0xc0, !PT ;  /* 0x4000000003ff7812 */ /* 0x000fe4000788c0ff */
[----:B------:R-:W-:-:S11]  /*107290*/  PRMT R4, R21, 0x7772, RZ ;  /* 0x0000777215047816 */ /* 0x000fd600000000ff */
[----:B---3--:R0:W-:Y:S01]  /*1072a0*/  @P4 STG.E.U8 desc[UR32][R6.64], R4 ;  /* 0x0000000406004986 */ /* 0x0081e2000c101120 */
[----:B------:R-:W-:Y:S02]  /*1072b0*/  LOP3.LUT P4, RZ, R3, 0x20000000, RZ, 0xc0, !PT ;  /* 0x2000000003ff7812 */ /* 0x000fe4000788c0ff */
[----:B0-----:R-:W-:-:S11]  /*1072c0*/  PRMT R4, R21, 0x7773, RZ ;  /* 0x0000777315047816 */ /* 0x001fd600000000ff */
[----:B------:R0:W-:Y:S01]  /*1072d0*/  @P4 STG.E.U8 desc[UR32][R26.64], R4 ;  /* 0x000000041a004986 */ /* 0x0001e2000c101120 */
[----:B------:R-:W-:Y:S02]  /*1072e0*/  LOP3.LUT P4, RZ, R3, 0x10000000, RZ, 0xc0, !PT ;  /* 0x1000000003ff7812 */ /* 0x000fe4000788c0ff */
[----:B------:R-:W-:Y:S02]  /*1072f0*/  LOP3.LUT P6, RZ, R25, 0x80000000, RZ, 0xc0, !PT ;  /* 0x8000000019ff7812 */ /* 0x000fe400078cc0ff */
[----:B0-----:R-:W-:-:S09]  /*107300*/  PRMT R4, R2, 0x7772, RZ ;  /* 0x0000777202047816 */ /* 0x001fd200000000ff */
[----:B------:R0:W-:Y:S01]  /*107310*/  @P4 STG.E.U8 desc[UR32][R16.64], R4 ;  /* 0x0000000410004986 */ /* 0x0001e2000c101120 */
[C---:B------:R-:W-:Y:S02]  /*107320*/  LOP3.LUT P0, RZ, R25.reuse, 0x40000000, RZ, 0xc0, !PT ;  /* 0x4000000019ff7812 */ /* 0x040fe4000780c0ff */
[----:B0-----:R-:W-:Y:S02]  /*107330*/  PRMT R4, R2, 0x7773, RZ ;  /* 0x0000777302047816 */ /* 0x001fe400000000ff */
[C---:B------:R-:W-:Y:S02]  /*107340*/  LOP3.LUT P1, RZ, R25.reuse, 0x20000000, RZ, 0xc0, !PT ;  /* 0x2000000019ff7812 */ /* 0x040fe4000782c0ff */
[C---:B------:R-:W-:Y:S02]  /*107350*/  LOP3.LUT P2, RZ, R25.reuse, 0x10000000, RZ, 0xc0, !PT ;  /* 0x1000000019ff7812 */ /* 0x040fe4000784c0ff */
[----:B------:R-:W-:Y:S01]  /*107360*/  LOP3.LUT P3, RZ, R25, 0x8000000, RZ, 0xc0, !PT ;  /* 0x0800000019ff7812 */ /* 0x000fe2000786c0ff */
[----:B--2---:R0:W-:Y:S02]  /*107370*/  @P5 STG.E.U8 desc[UR32][R28.64], R4 ;  /* 0x000000041c005986 */ /* 0x0041e4000c101120 */
[----:B0-----:R-:W-:-:S05]  /*107380*/  PRMT R4, R5, 0x7770, RZ ;  /* 0x0000777005047816 */ /* 0x001fca00000000ff */
[----:B------:R0:W-:Y:S02]  /*107390*/  @P6 STG.E.U8 desc[UR32][R12.64], R4 ;  /* 0x000000040c006986 */ /* 0x0001e4000c101120 */
[----:B0-----:R-:W-:-:S05]  /*1073a0*/  PRMT R4, R5, 0x7771, RZ ;  /* 0x0000777105047816 */ /* 0x001fca00000000ff */
[----:B------:R0:W-:Y:S02]  /*1073b0*/  @P0 STG.E.U8 desc[UR32][R10.64], R4 ;  /* 0x000000040a000986 */ /* 0x0001e4000c101120 */
[----:B0-----:R-:W-:-:S05]  /*1073c0*/  PRMT R4, R14, 0x7770, RZ ;  /* 0x000077700e047816 */ /* 0x001fca00000000ff */
[----:B------:R0:W-:Y:S02]  /*1073d0*/  @P1 STG.E.U8 desc[UR32][R8.64], R4 ;  /* 0x0000000408001986 */ /* 0x0001e4000c101120 */
[----:B0-----:R-:W-:Y:S02]  /*1073e0*/  PRMT R4, R14, 0x7771, RZ ;  /* 0x000077710e047816 */ /* 0x001fe400000000ff */
[----:B------:R-:W2:Y:S04]  /*1073f0*/  LDL.LU.64 R8, [R1+0x9a8] ;  /* 0x0009a80001087983 */ /* 0x000ea80000300a00 */
[----:B------:R0:W-:Y:S02]  /*107400*/  @P2 STG.E.U8 desc[UR32][R18.64], R4 ;  /* 0x0000000412002986 */ /* 0x0001e4000c101120 */
[----:B0-----:R-:W-:-:S05]  /*107410*/  PRMT R4, R20, 0x7770, RZ ;  /* 0x0000777014047816 */ /* 0x001fca00000000ff */
        /* <DEDUP_REMOVED lines=19> */
[----:B------:R0:W-:Y:S04]  /*107550*/  STL.64 [R1+0x4188], R20 ;  /* 0x0041881401007387 */ /* 0x0001e80000100a00 */
        /* <DEDUP_REMOVED lines=30> */
[----:B------:R-:W-:-:S03]  /*107740*/  LOP3.LUT P3, RZ, R25, 0x800000, RZ, 0xc0, !PT ;  /* 0x0080000019ff7812 */ /* 0x000fc6000786c0ff */
[----:B------:R-:W4:Y:S04]  /*107750*/  LDL.LU.64 R26, [R1+0xa10] ;  /* 0x000a1000011a7983 */ /* 0x000f280000300a00 */
[----:B------:R-:W-:Y:S02]  /*107760*/  @P4 LOP3.LUT R3, R3, 0x4000000, RZ, 0xfc, !PT ;  /* 0x0400000003034812 */ /* 0x000fe400078efcff */
        /* <DEDUP_REMOVED lines=50> */
[C---:B------:R-:W-:Y:S02]  /*107a90*/  LOP3.LUT P2, RZ, R25.reuse, 0x200, RZ, 0xc0, !PT ;  /* 0x0000020019ff7812 */ /* 0x040fe4000784c0ff */
[----:B------:R-:W-:Y:S02]  /*107aa0*/  LOP3.LUT P3, RZ, R25, 0x100, RZ, 0xc0, !PT ;  /* 0x0000010019ff7812 */ /* 0x000fe4000786c0ff */
[----:B------:R-:W-:Y:S02]  /*107ab0*/  LOP3.LUT P4, RZ, R24, 0x8000000, RZ, 0xc0, !PT ;  /* 0x0800000018ff7812 */ /* 0x000fe4000788c0ff */
[----:B------:R-:W-:Y:S02]  /*107ac0*/  LOP3.LUT R3, R3, 0xffffefff, RZ, 0xc0, !PT ;  /* 0xffffefff03037812 */ /* 0x000fe400078ec0ff */
[----:B----4-:R-:W-:-:S05]  /*107ad0*/  PRMT R4, R20, 0x7772, RZ ;  /* 0x0000777214047816 */ /* 0x010fca00000000ff */
[----:B------:R0:W-:Y:S02]  /*107ae0*/  @P0 STG.E.U8 desc[UR32][R12.64], R4 ;  /* 0x000000040c000986 */ /* 0x0001e4000c101120 */
[----:B0-----:R-:W-:-:S05]  /*107af0*/  PRMT R4, R20, 0x7773, RZ ;  /* 0x0000777314047816 */ /* 0x001fca00000000ff */
[----:B------:R0:W-:Y:S02]  /*107b00*/  @P1 STG.E.U8 desc[UR32][R10.64], R4 ;  /* 0x000000040a001986 */ /* 0x0001e4000c101120 */
[----:B0-----:R-:W-:-:S05]  /*107b10*/  PRMT R4, R21, 0x7772, RZ ;  /* 0x0000777215047816 */ /* 0x001fca00000000ff */
[----:B--2---:R0:W-:Y:S02]  /*107b20*/  @P2 STG.E.U8 desc[UR32][R8.64], R4 ;  /* 0x0000000408002986 */ /* 0x0041e4000c101120 */
[----:B0-----:R-:W-:Y:S02]  /*107b30*/  PRMT R4, R21, 0x7773, RZ ;  /* 0x0000777315047816 */ /* 0x001fe400000000ff */
[----:B------:R-:W2:Y:S04]  /*107b40*/  LDL.LU.64 R20, [R1+0xa40] ;  /* 0x000a400001147983 */ /* 0x000ea80000300a00 */
[----:B---3--:R0:W-:Y:S04]  /*107b50*/  @P3 STG.E.U8 desc[UR32][R22.64], R4 ;  /* 0x0000000416003986 */ /* 0x0081e8000c101120 */
[----:B0-----:R-:W3:Y:S01]  /*107b60*/  LDL.LU.64 R22, [R1+0xa48] ;  /* 0x000a480001167983 */ /* 0x001ee20000300a00 */
[----:B------:R-:W-:-:S02]  /*107b70*/  @P4 LOP3.LUT R3, R3, 0x1000, RZ, 0xfc, !PT ;  /* 0x0000100003034812 */ /* 0x000fc400078efcff */
[C---:B------:R-:W-:Y:S01]  /*107b80*/  LOP3.LUT P4, RZ, R24.reuse, 0x10000000, RZ, 0xc0, !PT ;  /* 0x1000000018ff7812 */ /* 0x040fe2000788c0ff */
[----:B------:R-:W4:Y:S01]  /*107b90*/  LDL.LU.64 R12, [R1+0xa50] ;  /* 0x000a5000010c7983 */ /* 0x000f220000300a00 */
        /* <DEDUP_REMOVED lines=26> */
[----:B------:R-:W-:-:S07]  /*107d40*/  LOP3.LUT P3, RZ, R25, 0x10, RZ, 0xc0, !PT ;  /* 0x0000001019ff7812 */ /* 0x000fce000786c0ff */
[----:B------:R-:W-:Y:S02]  /*107d50*/  @P4 LOP3.LUT R3, R3, 0x80000, RZ, 0xfc, !PT ;  /* 0x0008000003034812 */ /* 0x000fe400078efcff */
[----:B------:R-:W-:Y:S01]  /*107d60*/  LOP3.LUT P4, RZ, R25, 0x8, RZ, 0xc0, !PT ;  /* 0x0000000819ff7812 */ /* 0x000fe2000788c0ff */
[----:B--2---:R0:W-:Y:S02]  /*107d70*/  @P0 STG.E.U8 desc[UR32][R20.64], R4 ;  /* 0x0000000414000986 */ /* 0x0041e4000c101120 */
[----:B0-----:R-:W-:Y:S02]  /*107d80*/  PRMT R4, R15, 0x7773, RZ ;  /* 0x000077730f047816 */ /* 0x001fe400000000ff */
[----:B------:R-:W2:Y:S04]  /*107d90*/  LDL.LU.64 R20, [R1+0xa68] ;  /* 0x000a680001147983 */ /* 0x000ea80000300a00 */
[----:B---3--:R0:W-:Y:S04]  /*107da0*/  @P1 STG.E.U8 desc[UR32][R22.64], R4 ;  /* 0x0000000416001986 */ /* 0x0081e8000c101120 */
[----:B0-----:R-:W3:Y:S04]  /*107db0*/  LDL.LU.64 R22, [R1+0xa70] ;  /* 0x000a700001167983 */ /* 0x001ee80000300a00 */
[----:B------:R-:W3:Y:S04]  /*107dc0*/  LDL.LU R25, [R1+0x104] ;  /* 0x0001040001197983 */ /* 0x000ee80000300800 */
[----:B------:R-:W3:Y:S04]  /*107dd0*/  LDL.LU R0, [R1+0x108] ;  /* 0x0001080001007983 */ /* 0x000ee80000300800 */
[----:B------:R-:W4:Y:S04]  /*107de0*/  LDL.LU.64 R28, [R1+0xa90] ;  /* 0x000a9000011c7983 */ /* 0x000f280000300a00 */
[----:B----4-:R0:W-:Y:S04]  /*107df0*/  STL.64 [R1+0x4170], R28 ;  /* 0x0041701c01007387 */ /* 0x0101e80000100a00 */
[----:B0-----:R-:W4:Y:S04]  /*107e00*/  LDL.LU.64 R28, [R1+0xa88] ;  /* 0x000a8800011c7983 */ /* 0x001f280000300a00 */
[----:B----4-:R0:W-:Y:S04]  /*107e10*/  STL.64 [R1+0x4178], R28 ;  /* 0x0041781c01007387 */ /* 0x0101e80000100a00 */
[----:B0-----:R-:W4:Y:S01]  /*107e20*/  LDL.LU.64 R28, [R1+0xa80] ;  /* 0x000a8000011c7983 */ /* 0x001f220000300a00 */
[----:B------:R-:W-:-:S05]  /*107e30*/  PRMT R4, R18, 0x7772, RZ ;  /* 0x0000777212047816 */ /* 0x000fca00000000ff */
[----:B------:R0:W-:Y:S02]  /*107e40*/  @P2 STG.E.U8 desc[UR32][R12.64], R4 ;  /* 0x000000040c002986 */ /* 0x0001e4000c101120 */
[----:B0-----:R-:W-:-:S05]  /*107e50*/  PRMT R4, R18, 0x7773, RZ ;  /* 0x0000777312047816 */ /* 0x001fca00000000ff */
[----:B------:R0:W-:Y:S02]  /*107e60*/  @P3 STG.E.U8 desc[UR32][R10.64], R4 ;  /* 0x000000040a003986 */ /* 0x0001e4000c101120 */
[----:B0-----:R-:W-:-:S05]  /*107e70*/  PRMT R4, R19, 0x7772, RZ ;  /* 0x0000777213047816 */ /* 0x001fca00000000ff */
[----:B------:R-:W-:Y:S04]  /*107e80*/  @P4 STG.E.U8 desc[UR32][R8.64], R4 ;  /* 0x0000000408004986 */ /* 0x000fe8000c101120 */
[----:B----4-:R0:W-:Y:S04]  /*107e90*/  STL.64 [R1+0x4180], R28 ;  /* 0x0041801c01007387 */ /* 0x0101e80000100a00 */
[----:B0-----:R-:W4:Y:S01]  /*107ea0*/  LDL.LU.64 R28, [R1+0xa78] ;  /* 0x000a7800011c7983 */ /* 0x001f220000300a00 */
[----:B------:R-:W-:Y:S02]  /*107eb0*/  LOP3.LUT P4, RZ, R3, 0x80000, RZ, 0xc0, !PT ;  /* 0x0008000003ff7812 */ /* 0x000fe4000788c0ff */
[----:B------:R-:W-:Y:S01]  /*107ec0*/  PRMT R4, R19, 0x7773, RZ ;  /* 0x0000777313047816 */ /* 0x000fe200000000ff */
[----:B------:R-:W4:Y:S04]  /*107ed0*/  LDL.LU.64 R6, [R1+0xa98] ;  /* 0x000a980001067983 */ /* 0x000f280000300a00 */
[----:B------:R-:W4:Y:S04]  /*107ee0*/  LDL.LU R14, [R1+0x10c] ;  /* 0x00010c00010e7983 */ /* 0x000f280000300800 */
[----:B------:R-:W4:Y:S04]  /*107ef0*/  LDL.LU.64 R26, [R1+0xaa0] ;  /* 0x000aa000011a7983 */ /* 0x000f280000300a00 */
[----:B--2---:R0:W-:Y:S01]  /*107f00*/  @P4 STG.E.U8 desc[UR32][R20.64], R4 ;  /* 0x0000000414004986 */ /* 0x0041e2000c101120 */
[----:B------:R-:W-:-:S03]  /*107f10*/  LOP3.LUT P4, RZ, R3, 0x40000, RZ, 0xc0, !PT ;  /* 0x0004000003ff7812 */ /* 0x000fc6000788c0ff */
[----:B------:R-:W2:Y:S04]  /*107f20*/  LDL.LU.64 R16, [R1+0xaa8] ;  /* 0x000aa80001107983 */ /* 0x000ea80000300a00 */
[----:B------:R-:W2:Y:S01]  /*107f30*/  LDL.LU.64 R12, [R1+0xab0] ;  /* 0x000ab000010c7983 */ /* 0x000ea20000300a00 */
[----:B0-----:R-:W-:-:S03]  /*107f40*/  PRMT R4, R2, 0x7772, RZ ;  /* 0x0000777202047816 */ /* 0x001fc600000000ff */
[----:B------:R-:W2:Y:S04]  /*107f50*/  LDL.LU R15, [R1+0x1b0] ;  /* 0x0001b000010f7983 */ /* 0x000ea80000300800 */
[----:B---3--:R0:W-:Y:S01]  /*107f60*/  @P4 STG.E.U8 desc[UR32][R22.64], R4 ;  /* 0x0000000416004986 */ /* 0x0081e2000c101120 */
[----:B------:R-:W-:-:S03]  /*107f70*/  LOP3.LUT P4, RZ, R3, 0x20000, RZ, 0xc0, !PT ;  /* 0x0002000003ff7812 */ /* 0x000fc6000788c0ff */
[----:B------:R-:W3:Y:S04]  /*107f80*/  LDL.LU.64 R10, [R1+0xab8] ;  /* 0x000ab800010a7983 */ /* 0x000ee80000300a00 */
[----:B------:R-:W3:Y:S01]  /*107f90*/  LDL.LU.64 R8, [R1+0xac0] ;  /* 0x000ac00001087983 */ /* 0x000ee20000300a00 */
[----:B0-----:R-:W-:-:S03]  /*107fa0*/  PRMT R4, R2, 0x7773, RZ ;  /* 0x0000777302047816 */ /* 0x001fc600000000ff */
[----:B------:R-:W3:Y:S04]  /*107fb0*/  LDL.LU.64 R18, [R1+0xac8] ;  /* 0x000ac80001127983 */ /* 0x000ee80000300a00 */
[----:B------:R-:W3:Y:S04]  /*107fc0*/  LDL.LU R20, [R1+0x1b4] ;  /* 0x0001b40001147983 */ /* 0x000ee80000300800 */
[----:B------:R-:W3:Y:S04]  /*107fd0*/  LDL.LU.64 R22, [R1+0xad0] ;  /* 0x000ad00001167983 */ /* 0x000ee80000300a00 */
        /* <DEDUP_REMOVED lines=13> */
[----:B------:R-:W-:-:S02]  /*1080b0*/  LOP3.LUT P6, RZ, R24, 0x2000000, RZ, 0xc0, !PT ;  /* 0x0200000018ff7812 */ /* 0x000fc400078cc0ff */
[C---:B------:R-:W-:Y:S02]  /*1080c0*/  LOP3.LUT P0, RZ, R24.reuse, 0x1000000, RZ, 0xc0, !PT ;  /* 0x0100000018ff7812 */ /* 0x040fe4000780c0ff */
[C---:B------:R-:W-:Y:S02]  /*1080d0*/  LOP3.LUT P1, RZ, R24.reuse, 0x800000, RZ, 0xc0, !PT ;  /* 0x0080000018ff7812 */ /* 0x040fe4000782c0ff */
[C---:B------:R-:W-:Y:S02]  /*1080e0*/  LOP3.LUT P2, RZ, R24.reuse, 0x400000, RZ, 0xc0, !PT ;  /* 0x0040000018ff7812 */ /* 0x040fe4000784c0ff */
[----:B------:R-:W-:Y:S01]  /*1080f0*/  LOP3.LUT P3, RZ, R24, 0x200000, RZ, 0xc0, !PT ;  /* 0x0020000018ff7812 */ /* 0x000fe2000786c0ff */
[----:B--2---:R-:W-:Y:S04]  /*108100*/  STL.64 [R1+0x4150], R14 ;  /* 0x0041500e01007387 */ /* 0x004fe80000100a00 */
[----:B----4-:R0:W-:Y:S01]  /*108110*/  @P4 STG.E.U8 desc[UR32][R28.64], R4 ;  /* 0x000000041c004986 */ /* 0x0101e2000c101120 */
[----:B------:R-:W-:-:S02]  /*108120*/  LOP3.LUT P4, RZ, R3, 0x2000, RZ, 0xc0, !PT ;  /* 0x0000200003ff7812 */ /* 0x000fc4000788c0ff */
[----:B0-----:R-:W-:-:S11]  /*108130*/  PRMT R4, R25, 0x7771, RZ ;  /* 0x0000777119047816 */ /* 0x001fd600000000ff */
[----:B------:R0:W-:Y:S01]  /*108140*/  @P4 STG.E.U8 desc[UR32][R6.64], R4 ;  /* 0x0000000406004986 */ /* 0x0001e2000c101120 */
[----:B------:R-:W-:Y:S02]  /*108150*/  LOP3.LUT P4, RZ, R3, 0x1000, RZ, 0xc0, !PT ;  /* 0x0000100003ff7812 */ /* 0x000fe4000788c0ff */
[----:B0-----:R-:W-:-:S11]  /*108160*/  PRMT R4, R0, 0x7770, RZ ;  /* 0x0000777000047816 */ /* 0x001fd600000000ff */
[----:B------:R0:W-:Y:S02]  /*108170*/  @P4 STG.E.U8 desc[UR32][R26.64], R4 ;  /* 0x000000041a004986 */ /* 0x0001e4000c101120 */
[----:B0-----:R-:W-:-:S05]  /*108180*/  PRMT R4, R0, 0x7771, RZ ;  /* 0x0000777100047816 */ /* 0x001fca00000000ff */
[----:B------:R0:W-:Y:S02]  /*108190*/  @P5 STG.E.U8 desc[UR32][R16.64], R4 ;  /* 0x0000000410005986 */ /* 0x0001e4000c101120 */
[C---:B0-----:R-:W-:Y:S02]  /*1081a0*/  PRMT R4, R14.reuse, 0x7770, RZ ;  /* 0x000077700e047816 */ /* 0x041fe400000000ff */
[----:B------:R-:W2:Y:S04]  /*1081b0*/  LDL.LU.64 R16, [R1+0xad8] ;  /* 0x000ad80001107983 */ /* 0x000ea80000300a00 */
[----:B------:R0:W-:Y:S02]  /*1081c0*/  @P6 STG.E.U8 desc[UR32][R12.64], R4 ;  /* 0x000000040c006986 */ /* 0x0001e4000c101120 */
[----:B0-----:R-:W-:-:S05]  /*1081d0*/  PRMT R4, R14, 0x7771, RZ ;  /* 0x000077710e047816 */ /* 0x001fca00000000ff */
[----:B---3--:R0:W-:Y:S02]  /*1081e0*/  @P0 STG.E.U8 desc[UR32][R10.64], R4 ;  /* 0x000000040a000986 */ /* 0x0081e4000c101120 */
[----:B0-----:R-:W-:-:S05]  /*1081f0*/  PRMT R4, R15, 0x7770, RZ ;  /* 0x000077700f047816 */ /* 0x001fca00000000ff */
[----:B------:R0:W-:Y:S02]  /*108200*/  @P1 STG.E.U8 desc[UR32][R8.64], R4 ;  /* 0x0000000408001986 */ /* 0x0001e4000c101120 */
[----:B0-----:R-:W-:-:S05]  /*108210*/  PRMT R4, R15, 0x7771, RZ ;  /* 0x000077710f047816 */ /* 0x001fca00000000ff */
[----:B------:R0:W-:Y:S02]  /*108220*/  @P2 STG.E.U8 desc[UR32][R18.64], R4 ;  /* 0x0000000412002986 */ /* 0x0001e4000c101120 */
[----:B0-----:R-:W-:-:S05]  /*108230*/  PRMT R4, R20, 0x7770, RZ ;  /* 0x0000777014047816 */ /* 0x001fca00000000ff */
[----:B------:R0:W-:Y:S04]  /*108240*/  @P3 STG.E.U8 desc[UR32][R22.64], R4 ;  /* 0x0000000416003986 */ /* 0x0001e8000c101120 */
[----:B0-----:R-:W3:Y:S04]  /*108250*/  LDL.LU.64 R22, [R1+0xae0] ;  /* 0x000ae00001167983 */ /* 0x001ee80000300a00 */
[----:B------:R-:W4:Y:S04]  /*108260*/  LDL.LU.64 R12, [R1+0xae8] ;  /* 0x000ae800010c7983 */ /* 0x000f280000300a00 */
[----:B------:R-:W4:Y:S04]  /*108270*/  LDL.LU.64 R10, [R1+0xaf0] ;  /* 0x000af000010a7983 */ /* 0x000f280000300a00 */
[----:B------:R-:W4:Y:S04]  /*108280*/  LDL.LU.64 R8, [R1+0xaf8] ;  /* 0x000af80001087983 */ /* 0x000f280000300a00 */
[----:B------:R-:W4:Y:S04]  /*108290*/  LDL.LU.64 R18, [R1+0xb00] ;  /* 0x000b000001127983 */ /* 0x000f280000300a00 */
[----:B------:R-:W3:Y:S04]  /*1082a0*/  LDL.LU R21, [R1+0x1b8] ;  /* 0x0001b80001157983 */ /* 0x000ee80000300800 */
[----:B------:R-:W4:Y:S04]  /*1082b0*/  LDL.LU R2, [R1+0x1bc] ;  /* 0x0001bc0001027983 */ /* 0x000f280000300800 */
[----:B------:R-:W2:Y:S04]  /*1082c0*/  LDL.LU.64 R14, [R1+0xb18] ;  /* 0x000b1800010e7983 */ /* 0x000ea80000300a00 */
        /* <DEDUP_REMOVED lines=20> */
[----:B------:R-:W-:-:S07]  /*108410*/  LOP3.LUT R3, R3, 0xfffffdff, RZ, 0xc0, !PT ;  /* 0xfffffdff03037812 */ /* 0x000fce00078ec0ff */
[----:B------:R-:W-:Y:S02]  /*108420*/  @P4 LOP3.LUT R3, R3, 0x200, RZ, 0xfc, !PT ;  /* 0x0000020003034812 */ /* 0x000fe400078efcff */
[C---:B------:R-:W-:Y:S02]  /*108430*/  LOP3.LUT P4, RZ, R24.reuse, 0x4000, RZ, 0xc0, !PT ;  /* 0x0000400018ff7812 */ /* 0x040fe4000788c0ff */
[C---:B------:R-:W-:Y:S02]  /*108440*/  LOP3.LUT P0, RZ, R24.reuse, 0x100000, RZ, 0xc0, !PT ;  /* 0x0010000018ff7812 */ /* 0x040fe4000780c0ff */
[----:B------:R-:W-:Y:S02]  /*108450*/  LOP3.LUT R3, R3, 0xfffffbff, RZ, 0xc0, !PT ;  /* 0xfffffbff03037812 */ /* 0x000fe400078ec0ff */
[----:B------:R-:W-:Y:S02]  /*108460*/  LOP3.LUT P1, RZ, R24, 0x80000, RZ, 0xc0, !PT ;  /* 0x0008000018ff7812 */ /* 0x000fe4000782c0ff */
[----:B------:R-:W-:-:S02]  /*108470*/  PRMT R4, R20, 0x7771, RZ ;  /* 0x0000777114047816 */ /* 0x000fc400000000ff */
[----:B------:R-:W-:-:S03]  /*108480*/  LOP3.LUT P2, RZ, R24, 0x40000, RZ, 0xc0, !PT ;  /* 0x0004000018ff7812 */ /* 0x000fc6000784c0ff */
[----:B------:R-:W-:Y:S02]  /*108490*/  @P4 LOP3.LUT R3, R3, 0x400, RZ, 0xfc, !PT ;  /* 0x0000040003034812 */ /* 0x000fe400078efcff */
[C---:B------:R-:W-:Y:S01]  /*1084a0*/  LOP3.LUT P4, RZ, R24.reuse, 0x8000, RZ, 0xc0, !PT ;  /* 0x0000800018ff7812 */ /* 0x040fe2000788c0ff */
[----:B------:R3:W-:Y:S01]  /*1084b0*/  @P0 STG.E.U8 desc[UR32][R16.64], R4 ;  /* 0x0000000410000986 */ /* 0x0007e2000c101120 */
[----:B------:R-:W-:Y:S02]  /*1084c0*/  LOP3.LUT P3, RZ, R24, 0x20000, RZ, 0xc0, !PT ;  /* 0x0002000018ff7812 */ /* 0x000fe4000786c0ff */
[----:B------:R-:W-:Y:S02]  /*1084d0*/  LOP3.LUT R3, R3, 0xfffff7ff, RZ, 0xc0, !PT ;  /* 0xfffff7ff03037812 */ /* 0x000fe400078ec0ff */
[----:B---3--:R-:W-:-:S05]  /*1084e0*/  PRMT R4, R21, 0x7770, RZ ;  /* 0x0000777015047816 */ /* 0x008fca00000000ff */
[----:B------:R0:W-:Y:S02]  /*1084f0*/  @P1 STG.E.U8 desc[UR32][R22.64], R4 ;  /* 0x0000000416001986 */ /* 0x0001e4000c101120 */
[----:B------:R-:W-:Y:S02]  /*108500*/  @P4 LOP3.LUT R3, R3, 0x800, RZ, 0xfc, !PT ;  /* 0x0000080003034812 */ /* 0x000fe400078efcff */
[----:B------:R-:W-:Y:S02]  /*108510*/  LOP3.LUT P4, RZ, R24, 0x10000, RZ, 0xc0, !PT ;  /* 0x0001000018ff7812 */ /* 0x000fe4000788c0ff */
[----:B0-----:R-:W-:Y:S01]  /*108520*/  PRMT R4, R21, 0x7771, RZ ;  /* 0x0000777115047816 */ /* 0x001fe200000000ff */
[----:B------:R-:W3:Y:S04]  /*108530*/  LDL.LU.64 R22, [R1+0xb20] ;  /* 0x000b200001167983 */ /* 0x000ee80000300a00 */
[----:B----4-:R0:W-:Y:S04]  /*108540*/  @P2 STG.E.U8 desc[UR32][R12.64], R4 ;  /* 0x000000040c002986 */ /* 0x0101e8000c101120 */
[----:B------:R-:W4:Y:S04]  /*108550*/  LDL.LU.64 R28, [R1+0xb28] ;  /* 0x000b2800011c7983 */ /* 0x000f280000300a00 */
[----:B------:R-:W4:Y:S01]  /*108560*/  LDL.LU.64 R6, [R1+0xb30] ;  /* 0x000b300001067983 */ /* 0x000f220000300a00 */
[----:B0-----:R-:W-:-:S03]  /*108570*/  PRMT R4, R2, 0x7770, RZ ;  /* 0x0000777002047816 */ /* 0x001fc600000000ff */
[----:B------:R-:W4:Y:S04]  /*108580*/  LDL.LU.64 R26, [R1+0xb38] ;  /* 0x000b3800011a7983 */ /* 0x000f280000300a00 */
[----:B------:R0:W-:Y:S04]  /*108590*/  @P3 STG.E.U8 desc[UR32][R10.64], R4 ;  /* 0x000000040a003986 */ /* 0x0001e8000c101120 */
[----:B------:R-:W4:Y:S04]  /*1085a0*/  LDL.LU.64 R16, [R1+0xb40] ;  /* 0x000b400001107983 */ /* 0x000f280000300a00 */
[----:B------:R-:W4:Y:S01]  /*1085b0*/  LDL.LU.64 R12, [R1+0xb48] ;  /* 0x000b4800010c7983 */ /* 0x000f220000300a00 */
[----:B0-----:R-:W-:-:S03]  /*1085c0*/  PRMT R4, R2, 0x7771, RZ ;  /* 0x0000777102047816 */ /* 0x001fc600000000ff */
[----:B------:R-:W4:Y:S04]  /*1085d0*/  LDL.LU.64 R10, [R1+0xb50] ;  /* 0x000b5000010a7983 */ /* 0x000f280000300a00 */
[----:B------:R0:W-:Y:S01]  /*1085e0*/  @P4 STG.E.U8 desc[UR32][R8.64], R4 ;  /* 0x0000000408004986 */ /* 0x0001e2000c101120 */
[----:B------:R-:W-:Y:S02]  /*1085f0*/  LOP3.LUT P4, RZ, R3, 0x800, RZ, 0xc0, !PT ;  /* 0x0000080003ff7812 */ /* 0x000fe4000788c0ff */
[----:B0-----:R-:W-:Y:S01]  /*108600*/  PRMT R4, R5, 0x7772, RZ ;  /* 0x0000777205047816 */ /* 0x001fe200000000ff */
[----:B------:R-:W4:Y:S10]  /*108610*/  LDL.LU.64 R8, [R1+0xb58] ;  /* 0x000b580001087983 */ /* 0x000f340000300a00 */
[----:B------:R0:W-:Y:S01]  /*108620*/  @P4 STG.E.U8 desc[UR32][R18.64], R4 ;  /* 0x0000000412004986 */ /* 0x0001e2000c101120 */
[----:B------:R-:W-:-:S02]  /*108630*/  LOP3.LUT P4, RZ, R3, 0x400, RZ, 0xc0, !PT ;  /* 0x0000040003ff7812 */ /* 0x000fc4000788c0ff */
[----:B0-----:R-:W-:Y:S01]  /*108640*/  PRMT R4, R5, 0x7773, RZ ;  /* 0x0000777305047816 */ /* 0x001fe200000000ff */
[----:B------:R-:W4:Y:S04]  /*108650*/  LDL.LU.64 R18, [R1+0xb60] ;  /* 0x000b600001127983 */ /* 0x000f280000300a00 */
[----:B------:R-:W4:Y:S06]  /*108660*/  LDL.LU R5, [R1+0x4168] ;  /* 0x0041680001057983 */ /* 0x000f2c0000300800 */
        /* <DEDUP_REMOVED lines=12> */
[----:B---3--:R0:W-:Y:S04]  /*108730*/  @P4 STG.E.U8 desc[UR32][R22.64], R4 ;  /* 0x0000000416004986 */ /* 0x0081e8000c101120 */
[----:B0-----:R-:W3:Y:S01]  /*108740*/  LDL.LU.64 R22, [R1+0x4148] ;  /* 0x0041480001167983 */ /* 0x001ee20000300a00 */
[----:B------:R-:W-:Y:S02]  /*108750*/  LOP3.LUT P4, RZ, R3, 0x40, RZ, 0xc0, !PT ;  /* 0x0000004003ff7812 */ /* 0x000fe4000788c0ff */
[----:B------:R-:W-:-:S11]  /*108760*/  PRMT R4, R0, 0x7773, RZ ;  /* 0x0000777300047816 */ /* 0x000fd600000000ff */
[----:B----4-:R2:W-:Y:S01]  /*108770*/  @P4 STG.E.U8 desc[UR32][R28.64], R4 ;  /* 0x000000041c004986 */ /* 0x0105e2000c101120 */
[----:B------:R-:W-:Y:S02]  /*108780*/  LOP3.LUT P4, RZ, R3, 0x20, RZ, 0xc0, !PT ;  /* 0x0000002003ff7812 */ /* 0x000fe4000788c0ff */
[C---:B------:R-:W-:Y:S02]  /*108790*/  LOP3.LUT P5, RZ, R24.reuse, 0x80, RZ, 0xc0, !PT ;  /* 0x0000008018ff7812 */ /* 0x040fe400078ac0ff */
[C---:B------:R-:W-:Y:S02]  /*1087a0*/  LOP3.LUT P6, RZ, R24.reuse, 0x40, RZ, 0xc0, !PT ;  /* 0x0000004018ff7812 */ /* 0x040fe400078cc0ff */
[C---:B------:R-:W-:Y:S02]  /*1087b0*/  LOP3.LUT P0, RZ, R24.reuse, 0x20, RZ, 0xc0, !PT ;  /* 0x0000002018ff7812 */ /* 0x040fe4000780c0ff */
[C---:B------:R-:W-:Y:S02]  /*1087c0*/  LOP3.LUT P1, RZ, R24.reuse, 0x10, RZ, 0xc0, !PT ;  /* 0x0000001018ff7812 */ /* 0x040fe4000782c0ff */
[----:B------:R-:W-:-:S02]  /*1087d0*/  LOP3.LUT P2, RZ, R24, 0x8, RZ, 0xc0, !PT ;  /* 0x0000000818ff7812 */ /* 0x000fc4000784c0ff */
[----:B------:R-:W-:Y:S02]  /*1087e0*/  LOP3.LUT P3, RZ, R24, 0x4, RZ, 0xc0, !PT ;  /* 0x0000000418ff7812 */ /* 0x000fe4000786c0ff */
[----:B--2---:R-:W-:-:S05]  /*1087f0*/  PRMT R4, R14, 0x7772, RZ ;  /* 0x000077720e047816 */ /* 0x004fca00000000ff */
        /* <DEDUP_REMOVED lines=15> */
[----:B---3--:R0:W-:Y:S04]  /*1088f0*/  @P3 STG.E.U8 desc[UR32][R22.64], R4 ;  /* 0x0000000416003986 */ /* 0x0081e8000c101120 */
[----:B0-----:R-:W2:Y:S04]  /*108900*/  LDL.LU.64 R22, [R1+0x4140] ;  /* 0x0041400001167983 */ /* 0x001ea80000300a00 */
[----:B------:R-:W3:Y:S04]  /*108910*/  LDL.LU.64 R18, [R1+0xb70] ;  /* 0x000b700001127983 */ /* 0x000ee80000300a00 */
[----:B------:R-:W4:Y:S01]  /*108920*/  LDL.LU.64 R20, [R1+0xb78] ;  /* 0x000b780001147983 */ /* 0x000f220000300a00 */
[----:B------:R-:W-:-:S02]  /*108930*/  LOP3.LUT P0, RZ, R24, 0x2, RZ, 0xc0, !PT ;  /* 0x0000000218ff7812 */ /* 0x000fc4000780c0ff */
[----:B------:R-:W-:Y:S01]  /*108940*/  LOP3.LUT P1, RZ, R24, 0x1, RZ, 0xc0, !PT ;  /* 0x0000000118ff7812 */ /* 0x000fe2000782c0ff */
[----:B------:R-:W2:Y:S01]  /*108950*/  LDL.LU.64 R16, [R1+0xb80] ;  /* 0x000b800001107983 */ /* 0x000ea20000300a00 */
[----:B------:R-:W-:-:S03]  /*108960*/  PRMT R4, R2, 0x7772, RZ ;  /* 0x0000777202047816 */ /* 0x000fc600000000ff */
[----:B------:R-:W2:Y:S04]  /*108970*/  LDL.LU.64 R10, [R1+0xb88] ;  /* 0x000b8800010a7983 */ /* 0x000ea80000300a00 */
[----:B------:R-:W2:Y:S04]  /*108980*/  LDL.LU.64 R8, [R1+0xb90] ;  /* 0x000b900001087983 */ /* 0x000ea80000300a00 */
[----:B------:R-:W2:Y:S04]  /*108990*/  LDL.LU R14, [R1+0x1a0] ;  /* 0x0001a000010e7983 */ /* 0x000ea80000300800 */
[----:B------:R-:W2:Y:S04]  /*1089a0*/  LDL.LU R12, [R1+0x1a4] ;  /* 0x0001a400010c7983 */ /* 0x000ea80000300800 */
[----:B------:R-:W2:Y:S04]  /*1089b0*/  LDL.LU R13, [R1+0x1a8] ;  /* 0x0001a800010d7983 */ /* 0x000ea80000300800 */
[----:B------:R-:W2:Y:S04]  /*1089c0*/  LDL.LU R0, [R1+0x1ac] ;  /* 0x0001ac0001007983 */ /* 0x000ea80000300800 */
[----:B---3--:R0:W-:Y:S02]  /*1089d0*/  @P0 STG.E.U8 desc[UR32][R18.64], R4 ;  /* 0x0000000412000986 */ /* 0x0081e4000c101120 */
[----:B0-----:R-:W-:-:S02]  /*1089e0*/  PRMT R4, R2, 0x7773, RZ ;  /* 0x0000777302047816 */ /* 0x001fc400000000ff */
[----:B------:R-:W3:Y:S04]  /*1089f0*/  LDL.LU.64 R18, [R1+0xb98] ;  /* 0x000b980001127983 */ /* 0x000ee80000300a00 */
[----:B------:R-:W3:Y:S04]  /*108a00*/  LDL.LU R2, [R1+0x190] ;  /* 0x0001900001027983 */ /* 0x000ee80000300800 */
[----:B----4-:R0:W-:Y:S04]  /*108a10*/  @P1 STG.E.U8 desc[UR32][R20.64], R4 ;  /* 0x0000000414001986 */ /* 0x0101e8000c101120 */
[----:B0-----:R-:W4:Y:S04]  /*108a20*/  LDL.LU.64 R20, [R1+0xba0] ;  /* 0x000ba00001147983 */ /* 0x001f280000300a00 */
[----:B------:R-:W4:Y:S04]  /*108a30*/  LDL.LU R6, [R1+0x194] ;  /* 0x0001940001067983 */ /* 0x000f280000300800 */
[----:B------:R-:W2:Y:S04]  /*108a40*/  LDL.LU.64 R24, [R1+0xbc8] ;  /* 0x000bc80001187983 */ /* 0x000ea80000300a00 */
        /* <DEDUP_REMOVED lines=26> */
[----:B------:R-:W-:Y:S01]  /*108bf0*/  LOP3.LUT P4, RZ, R23, 0x8000000, RZ, 0xc0, !PT ;  /* 0x0800000017ff7812 */ /* 0x000fe2000788c0ff */
[----:B------:R-:W2:Y:S01]  /*108c00*/  LDL.LU R7, [R1+0x198] ;  /* 0x0001980001077983 */ /* 0x000ea20000300800 */
[----:B------:R-:W-:Y:S02]  /*108c10*/  LOP3.LUT R3, R3, 0xfffffffb, RZ, 0xc0, !PT ;  /* 0xfffffffb03037812 */ /* 0x000fe400078ec0ff */
[C---:B------:R-:W-:Y:S01]  /*108c20*/  LOP3.LUT P2, RZ, R23.reuse, 0x80000000, RZ, 0xc0, !PT ;  /* 0x8000000017ff7812 */ /* 0x040fe2000784c0ff */
[----:B------:R-:W2:Y:S01]  /*108c30*/  LDL.LU.64 R28, [R1+0xbd0] ;  /* 0x000bd000011c7983 */ /* 0x000ea20000300a00 */
[----:B------:R-:W-:Y:S02]  /*108c40*/  LOP3.LUT P3, RZ, R23, 0x40000000, RZ, 0xc0, !PT ;  /* 0x4000000017ff7812 */ /* 0x000fe4000786c0ff */
[----:B------:R-:W-:Y:S01]  /*108c50*/  PRMT R4, R14, 0x7770, RZ ;  /* 0x000077700e047816 */ /* 0x000fe200000000ff */
[----:B------:R-:W2:Y:S04]  /*108c60*/  LDL.LU.64 R26, [R1+0xbd8] ;  /* 0x000bd800011a7983 */ /* 0x000ea80000300a00 */
[----:B------:R-:W-:-:S02]  /*108c70*/  @P4 LOP3.LUT R3, R3, 0x4, RZ, 0xfc, !PT ;  /* 0x0000000403034812 */ /* 0x000fc400078efcff */
[----:B------:R-:W-:Y:S02]  /*108c80*/  LOP3.LUT P4, RZ, R23, 0x10000000, RZ, 0xc0, !PT ;  /* 0x1000000017ff7812 */ /* 0x000fe4000788c0ff */
[----:B------:R-:W-:Y:S01]  /*108c90*/  LOP3.LUT R3, R3, 0xfffffff7, RZ, 0xc0, !PT ;  /* 0xfffffff703037812 */ /* 0x000fe200078ec0ff */
[----:B------:R0:W-:Y:S10]  /*108ca0*/  @P2 STG.E.U8 desc[UR32][R16.64], R4 ;  /* 0x0000000410002986 */ /* 0x0001f4000c101120 */
[----:B------:R-:W-:-:S02]  /*108cb0*/  @P4 LOP3.LUT R3, R3, 0x8, RZ, 0xfc, !PT ;  /* 0x0000000803034812 */ /* 0x000fc400078efcff */
[----:B------:R-:W-:Y:S01]  /*108cc0*/  LOP3.LUT P4, RZ, R23, 0x20000000, RZ, 0xc0, !PT ;  /* 0x2000000017ff7812 */ /* 0x000fe2000788c0ff */
[----:B0-----:R-:W2:Y:S01]  /*108cd0*/  LDL.LU.64 R16, [R1+0xbe0] ;  /* 0x000be00001107983 */ /* 0x001ea20000300a00 */
[----:B------:R-:W-:-:S03]  /*108ce0*/  PRMT R4, R14, 0x7771, RZ ;  /* 0x000077710e047816 */ /* 0x000fc600000000ff */
[----:B------:R-:W2:Y:S04]  /*108cf0*/  LDL.LU R15, [R1+0x19c] ;  /* 0x00019c00010f7983 */ /* 0x000ea80000300800 */
[----:B------:R0:W-:Y:S02]  /*108d00*/  @P3 STG.E.U8 desc[UR32][R10.64], R4 ;  /* 0x000000040a003986 */ /* 0x0001e4000c101120 */
[----:B0-----:R-:W-:Y:S02]  /*108d10*/  PRMT R4, R12, 0x7770, RZ ;  /* 0x000077700c047816 */ /* 0x001fe400000000ff */
[----:B------:R-:W2:Y:S04]  /*108d20*/  LDL.LU.64 R10, [R1+0xbe8] ;  /* 0x000be800010a7983 */ /* 0x000ea80000300a00 */
[----:B------:R0:W-:Y:S01]  /*108d30*/  @P4 STG.E.U8 desc[UR32][R8.64], R4 ;  /* 0x0000000408004986 */ /* 0x0001e2000c101120 */
[----:B------:R-:W-:-:S02]  /*108d40*/  LOP3.LUT P4, RZ, R3, 0x8, RZ, 0xc0, !PT ;  /* 0x0000000803ff7812 */ /* 0x000fc4000788c0ff */
[----:B0-----:R-:W-:Y:S01]  /*108d50*/  PRMT R4, R12, 0x7771, RZ ;  /* 0x000077710c047816 */ /* 0x001fe200000000ff */
[----:B------:R-:W2:Y:S10]  /*108d60*/  LDL.LU.64 R8, [R1+0xbf0] ;  /* 0x000bf00001087983 */ /* 0x000eb40000300a00 */
[----:B---3--:R0:W-:Y:S01]  /*108d70*/  @P4 STG.E.U8 desc[UR32][R18.64], R4 ;  /* 0x0000000412004986 */ /* 0x0081e2000c101120 */
[----:B------:R-:W-:-:S02]  /*108d80*/  LOP3.LUT P4, RZ, R3, 0x4, RZ, 0xc0, !PT ;  /* 0x0000000403ff7812 */ /* 0x000fc4000788c0ff */
[----:B0-----:R-:W-:Y:S01]  /*108d90*/  PRMT R4, R13, 0x7770, RZ ;  /* 0x000077700d047816 */ /* 0x001fe200000000ff */
[----:B------:R-:W3:Y:S10]  /*108da0*/  LDL.LU.64 R18, [R1+0xbf8] ;  /* 0x000bf80001127983 */ /* 0x000ef40000300a00 */
[----:B----4-:R0:W-:Y:S01]  /*108db0*/  @P4 STG.E.U8 desc[UR32][R20.64], R4 ;  /* 0x0000000414004986 */ /* 0x0101e2000c101120 */
[----:B------:R-:W-:-:S02]  /*108dc0*/  LOP3.LUT P4, RZ, R3, 0x2, RZ, 0xc0, !PT ;  /* 0x0000000203ff7812 */ /* 0x000fc4000788c0ff */
[----:B0-----:R-:W-:Y:S01]  /*108dd0*/  PRMT R4, R13, 0x7771, RZ ;  /* 0x000077710d047816 */ /* 0x001fe200000000ff */
[----:B------:R-:W4:Y:S10]  /*108de0*/  LDL.LU.64 R20, [R1+0xc00] ;  /* 0x000c000001147983 */ /* 0x000f340000300a00 */
        /* <DEDUP_REMOVED lines=15> */
[----:B------:R-:W-:Y:S02]  /*108ee0*/  PRMT R3, R2, 0x7771, RZ ;  /* 0x0000777102037816 */ /* 0x000fe400000000ff */
[C---:B------:R-:W-:Y:S02]  /*108ef0*/  LOP3.LUT P5, RZ, R23.reuse, 0x100000, RZ, 0xc0, !PT ;  /* 0x0010000017ff7812 */ /* 0x040fe400078ac0ff */
[----:B------:R-:W-:-:S02]  /*108f00*/  LOP3.LUT P6, RZ, R23, 0x80000, RZ, 0xc0, !PT ;  /* 0x0008000017ff7812 */ /* 0x000fc400078cc0ff */
[C---:B------:R-:W-:Y:S02]  /*108f10*/  LOP3.LUT P0, RZ, R23.reuse, 0x40000, RZ, 0xc0, !PT ;  /* 0x0004000017ff7812 */ /* 0x040fe4000780c0ff */
[C---:B------:R-:W-:Y:S02]  /*108f20*/  LOP3.LUT P1, RZ, R23.reuse, 0x20000, RZ, 0xc0, !PT ;  /* 0x0002000017ff7812 */ /* 0x040fe4000782c0ff */
[----:B------:R-:W-:Y:S01]  /*108f30*/  LOP3.LUT P2, RZ, R23, 0x10000, RZ, 0xc0, !PT ;  /* 0x0001000017ff7812 */ /* 0x000fe2000784c0ff */
[----:B------:R-:W-:Y:S04]  /*108f40*/  STL.64 [R1+0x4100], R6 ;  /* 0x0041000601007387 */ /* 0x000fe80000100a00 */
[----:B--2---:R0:W-:Y:S01]  /*108f50*/  @P4 STG.E.U8 desc[UR32][R24.64], R3 ;  /* 0x0000000318004986 */ /* 0x0041e2000c101120 */
[----:B------:R-:W-:-:S02]  /*108f60*/  LOP3.LUT P4, RZ, R5, 0x10000000, RZ, 0xc0, !PT ;  /* 0x1000000005ff7812 */ /* 0x000fc4000788c0ff */
        /* <DEDUP_REMOVED lines=12> */
[----:B0-----:R-:W2:Y:S01]  /*109030*/  LDL.LU.64 R18, [R1+0xc08] ;  /* 0x000c080001127983 */ /* 0x001ea20000300a00 */
[C---:B------:R-:W-:Y:S02]  /*109040*/  LOP3.LUT P3, RZ, R23.reuse, 0x8000, RZ, 0xc0, !PT ;  /* 0x0000800017ff7812 */ /* 0x040fe4000786c0ff */
[----:B------:R-:W-:Y:S01]  /*109050*/  LOP3.LUT P0, RZ, R23, 0x4000, RZ, 0xc0, !PT ;  /* 0x0000400017ff7812 */ /* 0x000fe2000780c0ff */
[----:B------:R-:W3:Y:S01]  /*109060*/  LDL.LU.64 R26, [R1+0xc10] ;  /* 0x000c1000011a7983 */ /* 0x000ee20000300a00 */
[----:B------:R-:W-:-:S09]  /*109070*/  PRMT R3, R14, 0x7772, RZ ;  /* 0x000077720e037816 */ /* 0x000fd200000000ff */
[----:B----4-:R0:W-:Y:S02]  /*109080*/  @P3 STG.E.U8 desc[UR32][R20.64], R3 ;  /* 0x0000000314003986 */ /* 0x0101e4000c101120 */
[----:B0-----:R-:W-:Y:S02]  /*109090*/  PRMT R3, R14, 0x7773, RZ ;  /* 0x000077730e037816 */ /* 0x001fe400000000ff */
[----:B------:R-:W4:Y:S04]  /*1090a0*/  LDL.LU.64 R20, [R1+0xc18] ;  /* 0x000c180001147983 */ /* 0x000f280000300a00 */
[----:B------:R-:W4:Y:S04]  /*1090b0*/  LDL.LU.64 R16, [R1+0xc20] ;  /* 0x000c200001107983 */ /* 0x000f280000300a00 */
[----:B------:R-:W4:Y:S04]  /*1090c0*/  LDL.LU.64 R10, [R1+0xc28] ;  /* 0x000c2800010a7983 */ /* 0x000f280000300a00 */
[----:B------:R-:W4:Y:S04]  /*1090d0*/  LDL.LU.64 R8, [R1+0xc30] ;  /* 0x000c300001087983 */ /* 0x000f280000300a00 */
[----:B--2---:R0:W-:Y:S04]  /*1090e0*/  @P0 STG.E.U8 desc[UR32][R18.64], R3 ;  /* 0x0000000312000986 */ /* 0x0041e8000c101120 */
[----:B0-----:R-:W2:Y:S04]  /*1090f0*/  LDL.LU.64 R18, [R1+0xc38] ;  /* 0x000c380001127983 */ /* 0x001ea80000300a00 */
[----:B------:R-:W3:Y:S01]  /*109100*/  LDL.LU.64 R6, [R1+0xc48] ;  /* 0x000c480001067983 */ /* 0x000ee20000300a00 */
        /* <DEDUP_REMOVED lines=17> */
[----:B---3--:R0:W-:Y:S04]  /*109220*/  STL.64 [R1+0x4110], R6 ;  /* 0x0041100601007387 */ /* 0x0081e80000100a00 */
[----:B0-----:R-:W3:Y:S06]  /*109230*/  LDL.LU.64 R6, [R1+0xc40] ;  /* 0x000c400001067983 */ /* 0x001eec0000300a00 */
[----:B------:R-:W-:-:S02]  /*109240*/  @P4 LOP3.LUT R5, R5, 0x2000000, RZ, 0xfc, !PT ;  /* 0x0200000005054812 */ /* 0x000fc400078efcff */
        /* <DEDUP_REMOVED lines=10> */
[----:B0-----:R-:W-:-:S07]  /*1092f0*/  PRMT R3, R12, 0x7773, RZ ;  /* 0x000077730c037816 */ /* 0x001fce00000000ff */
[----:B------:R-:W-:Y:S02]  /*109300*/  @P4 LOP3.LUT R5, R5, 0x8000000, RZ, 0xfc, !PT ;  /* 0x0800000005054812 */ /* 0x000fe400078efcff */
[----:B------:R-:W-:Y:S01]  /*109310*/  LOP3.LUT P4, RZ, R23, 0x400, RZ, 0xc0, !PT ;  /* 0x0000040017ff7812 */ /* 0x000fe2000788c0ff */
[----:B----4-:R0:W-:Y:S02]  /*109320*/  @P2 STG.E.U8 desc[UR32][R20.64], R3 ;  /* 0x0000000314002986 */ /* 0x0101e4000c101120 */
[C---:B0-----:R-:W-:Y:S02]  /*109330*/  PRMT R3, R13.reuse, 0x7772, RZ ;  /* 0x000077720d037816 */ /* 0x041fe400000000ff */
[----:B------:R-:W4:Y:S04]  /*109340*/  LDL.LU.64 R20, [R1+0xc50] ;  /* 0x000c500001147983 */ /* 0x000f280000300a00 */
[----:B------:R0:W-:Y:S04]  /*109350*/  @P3 STG.E.U8 desc[UR32][R16.64], R3 ;  /* 0x0000000310003986 */ /* 0x0001e8000c101120 */
[----:B------:R-:W4:Y:S04]  /*109360*/  LDL.LU.64 R24, [R1+0xc58] ;  /* 0x000c580001187983 */ /* 0x000f280000300a00 */
[----:B------:R-:W4:Y:S01]  /*109370*/  LDL.LU.64 R28, [R1+0xc60] ;  /* 0x000c6000011c7983 */ /* 0x000f220000300a00 */
[----:B0-----:R-:W-:-:S03]  /*109380*/  PRMT R3, R13, 0x7773, RZ ;  /* 0x000077730d037816 */ /* 0x001fc600000000ff */
[----:B------:R-:W4:Y:S04]  /*109390*/  LDL.LU.64 R26, [R1+0xc68] ;  /* 0x000c6800011a7983 */ /* 0x000f280000300a00 */
[----:B------:R0:W-:Y:S01]  /*1093a0*/  @P4 STG.E.U8 desc[UR32][R10.64], R3 ;  /* 0x000000030a004986 */ /* 0x0001e2000c101120 */
[----:B------:R-:W-:-:S03]  /*1093b0*/  LOP3.LUT P4, RZ, R5, 0x8000000, RZ, 0xc0, !PT ;  /* 0x0800000005ff7812 */ /* 0x000fc6000788c0ff */
[----:B------:R-:W4:Y:S04]  /*1093c0*/  LDL.LU R4, [R1+0x180] ;  /* 0x0001800001047983 */ /* 0x000f280000300800 */
[----:B------:R-:W4:Y:S01]  /*1093d0*/  LDL.LU.64 R16, [R1+0xc70] ;  /* 0x000c700001107983 */ /* 0x000f220000300a00 */
[----:B0-----:R-:W-:-:S03]  /*1093e0*/  PRMT R3, R0, 0x7772, RZ ;  /* 0x0000777200037816 */ /* 0x001fc600000000ff */
[----:B------:R-:W4:Y:S04]  /*1093f0*/  LDL.LU.64 R12, [R1+0xc78] ;  /* 0x000c7800010c7983 */ /* 0x000f280000300a00 */
[----:B------:R0:W-:Y:S01]  /*109400*/  @P4 STG.E.U8 desc[UR32][R8.64], R3 ;  /* 0x0000000308004986 */ /* 0x0001e2000c101120 */
[----:B------:R-:W-:-:S03]  /*109410*/  LOP3.LUT P4, RZ, R5, 0x4000000, RZ, 0xc0, !PT ;  /* 0x0400000005ff7812 */ /* 0x000fc6000788c0ff */
[----:B------:R-:W4:Y:S04]  /*109420*/  LDL.LU.64 R10, [R1+0xc80] ;  /* 0x000c8000010a7983 */ /* 0x000f280000300a00 */
[----:B------:R-:W4:Y:S01]  /*109430*/  LDL.LU R14, [R1+0x184] ;  /* 0x00018400010e7983 */ /* 0x000f220000300800 */
[----:B0-----:R-:W-:-:S03]  /*109440*/  PRMT R3, R0, 0x7773, RZ ;  /* 0x0000777300037816 */ /* 0x001fc600000000ff */
[----:B------:R-:W4:Y:S04]  /*109450*/  LDL.LU.64 R8, [R1+0xc90] ;  /* 0x000c900001087983 */ /* 0x000f280000300a00 */
[----:B--2---:R0:W-:Y:S01]  /*109460*/  @P4 STG.E.U8 desc[UR32][R18.64], R3 ;  /* 0x0000000312004986 */ /* 0x0041e2000c101120 */
[----:B------:R-:W-:-:S03]  /*109470*/  LOP3.LUT P4, RZ, R5, 0x2000000, RZ, 0xc0, !PT ;  /* 0x0200000005ff7812 */ /* 0x000fc6000788c0ff */
[----:B------:R-:W2:Y:S01]  /*109480*/  LDL.LU R0, [R1+0x4118] ;  /* 0x0041180001007983 */ /* 0x000ea20000300800 */
[----:B0-----:R-:W-:-:S03]  /*109490*/  PRMT R3, R2, 0x7772, RZ ;  /* 0x0000777202037816 */ /* 0x001fc600000000ff */
[----:B------:R-:W2:Y:S06]  /*1094a0*/  LDL.LU.64 R18, [R1+0xc98] ;  /* 0x000c980001127983 */ /* 0x000eac0000300a00 */
[----:B---3--:R0:W-:Y:S04]  /*1094b0*/  @P4 STG.E.U8 desc[UR32][R6.64], R3 ;  /* 0x0000000306004986 */ /* 0x0081e8000c101120 */
[----:B0-----:R-:W3:Y:S01]  /*1094c0*/  LDL.LU.64 R6, [R1+0x4110] ;  /* 0x0041100001067983 */ /* 0x001ee20000300a00 */
[----:B------:R-:W-:-:S02]  /*1094d0*/  LOP3.LUT P4, RZ, R5, 0x1000000, RZ, 0xc0, !PT ;  /* 0x0100000005ff7812 */ /* 0x000fc4000788c0ff */
[----:B------:R-:W-:Y:S02]  /*1094e0*/  PRMT R3, R2, 0x7773, RZ ;  /* 0x0000777302037816 */ /* 0x000fe400000000ff */
[----:B------:R-:W2:Y:S09]  /*1094f0*/  LDL.LU R2, [R1+0x4108] ;  /* 0x0041080001027983 */ /* 0x000eb20000300800 */
[----:B---3--:R0:W-:Y:S04]  /*109500*/  @P4 STG.E.U8 desc[UR32][R6.64], R3 ;  /* 0x0000000306004986 */ /* 0x0081e8000c101120 */
[----:B0-----:R-:W3:Y:S01]  /*109510*/  LDL.LU.64 R6, [R1+0x4100] ;  /* 0x0041000001067983 */ /* 0x001ee20000300a00 */
[----:B------:R-:W-:-:S02]  /*109520*/  LOP3.LUT P4, RZ, R5, 0x800000, RZ, 0xc0, !PT ;  /* 0x0080000005ff7812 */ /* 0x000fc4000788c0ff */
[C---:B------:R-:W-:Y:S02]  /*109530*/  LOP3.LUT P5, RZ, R23.reuse, 0x2, RZ, 0xc0, !PT ;  /* 0x0000000217ff7812 */ /* 0x040fe400078ac0ff */
[----:B------:R-:W-:Y:S02]  /*109540*/  LOP3.LUT P6, RZ, R23, 0x1, RZ, 0xc0, !PT ;  /* 0x0000000117ff7812 */ /* 0x000fe400078cc0ff */
[----:B------:R-:W-:Y:S02]  /*109550*/  LOP3.LUT P0, RZ, R22, 0x80000000, RZ, 0xc0, !PT ;  /* 0x8000000016ff7812 */ /* 0x000fe4000780c0ff */
[----:B---3--:R-:W-:-:S05]  /*109560*/  PRMT R3, R6, 0x7772, RZ ;  /* 0x0000777206037816 */ /* 0x008fca00000000ff */
[----:B----4-:R0:W-:Y:S04]  /*109570*/  @P4 STG.E.U8 desc[UR32][R20.64], R3 ;  /* 0x0000000314004986 */ /* 0x0101e8000c101120 */
[----:B0-----:R-:W3:Y:S01]  /*109580*/  LDL.LU.64 R20, [R1+0x40f8] ;  /* 0x0040f80001147983 */ /* 0x001ee20000300a00 */
[----:B------:R-:W-:Y:S02]  /*109590*/  LOP3.LUT P4, RZ, R5, 0x400000, RZ, 0xc0, !PT ;  /* 0x0040000005ff7812 */ /* 0x000fe4000788c0ff */
[----:B------:R-:W-:-:S11]  /*1095a0*/  PRMT R3, R6, 0x7773, RZ ;  /* 0x0000777306037816 */ /* 0x000fd600000000ff */
[----:B------:R0:W-:Y:S01]  /*1095b0*/  @P4 STG.E.U8 desc[UR32][R24.64], R3 ;  /* 0x0000000318004986 */ /* 0x0001e2000c101120 */
[----:B------:R-:W-:Y:S02]  /*1095c0*/  LOP3.LUT P4, RZ, R5, 0x200000, RZ, 0xc0, !PT ;  /* 0x0020000005ff7812 */ /* 0x000fe4000788c0ff */
[----:B0-----:R-:W-:-:S11]  /*1095d0*/  PRMT R3, R7, 0x7772, RZ ;  /* 0x0000777207037816 */ /* 0x001fd600000000ff */
        /* <DEDUP_REMOVED lines=11> */
[----:B0-----:R-:W-:-:S05]  /*109690*/  PRMT R3, R4, 0x7770, RZ ;  /* 0x0000777004037816 */ /* 0x001fca00000000ff */
[----:B------:R0:W-:Y:S02]  /*1096a0*/  @P0 STG.E.U8 desc[UR32][R10.64], R3 ;  /* 0x000000030a000986 */ /* 0x0001e4000c101120 */
[----:B0-----:R-:W-:-:S05]  /*1096b0*/  PRMT R3, R4, 0x7771, RZ ;  /* 0x0000777104037816 */ /* 0x001fca00000000ff */
[----:B---3--:R0:W-:Y:S02]  /*1096c0*/  @P1 STG.E.U8 desc[UR32][R20.64], R3 ;  /* 0x0000000314001986 */ /* 0x0081e4000c101120 */
[C---:B0-----:R-:W-:Y:S02]  /*1096d0*/  PRMT R3, R14.reuse, 0x7770, RZ ;  /* 0x000077700e037816 */ /* 0x041fe400000000ff */
[----:B------:R-:W3:Y:S04]  /*1096e0*/  LDL.LU R21, [R1+0x40f0] ;  /* 0x0040f00001157983 */ /* 0x000ee80000300800 */
[----:B------:R0:W-:Y:S02]  /*1096f0*/  @P2 STG.E.U8 desc[UR32][R8.64], R3 ;  /* 0x0000000308002986 */ /* 0x0001e4000c101120 */
[----:B0-----:R-:W-:-:S02]  /*109700*/  PRMT R3, R14, 0x7771, RZ ;  /* 0x000077710e037816 */ /* 0x001fc400000000ff */
[----:B------:R-:W4:Y:S04]  /*109710*/  LDL.LU.64 R8, [R1+0xca0] ;  /* 0x000ca00001087983 */ /* 0x000f280000300a00 */
[----:B------:R-:W3:Y:S04]  /*109720*/  LDL.LU.64 R28, [R1+0xca8] ;  /* 0x000ca800011c7983 */ /* 0x000ee80000300a00 */
[----:B--2---:R0:W-:Y:S04]  /*109730*/  @P3 STG.E.U8 desc[UR32][R18.64], R3 ;  /* 0x0000000312003986 */ /* 0x0041e8000c101120 */
[----:B------:R-:W2:Y:S04]  /*109740*/  LDL.LU.64 R6, [R1+0xcb0] ;  /* 0x000cb00001067983 */ /* 0x000ea80000300a00 */
[----:B0-----:R-:W2:Y:S04]  /*109750*/  LDL.LU.64 R18, [R1+0xcb8] ;  /* 0x000cb80001127983 */ /* 0x001ea80000300a00 */
[----:B------:R-:W2:Y:S04]  /*109760*/  LDL.LU.64 R26, [R1+0xcc0] ;  /* 0x000cc000011a7983 */ /* 0x000ea80000300a00 */
[----:B------:R-:W4:Y:S01]  /*109770*/  LDL.LU R15, [R1+0x188] ;  /* 0x00018800010f7983 */ /* 0x000f220000300800 */
[----:B------:R-:W-:-:S03]  /*109780*/  LOP3.LUT P0, RZ, R22, 0x8000000, RZ, 0xc0, !PT ;  /* 0x0800000016ff7812 */ /* 0x000fc6000780c0ff */
[----:B------:R-:W2:Y:S04]  /*109790*/  LDL.LU R20, [R1+0x18c] ;  /* 0x00018c0001147983 */ /* 0x000ea80000300800 */
[----:B------:R-:W2:Y:S04]  /*1097a0*/  LDL.LU R16, [R1+0x170] ;  /* 0x0001700001107983 */ /* 0x000ea80000300800 */
[----:B------:R-:W2:Y:S04]  /*1097b0*/  LDL.LU R17, [R1+0x174] ;  /* 0x0001740001117983 */ /* 0x000ea80000300800 */
[----:B------:R-:W2:Y:S04]  /*1097c0*/  LDL.LU R10, [R1+0x178] ;  /* 0x00017800010a7983 */ /* 0x000ea80000300800 */
[----:B------:R-:W2:Y:S01]  /*1097d0*/  LDL.LU.64 R12, [R1+0xcc8] ;  /* 0x000cc800010c7983 */ /* 0x000ea20000300a00 */
[----:B----4-:R-:W-:-:S05]  /*1097e0*/  PRMT R3, R15, 0x7770, RZ ;  /* 0x000077700f037816 */ /* 0x010fca00000000ff */
[----:B------:R0:W-:Y:S04]  /*1097f0*/  @P0 STG.E.U8 desc[UR32][R8.64], R3 ;  /* 0x0000000308000986 */ /* 0x0001e8000c101120 */
[----:B0-----:R-:W4:Y:S04]  /*109800*/  LDL.LU.64 R8, [R1+0xcd0] ;  /* 0x000cd00001087983 */ /* 0x001f280000300a00 */
[----:B------:R-:W4:Y:S01]  /*109810*/  LDL.LU R11, [R1+0x17c] ;  /* 0x00017c00010b7983 */ /* 0x000f220000300800 */
[C---:B------:R-:W-:Y:S02]  /*109820*/  LOP3.LUT P1, RZ, R22.reuse, 0x4000000, RZ, 0xc0, !PT ;  /* 0x0400000016ff7812 */ /* 0x040fe4000782c0ff */
[----:B------:R-:W-:-:S02]  /*109830*/  LOP3.LUT P2, RZ, R22, 0x2000000, RZ, 0xc0, !PT ;  /* 0x0200000016ff7812 */ /* 0x000fc4000784c0ff */
[----:B------:R-:W-:-:S09]  /*109840*/  PRMT R3, R15, 0x7771, RZ ;  /* 0x000077710f037816 */ /* 0x000fd200000000ff */
[----:B---3--:R2:W-:Y:S02]  /*109850*/  @P1 STG.E.U8 desc[UR32][R28.64], R3 ;  /* 0x000000031c001986 */ /* 0x0085e4000c101120 */
[----:B--2---:R-:W-:-:S05]  /*109860*/  PRMT R3, R20, 0x7770, RZ ;  /* 0x0000777014037816 */ /* 0x004fca00000000ff */
[----:B------:R0:W-:Y:S02]  /*109870*/  @P2 STG.E.U8 desc[UR32][R6.64], R3 ;  /* 0x0000000306002986 */ /* 0x0001e4000c101120 */
[----:B0-----:R-:W-:Y:S02]  /*109880*/  PRMT R3, R20, 0x7771, RZ ;  /* 0x0000777114037816 */ /* 0x001fe400000000ff */
[----:B----4-:R0:W-:Y:S04]  /*109890*/  STL.64 [R1+0x40e8], R10 ;  /* 0x0040e80a01007387 */ /* 0x0101e80000100a00 */
[----:B------:R-:W-:Y:S04]  /*1098a0*/  STL.64 [R1+0x40c8], R14 ;  /* 0x0040c80e01007387 */ /* 0x000fe80000100a00 */
[----:B0-----:R-:W2:Y:S04]  /*1098b0*/  LDL.LU.64 R10, [R1+0xcd8] ;  /* 0x000cd800010a7983 */ /* 0x001ea80000300a00 */
[----:B------:R0:W-:Y:S04]  /*1098c0*/  STL.64 [R1+0x40d0], R20 ;  /* 0x0040d01401007387 */ /* 0x0001e80000100a00 */
        /* <DEDUP_REMOVED lines=21> */
[C---:B------:R-:W-:Y:S02]  /*109a20*/  LOP3.LUT P4, RZ, R22.reuse, 0x200000, RZ, 0xc0, !PT ;  /* 0x0020000016ff7812 */ /* 0x040fe4000788c0ff */
[----:B------:R-:W-:Y:S02]  /*109a30*/  LOP3.LUT R5, R5, 0xfffbffff, RZ, 0xc0, !PT ;  /* 0xfffbffff05057812 */ /* 0x000fe400078ec0ff */
[----:B------:R-:W-:-:S09]  /*109a40*/  LOP3.LUT P3, RZ, R22, 0x1000000, RZ, 0xc0, !PT ;  /* 0x0100000016ff7812 */ /* 0x000fd2000786c0ff */
[----:B------:R-:W-:Y:S02]  /*109a50*/  @P4 LOP3.LUT R5, R5, 0x40000, RZ, 0xfc, !PT ;  /* 0x0004000005054812 */ /* 0x000fe400078efcff */
[----:B------:R-:W-:Y:S02]  /*109a60*/  LOP3.LUT P4, RZ, R22, 0x400000, RZ, 0xc0, !PT ;  /* 0x0040000016ff7812 */ /* 0x000fe4000788c0ff */
[----:B------:R-:W-:Y:S01]  /*109a70*/  LOP3.LUT R5, R5, 0xfff7ffff, RZ, 0xc0, !PT ;  /* 0xfff7ffff05057812 */ /* 0x000fe200078ec0ff */
[----:B------:R0:W-:Y:S10]  /*109a80*/  @P3 STG.E.U8 desc[UR32][R18.64], R3 ;  /* 0x0000000312003986 */ /* 0x0001f4000c101120 */
[----:B------:R-:W-:-:S02]  /*109a90*/  @P4 LOP3.LUT R5, R5, 0x80000, RZ, 0xfc, !PT ;  /* 0x0008000005054812 */ /* 0x000fc400078efcff */
[----:B------:R-:W-:Y:S02]  /*109aa0*/  LOP3.LUT P4, RZ, R22, 0x800000, RZ, 0xc0, !PT ;  /* 0x0080000016ff7812 */ /* 0x000fe4000788c0ff */
[----:B0-----:R-:W-:-:S11]  /*109ab0*/  PRMT R3, R16, 0x7770, RZ ;  /* 0x0000777010037816 */ /* 0x001fd600000000ff */
        /* <DEDUP_REMOVED lines=23> */
[----:B------:R0:W-:Y:S04]  /*109c30*/  @P4 STG.E.U8 desc[UR32][R20.64], R3 ;  /* 0x0000000314004986 */ /* 0x0001e8000c101120 */
[----:B0-----:R-:W2:Y:S01]  /*109c40*/  LDL.LU.64 R20, [R1+0x40e0] ;  /* 0x0040e00001147983 */ /* 0x001ea20000300a00 */
[----:B------:R-:W-:Y:S02]  /*109c50*/  LOP3.LUT P4, RZ, R5, 0x8000, RZ, 0xc0, !PT ;  /* 0x0000800005ff7812 */ /* 0x000fe4000788c0ff */
[----:B------:R-:W-:-:S11]  /*109c60*/  PRMT R3, R10, 0x7771, RZ ;  /* 0x000077710a037816 */ /* 0x000fd600000000ff */
[----:B--2---:R0:W-:Y:S04]  /*109c70*/  @P4 STG.E.U8 desc[UR32][R20.64], R3 ;  /* 0x0000000314004986 */ /* 0x0041e8000c101120 */
[----:B0-----:R-:W2:Y:S01]  /*109c80*/  LDL.LU.64 R20, [R1+0x40d8] ;  /* 0x0040d80001147983 */ /* 0x001ea20000300a00 */
[----:B------:R-:W-:Y:S02]  /*109c90*/  LOP3.LUT P4, RZ, R5, 0x4000, RZ, 0xc0, !PT ;  /* 0x0000400005ff7812 */ /* 0x000fe4000788c0ff */
[----:B------:R-:W-:-:S11]  /*109ca0*/  PRMT R3, R11, 0x7770, RZ ;  /* 0x000077700b037816 */ /* 0x000fd600000000ff */
[----:B--2---:R0:W-:Y:S01]  /*109cb0*/  @P4 STG.E.U8 desc[UR32][R20.64], R3 ;  /* 0x0000000314004986 */ /* 0x0041e2000c101120 */
[----:B------:R-:W-:Y:S02]  /*109cc0*/  LOP3.LUT P4, RZ, R5, 0x2000, RZ, 0xc0, !PT ;  /* 0x0000200005ff7812 */ /* 0x000fe4000788c0ff */
[----:B0-----:R-:W-:Y:S01]  /*109cd0*/  PRMT R3, R11, 0x7771, RZ ;  /* 0x000077710b037816 */ /* 0x001fe200000000ff */
[----:B------:R-:W2:Y:S10]  /*109ce0*/  LDL.LU.64 R20, [R1+0x40d0] ;  /* 0x0040d00001147983 */ /* 0x000eb40000300a00 */
[----:B---3--:R0:W-:Y:S04]  /*109cf0*/  @P4 STG.E.U8 desc[UR32][R14.64], R3 ;  /* 0x000000030e004986 */ /* 0x0081e8000c101120 */
[----:B0-----:R-:W3:Y:S01]  /*109d00*/  LDL.LU.64 R14, [R1+0x40c8] ;  /* 0x0040c800010e7983 */ /* 0x001ee20000300a00 */
[----:B------:R-:W-:-:S02]  /*109d10*/  LOP3.LUT P4, RZ, R5, 0x1000, RZ, 0xc0, !PT ;  /* 0x0000100005ff7812 */ /* 0x000fc4000788c0ff */
[----:B------:R-:W-:Y:S02]  /*109d20*/  LOP3.LUT P5, RZ, R22, 0x4000, RZ, 0xc0, !PT ;  /* 0x0000400016ff7812 */ /* 0x000fe400078ac0ff */
[----:B------:R-:W-:Y:S02]  /*109d30*/  PRMT R3, R4, 0x7772, RZ ;  /* 0x0000777204037816 */ /* 0x000fe400000000ff */
[C---:B------:R-:W-:Y:S02]  /*109d40*/  LOP3.LUT P6, RZ, R22.reuse, 0x2000, RZ, 0xc0, !PT ;  /* 0x0000200016ff7812 */ /* 0x040fe400078cc0ff */
[----:B------:R-:W-:-:S05]  /*109d50*/  LOP3.LUT P0, RZ, R22, 0x1000, RZ, 0xc0, !PT ;  /* 0x0000100016ff7812 */ /* 0x000fca000780c0ff */
[----:B----4-:R0:W-:Y:S01]  /*109d60*/  @P4 STG.E.U8 desc[UR32][R18.64], R3 ;  /* 0x0000000312004986 */ /* 0x0101e2000c101120 */
[----:B------:R-:W-:Y:S02]  /*109d70*/  LOP3.LUT P1, RZ, R22, 0x800, RZ, 0xc0, !PT ;  /* 0x0000080016ff7812 */ /* 0x000fe4000782c0ff */
[----:B0-----:R-:W-:Y:S01]  /*109d80*/  PRMT R3, R4, 0x7773, RZ ;  /* 0x0000777304037816 */ /* 0x001fe200000000ff */
[----:B------:R-:W4:Y:S04]  /*109d90*/  LDL.LU.64 R18, [R1+0x40c0] ;  /* 0x0040c00001127983 */ /* 0x000f280000300a00 */
[----:B------:R3:W-:Y:S01]  /*109da0*/  @P5 STG.E.U8 desc[UR32][R24.64], R3 ;  /* 0x0000000318005986 */ /* 0x0007e2000c101120 */
[C---:B------:R-:W-:Y:S02]  /*109db0*/  LOP3.LUT P2, RZ, R22.reuse, 0x400, RZ, 0xc0, !PT ;  /* 0x0000040016ff7812 */ /* 0x040fe4000784c0ff */
[----:B------:R-:W-:-:S02]  /*109dc0*/  LOP3.LUT P3, RZ, R22, 0x200, RZ, 0xc0, !PT ;  /* 0x0000020016ff7812 */ /* 0x000fc4000786c0ff */
[----:B---3--:R-:W-:-:S05]  /*109dd0*/  PRMT R3, R14, 0x7772, RZ ;  /* 0x000077720e037816 */ /* 0x008fca00000000ff */
[----:B------:R0:W-:Y:S02]  /*109de0*/  @P6 STG.E.U8 desc[UR32][R28.64], R3 ;  /* 0x000000031c006986 */ /* 0x0001e4000c101120 */
[----:B0-----:R-:W-:-:S05]  /*109df0*/  PRMT R3, R14, 0x7773, RZ ;  /* 0x000077730e037816 */ /* 0x001fca00000000ff */
[----:B------:R0:W-:Y:S02]  /*109e00*/  @P0 STG.E.U8 desc[UR32][R6.64], R3 ;  /* 0x0000000306000986 */ /* 0x0001e4000c101120 */
[C---:B0-----:R-:W-:Y:S02]  /*109e10*/  PRMT R3, R15.reuse, 0x7772, RZ ;  /* 0x000077720f037816 */ /* 0x041fe400000000ff */
[----:B------:R-:W3:Y:S04]  /*109e20*/  LDL.LU.64 R6, [R1+0xd40] ;  /* 0x000d400001067983 */ /* 0x000ee80000300a00 */
[----:B------:R0:W-:Y:S02]  /*109e30*/  @P1 STG.E.U8 desc[UR32][R26.64], R3 ;  /* 0x000000031a001986 */ /* 0x0001e4000c101120 */
[----:B0-----:R-:W-:-:S05]  /*109e40*/  PRMT R3, R15, 0x7773, RZ ;  /* 0x000077730f037816 */ /* 0x001fca00000000ff */
[----:B------:R2:W-:Y:S02]  /*109e50*/  @P2 STG.E.U8 desc[UR32][R12.64], R3 ;  /* 0x000000030c002986 */ /* 0x0005e4000c101120 */
[----:B--2---:R-:W-:-:S05]  /*109e60*/  PRMT R3, R20, 0x7772, RZ ;  /* 0x0000777214037816 */ /* 0x004fca00000000ff */
[----:B------:R0:W-:Y:S04]  /*109e70*/  @P3 STG.E.U8 desc[UR32][R8.64], R3 ;  /* 0x0000000308003986 */ /* 0x0001e8000c101120 */
[----:B0-----:R-:W2:Y:S04]  /*109e80*/  LDL.LU.64 R8, [R1+0xd48] ;  /* 0x000d480001087983 */ /* 0x001ea80000300a00 */
[----:B------:R-:W2:Y:S04]  /*109e90*/  LDL.LU.64 R26, [R1+0xd50] ;  /* 0x000d5000011a7983 */ /* 0x000ea80000300a00 */
[----:B------:R-:W2:Y:S04]  /*109ea0*/  LDL.LU.64 R14, [R1+0xd58] ;  /* 0x000d5800010e7983 */ /* 0x000ea80000300a00 */
[----:B------:R-:W3:Y:S01]  /*109eb0*/  LDL.LU.64 R12, [R1+0xd68] ;  /* 0x000d6800010c7983 */ /* 0x000ee20000300a00 */
[----:B------:R-:W-:-:S02]  /*109ec0*/  LOP3.LUT P6, RZ, R22, 0x100, RZ, 0xc0, !PT ;  /* 0x0000010016ff7812 */ /* 0x000fc400078cc0ff */
[----:B------:R-:W-:-:S11]  /*109ed0*/  PRMT R3, R20, 0x7773, RZ ;  /* 0x0000777314037816 */ /* 0x000fd600000000ff */
[----:B----4-:R-:W-:Y:S04]  /*109ee0*/  @P6 STG.E.U8 desc[UR32][R18.64], R3 ;  /* 0x0000000312006986 */ /* 0x010fe8000c101120 */
[----:B---3--:R0:W-:Y:S04]  /*109ef0*/  STL.64 [R1+0x40b8], R12 ;  /* 0x0040b80c01007387 */ /* 0x0081e80000100a00 */
[----:B0-----:R-:W3:Y:S04]  /*109f00*/  LDL.LU.64 R12, [R1+0xd60] ;  /* 0x000d6000010c7983 */ /* 0x001ee80000300a00 */
        /* <DEDUP_REMOVED lines=12> */
[----:B----4-:R0:W-:Y:S04]  /*109fd0*/  STL [R1+0x40a8], R19 ;  /* 0x0040a81301007387 */ /* 0x0101e80000100800 */
[----:B0-----:R-:W4:Y:S06]  /*109fe0*/  LDL.LU.64 R18, [R1+0xd78] ;  /* 0x000d780001127983 */ /* 0x001f2c0000300a00 */
[----:B------:R-:W-:-:S02]  /*109ff0*/  @P4 LOP3.LUT R5, R5, 0x100, RZ, 0xfc, !PT ;  /* 0x0000010005054812 */ /* 0x000fc400078efcff */
[C---:B------:R-:W-:Y:S02]  /*10a000*/  LOP3.LUT P4, RZ, R22.reuse, 0x1, RZ, 0xc0, !PT ;  /* 0x0000000116ff7812 */ /* 0x040fe4000788c0ff */
[----:B------:R-:W-:Y:S02]  /*10a010*/  LOP3.LUT R5, R5, 0xfffffdff, RZ, 0xc0, !PT ;  /* 0xfffffdff05057812 */ /* 0x000fe400078ec0ff */
[----:B------:R-:W-:-:S09]  /*10a020*/  LOP3.LUT P3, RZ, R22, 0x80, RZ, 0xc0, !PT ;  /* 0x0000008016ff7812 */ /* 0x000fd2000786c0ff */
[----:B------:R-:W-:Y:S02]  /*10a030*/  @P4 LOP3.LUT R5, R5, 0x200, RZ, 0xfc, !PT ;  /* 0x0000020005054812 */ /* 0x000fe400078efcff */
[C---:B------:R-:W-:Y:S02]  /*10a040*/  LOP3.LUT P4, RZ, R22.reuse, 0x2, RZ, 0xc0, !PT ;  /* 0x0000000216ff7812 */ /* 0x040fe4000788c0ff */
[----:B------:R-:W-:Y:S02]  /*10a050*/  LOP3.LUT R5, R5, 0xfffffbff, RZ, 0xc0, !PT ;  /* 0xfffffbff05057812 */ /* 0x000fe400078ec0ff */
[----:B------:R-:W-:Y:S02]  /*10a060*/  LOP3.LUT P0, RZ, R22, 0x40, RZ, 0xc0, !PT ;  /* 0x0000004016ff7812 */ /* 0x000fe4000780c0ff */
[----:B------:R-:W-:Y:S02]  /*10a070*/  PRMT R3, R16, 0x7772, RZ ;  /* 0x0000777210037816 */ /* 0x000fe400000000ff */
[----:B------:R-:W-:-:S05]  /*10a080*/  LOP3.LUT P1, RZ, R22, 0x20, RZ, 0xc0, !PT ;  /* 0x0000002016ff7812 */ /* 0x000fca000782c0ff */
[----:B------:R-:W-:Y:S02]  /*10a090*/  @P4 LOP3.LUT R5, R5, 0x400, RZ, 0xfc, !PT ;  /* 0x0000040005054812 */ /* 0x000fe400078efcff */
[C---:B------:R-:W-:Y:S01]  /*10a0a0*/  LOP3.LUT P4, RZ, R22.reuse, 0x4, RZ, 0xc0, !PT ;  /* 0x0000000416ff7812 */ /* 0x040fe2000788c0ff */
[----:B------:R0:W-:Y:S01]  /*10a0b0*/  @P3 STG.E.U8 desc[UR32][R6.64], R3 ;  /* 0x0000000306003986 */ /* 0x0001e2000c101120 */
[----:B------:R-:W-:Y:S02]  /*10a0c0*/  LOP3.LUT P2, RZ, R22, 0x10, RZ, 0xc0, !PT ;  /* 0x0000001016ff7812 */ /* 0x000fe4000784c0ff */
[----:B------:R-:W-:Y:S02]  /*10a0d0*/  LOP3.LUT R5, R5, 0xfffff7ff, RZ, 0xc0, !PT ;  /* 0xfffff7ff05057812 */ /* 0x000fe400078ec0ff */
[----:B0-----:R-:W-:-:S05]  /*10a0e0*/  PRMT R3, R16, 0x7773, RZ ;  /* 0x0000777310037816 */ /* 0x001fca00000000ff */
[----:B--2---:R0:W-:Y:S02]  /*10a0f0*/  @P0 STG.E.U8 desc[UR32][R8.64], R3 ;  /* 0x0000000308000986 */ /* 0x0041e4000c101120 */
[----:B------:R-:W-:Y:S02]  /*10a100*/  @P4 LOP3.LUT R5, R5, 0x800, RZ, 0xfc, !PT ;  /* 0x0000080005054812 */ /* 0x000fe400078efcff */
[----:B------:R-:W-:Y:S02]  /*10a110*/  LOP3.LUT P4, RZ, R22, 0x8, RZ, 0xc0, !PT ;  /* 0x0000000816ff7812 */ /* 0x000fe4000788c0ff */
[----:B0-----:R-:W-:-:S05]  /*10a120*/  PRMT R3, R17, 0x7772, RZ ;  /* 0x0000777211037816 */ /* 0x001fca00000000ff */
[----:B------:R0:W-:Y:S02]  /*10a130*/  @P1 STG.E.U8 desc[UR32][R26.64], R3 ;  /* 0x000000031a001986 */ /* 0x0001e4000c101120 */
[----:B0-----:R-:W-:-:S05]  /*10a140*/  PRMT R3, R17, 0x7773, RZ ;  /* 0x0000777311037816 */ /* 0x001fca00000000ff */
[----:B------:R0:W-:Y:S02]  /*10a150*/  @P2 STG.E.U8 desc[UR32][R14.64], R3 ;  /* 0x000000030e002986 */ /* 0x0001e4000c101120 */
[----:B0-----:R-:W-:-:S05]  /*10a160*/  PRMT R3, R10, 0x7772, RZ ;  /* 0x000077720a037816 */ /* 0x001fca00000000ff */
[----:B---3--:R-:W-:Y:S04]  /*10a170*/  @P4 STG.E.U8 desc[UR32][R12.64], R3 ;  /* 0x000000030c004986 */ /* 0x008fe8000c101120 */
[----:B----4-:R0:W-:Y:S04]  /*10a180*/  STL.64 [R1+0x40b0], R18 ;  /* 0x0040b01201007387 */ /* 0x0101e80000100a00 */
[----:B0-----:R-:W2:Y:S04]  /*10a190*/  LDL.LU.64 R18, [R1+0xd70] ;  /* 0x000d700001127983 */ /* 0x001ea80000300a00 */
[----:B------:R-:W3:Y:S04]  /*10a1a0*/  LDL.LU R20, [R1+0x164] ;  /* 0x0001640001147983 */ /* 0x000ee80000300800 */
[----:B------:R-:W4:Y:S04]  /*10a1b0*/  LDL.LU.64 R8, [R1+0xd80] ;  /* 0x000d800001087983 */ /* 0x000f280000300a00 */
[----:B------:R-:W3:Y:S04]  /*10a1c0*/  LDL.LU.64 R22, [R1+0xd88] ;  /* 0x000d880001167983 */ /* 0x000ee80000300a00 */
[----:B------:R-:W3:Y:S04]  /*10a1d0*/  LDL.LU R4, [R1+0x168] ;  /* 0x0001680001047983 */ /* 0x000ee80000300800 */
[----:B------:R-:W3:Y:S04]  /*10a1e0*/  LDL.LU.64 R24, [R1+0xd90] ;  /* 0x000d900001187983 */ /* 0x000ee80000300a00 */
[----:B------:R-:W3:Y:S04]  /*10a1f0*/  LDL.LU.64 R28, [R1+0xd98] ;  /* 0x000d9800011c7983 */ /* 0x000ee80000300a00 */
[----:B------:R-:W3:Y:S04]  /*10a200*/  LDL.LU R6, [R1+0x16c] ;  /* 0x00016c0001067983 */ /* 0x000ee80000300800 */
[----:B------:R-:W3:Y:S04]  /*10a210*/  LDL.LU.64 R26, [R1+0xda0] ;  /* 0x000da000011a7983 */ /* 0x000ee80000300a00 */
[----:B------:R-:W3:Y:S04]  /*10a220*/  LDL.LU.64 R16, [R1+0xda8] ;  /* 0x000da80001107983 */ /* 0x000ee80000300a00 */
[----:B------:R-:W3:Y:S04]  /*10a230*/  LDL.LU.64 R14, [R1+0xdb0] ;  /* 0x000db000010e7983 */ /* 0x000ee80000300a00 */
[----:B------:R-:W2:Y:S01]  /*10a240*/  LDL.LU.64 R12, [R1+0x40b8] ;  /* 0x0040b800010c7983 */ /* 0x000ea20000300a00 */
[----:B------:R-:W-:-:S02]  /*10a250*/  LOP3.LUT P4, RZ, R5, 0x800, RZ, 0xc0, !PT ;  /* 0x0000080005ff7812 */ /* 0x000fc4000788c0ff */
[----:B------:R-:W-:Y:S01]  /*10a260*/  PRMT R3, R10, 0x7773, RZ ;  /* 0x000077730a037816 */ /* 0x000fe200000000ff */
[----:B------:R-:W3:Y:S10]  /*10a270*/  LDL.LU R7, [R1+0x150] ;  /* 0x0001500001077983 */ /* 0x000ef40000300800 */
[----:B--2---:R0:W-:Y:S01]  /*10a280*/  @P4 STG.E.U8 desc[UR32][R12.64], R3 ;  /* 0x000000030c004986 */ /* 0x0041e2000c101120 */
[----:B------:R-:W-:-:S02]  /*10a290*/  LOP3.LUT P4, RZ, R5, 0x400, RZ, 0xc0, !PT ;  /* 0x0000040005ff7812 */ /* 0x000fc4000788c0ff */
[----:B0-----:R-:W-:Y:S01]  /*10a2a0*/  PRMT R3, R11, 0x7772, RZ ;  /* 0x000077720b037816 */ /* 0x001fe200000000ff */
[----:B------:R-:W2:Y:S10]  /*10a2b0*/  LDL.LU.64 R12, [R1+0xdc0] ;  /* 0x000dc000010c7983 */ /* 0x000eb40000300a00 */
[----:B------:R0:W-:Y:S04]  /*10a2c0*/  @P4 STG.E.U8 desc[UR32][R18.64], R3 ;  /* 0x0000000312004986 */ /* 0x0001e8000c101120 */
[----:B0-----:R-:W4:Y:S01]  /*10a2d0*/  LDL.LU.64 R18, [R1+0x40b0] ;  /* 0x0040b00001127983 */ /* 0x001f220000300a00 */
[----:B------:R-:W-:-:S02]  /*10a2e0*/  LOP3.LUT P4, RZ, R5, 0x200, RZ, 0xc0, !PT ;  /* 0x0000020005ff7812 */ /* 0x000fc4000788c0ff */
[----:B------:R-:W-:Y:S02]  /*10a2f0*/  PRMT R3, R11, 0x7773, RZ ;  /* 0x000077730b037816 */ /* 0x000fe400000000ff */
[----:B------:R-:W2:Y:S09]  /*10a300*/  LDL.LU.64 R10, [R1+0xdc8] ;  /* 0x000dc800010a7983 */ /* 0x000eb20000300a00 */
[----:B----4-:R0:W-:Y:S04]  /*10a310*/  @P4 STG.E.U8 desc[UR32][R18.64], R3 ;  /* 0x0000000312004986 */ /* 0x0101e8000c101120 */
[----:B0-----:R-:W4:Y:S01]  /*10a320*/  LDL.LU R19, [R1+0x40a8] ;  /* 0x0040a80001137983 */ /* 0x001f220000300800 */
[----:B------:R-:W-:-:S02]  /*10a330*/  LOP3.LUT P4, RZ, R5, 0x100, RZ, 0xc0, !PT ;  /* 0x0000010005ff7812 */ /* 0x000fc4000788c0ff */
[C---:B------:R-:W-:Y:S02]  /*10a340*/  LOP3.LUT P5, RZ, R21.reuse, 0x8000000, RZ, 0xc0, !PT ;  /* 0x0800000015ff7812 */ /* 0x040fe400078ac0ff */
[C---:B------:R-:W-:Y:S02]  /*10a350*/  LOP3.LUT P6, RZ, R21.reuse, 0x4000000, RZ, 0xc0, !PT ;  /* 0x0400000015ff7812 */ /* 0x040fe400078cc0ff */
[----:B------:R-:W-:Y:S02]  /*10a360*/  LOP3.LUT P3, RZ, R21, 0x2000000, RZ, 0xc0, !PT ;  /* 0x0200000015ff7812 */ /* 0x000fe4000786c0ff */
[----:B----4-:R-:W-:-:S05]  /*10a370*/  PRMT R3, R19, 0x7770, RZ ;  /* 0x0000777013037816 */ /* 0x010fca00000000ff */
[----:B------:R0:W-:Y:S04]  /*10a380*/  @P4 STG.E.U8 desc[UR32][R8.64], R3 ;  /* 0x0000000308004986 */ /* 0x0001e8000c101120 */
[----:B0-----:R-:W4:Y:S01]  /*10a390*/  LDL.LU.64 R8, [R1+0x40a0] ;  /* 0x0040a00001087983 */ /* 0x001f220000300a00 */
[----:B------:R-:W-:Y:S02]  /*10a3a0*/  LOP3.LUT P4, RZ, R5, 0x80, RZ, 0xc0, !PT ;  /* 0x0000008005ff7812 */ /* 0x000fe4000788c0ff */
[----:B------:R-:W-:-:S11]  /*10a3b0*/  PRMT R3, R19, 0x7771, RZ ;  /* 0x0000777113037816 */ /* 0x000fd600000000ff */
[----:B---3--:R0:W-:Y:S01]  /*10a3c0*/  @P4 STG.E.U8 desc[UR32][R22.64], R3 ;  /* 0x0000000316004986 */ /* 0x0081e2000c101120 */
        /* <DEDUP_REMOVED lines=15> */
[----:B0-----:R-:W3:Y:S04]  /*10a4c0*/  LDL.LU R9, [R1+0x154] ;  /* 0x0001540001097983 */ /* 0x001ee80000300800 */
[----:B------:R-:W4:Y:S04]  /*10a4d0*/  LDL.LU R18, [R1+0x158] ;  /* 0x0001580001127983 */ /* 0x000f280000300800 */
[----:B------:R-:W-:Y:S04]  /*10a4e0*/  STL.64 [R1+0x4080], R6 ;  /* 0x0040800601007387 */ /* 0x000fe80000100a00 */
[----:B------:R-:W4:Y:S01]  /*10a4f0*/  LDL.LU.64 R14, [R1+0xdd0] ;  /* 0x000dd000010e7983 */ /* 0x000f220000300a00 */
[----:B------:R-:W-:-:S02]  /*10a500*/  LOP3.LUT P1, RZ, R21, 0x800000, RZ, 0xc0, !PT ;  /* 0x0080000015ff7812 */ /* 0x000fc4000782c0ff */
[----:B------:R-:W-:Y:S02]  /*10a510*/  LOP3.LUT P2, RZ, R21, 0x400000, RZ, 0xc0, !PT ;  /* 0x0040000015ff7812 */ /* 0x000fe4000784c0ff */
[----:B------:R-:W-:Y:S02]  /*10a520*/  PRMT R3, R7, 0x7770, RZ ;  /* 0x0000777007037816 */ /* 0x000fe400000000ff */
[----:B------:R-:W-:-:S07]  /*10a530*/  LOP3.LUT P3, RZ, R21, 0x200000, RZ, 0xc0, !PT ;  /* 0x0020000015ff7812 */ /* 0x000fce000786c0ff */
[----:B--2---:R0:W-:Y:S02]  /*10a540*/  @P1 STG.E.U8 desc[UR32][R12.64], R3 ;  /* 0x000000030c001986 */ /* 0x0041e4000c101120 */
[----:B0-----:R-:W-:Y:S02]  /*10a550*/  PRMT R3, R7, 0x7771, RZ ;  /* 0x0000777107037816 */ /* 0x001fe400000000ff */
[----:B------:R-:W2:Y:S04]  /*10a560*/  LDL.LU.64 R12, [R1+0xdd8] ;  /* 0x000dd800010c7983 */ /* 0x000ea80000300a00 */
[----:B------:R0:W-:Y:S04]  /*10a570*/  @P2 STG.E.U8 desc[UR32][R10.64], R3 ;  /* 0x000000030a002986 */ /* 0x0001e8000c101120 */
[----:B------:R-:W2:Y:S04]  /*10a580*/  LDL.LU.64 R24, [R1+0xde0] ;  /* 0x000de00001187983 */ /* 0x000ea80000300a00 */
[----:B------:R-:W2:Y:S04]  /*10a590*/  LDL.LU.64 R28, [R1+0xde8] ;  /* 0x000de800011c7983 */ /* 0x000ea80000300a00 */
[----:B------:R-:W2:Y:S04]  /*10a5a0*/  LDL.LU.64 R26, [R1+0xdf0] ;  /* 0x000df000011a7983 */ /* 0x000ea80000300a00 */
[----:B0-----:R-:W2:Y:S04]  /*10a5b0*/  LDL.LU.64 R10, [R1+0xdf8] ;  /* 0x000df800010a7983 */ /* 0x001ea80000300a00 */
[----:B------:R-:W2:Y:S04]  /*10a5c0*/  LDL.LU.64 R16, [R1+0xe00] ;  /* 0x000e000001107983 */ /* 0x000ea80000300a00 */
[----:B------:R-:W2:Y:S01]  /*10a5d0*/  LDL.LU R8, [R1+0x15c] ;  /* 0x00015c0001087983 */ /* 0x000ea20000300800 */
[----:B---3--:R-:W-:-:S05]  /*10a5e0*/  PRMT R3, R9, 0x7770, RZ ;  /* 0x0000777009037816 */ /* 0x008fca00000000ff */
[----:B----4-:R0:W-:Y:S04]  /*10a5f0*/  @P3 STG.E.U8 desc[UR32][R14.64], R3 ;  /* 0x000000030e003986 */ /* 0x0101e8000c101120 */
[----:B0-----:R-:W3:Y:S01]  /*10a600*/  LDL.LU.64 R14, [R1+0xe10] ;  /* 0x000e1000010e7983 */ /* 0x001ee20000300a00 */
[C---:B------:R-:W-:Y:S02]  /*10a610*/  LOP3.LUT P2, RZ, R21.reuse, 0x200, RZ, 0xc0, !PT ;  /* 0x0000020015ff7812 */ /* 0x040fe4000784c0ff */
[----:B------:R-:W-:Y:S02]  /*10a620*/  LOP3.LUT P0, RZ, R21, 0x10000, RZ, 0xc0, !PT ;  /* 0x0001000015ff7812 */ /* 0x000fe4000780c0ff */
[----:B------:R-:W-:Y:S02]  /*10a630*/  LOP3.LUT R0, R0, 0x7fffffff, RZ, 0xc0, !PT ;  /* 0x7fffffff00007812 */ /* 0x000fe400078ec0ff */
[----:B------:R-:W-:-:S07]  /*10a640*/  LOP3.LUT R5, R5, 0xffffffef, RZ, 0xc0, !PT ;  /* 0xffffffef05057812 */ /* 0x000fce00078ec0ff */
[----:B------:R-:W-:Y:S02]  /*10a650*/  @P2 LOP3.LUT R0, R0, 0x80000000, RZ, 0xfc, !PT ;  /* 0x8000000000002812 */ /* 0x000fe400078efcff */
[----:B------:R-:W-:Y:S02]  /*10a660*/  LOP3.LUT P2, RZ, R21, 0x400, RZ, 0xc0, !PT ;  /* 0x0000040015ff7812 */ /* 0x000fe4000784c0ff */
[----:B------:R-:W-:-:S04]  /*10a670*/  @P0 LOP3.LUT R5, R5, 0x10, RZ, 0xfc, !PT ;  /* 0x0000001005050812 */ /* 0x000fc800078efcff */
[----:B------:R-:W-:-:S07]  /*10a680*/  LOP3.LUT R5, R5, 0xfffffffe, RZ, 0xc0, !PT ;  /* 0xfffffffe05057812 */ /* 0x000fce00078ec0ff */
[----:B------:R-:W-:Y:S02]  /*10a690*/  @P2 LOP3.LUT R5, R5, 0x1, RZ, 0xfc, !PT ;  /* 0x0000000105052812 */ /* 0x000fe400078efcff */
[----:B------:R-:W-:Y:S02]  /*10a6a0*/  LOP3.LUT P2, RZ, R21, 0x800, RZ, 0xc0, !PT ;  /* 0x0000080015ff7812 */ /* 0x000fe4000784c0ff */
[----:B------:R-:W-:Y:S02]  /*10a6b0*/  LOP3.LUT R5, R5, 0xfffffffd, RZ, 0xc0, !PT ;  /* 0xfffffffd05057812 */ /* 0x000fe400078ec0ff */
[C---:B------:R-:W-:Y:S02]  /*10a6c0*/  LOP3.LUT P5, RZ, R21.reuse, 0x100000, RZ, 0xc0, !PT ;  /* 0x0010000015ff7812 */ /* 0x040fe400078ac0ff */
[----:B------:R-:W-:-:S07]  /*10a6d0*/  LOP3.LUT P6, RZ, R21, 0x80000, RZ, 0xc0, !PT ;  /* 0x0008000015ff7812 */ /* 0x000fce00078cc0ff */
[----:B------:R-:W-:Y:S02]  /*10a6e0*/  @P2 LOP3.LUT R5, R5, 0x2, RZ, 0xfc, !PT ;  /* 0x0000000205052812 */ /* 0x000fe400078efcff */
[----:B------:R-:W-:Y:S02]  /*10a6f0*/  LOP3.LUT P2, RZ, R21, 0x1000, RZ, 0xc0, !PT ;  /* 0x0000100015ff7812 */ /* 0x000fe4000784c0ff */
[----:B------:R-:W-:Y:S01]  /*10a700*/  PRMT R3, R9, 0x7771, RZ ;  /* 0x0000777109037816 */ /* 0x000fe200000000ff */
[----:B---3--:R0:W-:Y:S04]  /*10a710*/  STL.64 [R1+0x4090], R14 ;  /* 0x0040900e01007387 */ /* 0x0081e80000100a00 */
[----:B0-----:R-:W3:Y:S01]  /*10a720*/  LDL.LU.64 R14, [R1+0xe08] ;  /* 0x000e0800010e7983 */ /* 0x001ee20000300a00 */
[----:B------:R-:W-:-:S02]  /*10a730*/  LOP3.LUT R5, R5, 0xfffffffb, RZ, 0xc0, !PT ;  /* 0xfffffffb05057812 */ /* 0x000fc400078ec0ff */
[----:B------:R-:W-:Y:S01]  /*10a740*/  LOP3.LUT P4, RZ, R21, 0x40000, RZ, 0xc0, !PT ;  /* 0x0004000015ff7812 */ /* 0x000fe2000788c0ff */
[----:B--2---:R0:W-:Y:S02]  /*10a750*/  @P5 STG.E.U8 desc[UR32][R12.64], R3 ;  /* 0x000000030c005986 */ /* 0x0041e4000c101120 */
[----:B------:R-:W-:Y:S02]  /*10a760*/  @P2 LOP3.LUT R5, R5, 0x4, RZ, 0xfc, !PT ;  /* 0x0000000405052812 */ /* 0x000fe400078efcff */
[C---:B------:R-:W-:Y:S02]  /*10a770*/  LOP3.LUT P2, RZ, R21.reuse, 0x2000, RZ, 0xc0, !PT ;  /* 0x0000200015ff7812 */ /* 0x040fe4000784c0ff */
[----:B------:R-:W-:Y:S02]  /*10a780*/  LOP3.LUT P0, RZ, R21, 0x20000, RZ, 0xc0, !PT ;  /* 0x0002000015ff7812 */ /* 0x000fe4000780c0ff */
[----:B0-----:R-:W-:Y:S01]  /*10a790*/  PRMT R3, R18, 0x7770, RZ ;  /* 0x0000777012037816 */ /* 0x001fe200000000ff */
[----:B------:R-:W2:Y:S04]  /*10a7a0*/  LDL.LU.64 R12, [R1+0xe18] ;  /* 0x000e1800010c7983 */ /* 0x000ea80000300a00 */
[----:B------:R0:W-:Y:S01]  /*10a7b0*/  @P6 STG.E.U8 desc[UR32][R24.64], R3 ;  /* 0x0000000318006986 */ /* 0x0001e2000c101120 */
[----:B------:R-:W-:-:S02]  /*10a7c0*/  LOP3.LUT R5, R5, 0xfffffff7, RZ, 0xc0, !PT ;  /* 0xfffffff705057812 */ /* 0x000fc400078ec0ff */
[----:B------:R-:W-:Y:S01]  /*10a7d0*/  LOP3.LUT P1, RZ, R21, 0x8000, RZ, 0xc0, !PT ;  /* 0x0000800015ff7812 */ /* 0x000fe2000782c0ff */
[----:B------:R-:W4:Y:S01]  /*10a7e0*/  LDL.LU.64 R6, [R1+0xe20] ;  /* 0x000e200001067983 */ /* 0x000f220000300a00 */
[----:B0-----:R-:W-:-:S03]  /*10a7f0*/  PRMT R3, R18, 0x7771, RZ ;  /* 0x0000777112037816 */ /* 0x001fc600000000ff */
[----:B------:R-:W4:Y:S01]  /*10a800*/  LDL.LU.64 R22, [R1+0xe28] ;  /* 0x000e280001167983 */ /* 0x000f220000300a00 */
[----:B------:R-:W-:-:S03]  /*10a810*/  @P2 LOP3.LUT R5, R5, 0x8, RZ, 0xfc, !PT ;  /* 0x0000000805052812 */ /* 0x000fc600078efcff */
[----:B------:R0:W-:Y:S04]  /*10a820*/  @P4 STG.E.U8 desc[UR32][R28.64], R3 ;  /* 0x000000031c004986 */ /* 0x0001e8000c101120 */
[----:B------:R-:W4:Y:S01]  /*10a830*/  LDL.LU.64 R24, [R1+0xe38] ;  /* 0x000e380001187983 */ /* 0x000f220000300a00 */
[----:B0-----:R-:W-:-:S03]  /*10a840*/  PRMT R3, R8, 0x7770, RZ ;  /* 0x0000777008037816 */ /* 0x001fc600000000ff */
[----:B------:R-:W4:Y:S04]  /*10a850*/  LDL.LU.64 R28, [R1+0xe40] ;  /* 0x000e4000011c7983 */ /* 0x000f280000300a00 */
[----:B------:R0:W-:Y:S01]  /*10a860*/  @P0 STG.E.U8 desc[UR32][R26.64], R3 ;  /* 0x000000031a000986 */ /* 0x0001e2000c101120 */
[----:B------:R-:W-:Y:S02]  /*10a870*/  LOP3.LUT P0, RZ, R5, 0x10, RZ, 0xc0, !PT ;  /* 0x0000001005ff7812 */ /* 0x000fe4000780c0ff */
[----:B------:R-:W-:Y:S02]  /*10a880*/  LOP3.LUT P2, RZ, R21, 0x4000, RZ, 0xc0, !PT ;  /* 0x0000400015ff7812 */ /* 0x000fe4000784c0ff */
[----:B0-----:R-:W-:Y:S01]  /*10a890*/  PRMT R3, R8, 0x7771, RZ ;  /* 0x0000777108037816 */ /* 0x001fe200000000ff */
[----:B------:R-:W4:Y:S08]  /*10a8a0*/  LDL.LU.64 R26, [R1+0xe50] ;  /* 0x000e5000011a7983 */ /* 0x000f300000300a00 */
[----:B------:R0:W-:Y:S02]  /*10a8b0*/  @P0 STG.E.U8 desc[UR32][R10.64], R3 ;  /* 0x000000030a000986 */ /* 0x0001e4000c101120 */
[----:B0-----:R-:W-:-:S02]  /*10a8c0*/  PRMT R3, R19, 0x7772, RZ ;  /* 0x0000777213037816 */ /* 0x001fc400000000ff */
[----:B------:R-:W4:Y:S04]  /*10a8d0*/  LDL.LU.64 R10, [R1+0xe58] ;  /* 0x000e5800010a7983 */ /* 0x000f280000300a00 */
[----:B------:R0:W-:Y:S02]  /*10a8e0*/  @P1 STG.E.U8 desc[UR32][R16.64], R3 ;  /* 0x0000000310001986 */ /* 0x0001e4000c101120 */
[----:B0-----:R-:W-:Y:S02]  /*10a8f0*/  PRMT R3, R19, 0x7773, RZ ;  /* 0x0000777313037816 */ /* 0x001fe400000000ff */
[----:B------:R-:W4:Y:S04]  /*10a900*/  LDL.LU.64 R16, [R1+0xe60] ;  /* 0x000e600001107983 */ /* 0x000f280000300a00 */
[----:B------:R-:W4:Y:S04]  /*10a910*/  LDL.LU R19, [R1+0x4098] ;  /* 0x0040980001137983 */ /* 0x000f280000300800 */
[----:B---3--:R0:W-:Y:S04]  /*10a920*/  @P2 STG.E.U8 desc[UR32][R14.64], R3 ;  /* 0x000000030e002986 */ /* 0x0081e8000c101120 */
[----:B0-----:R-:W3:Y:S01]  /*10a930*/  LDL.LU.64 R14, [R1+0x4090] ;  /* 0x00409000010e7983 */ /* 0x001ee20000300a00 */
[----:B------:R-:W-:-:S02]  /*10a940*/  LOP3.LUT P2, RZ, R5, 0x8, RZ, 0xc0, !PT ;  /* 0x0000000805ff7812 */ /* 0x000fc4000784c0ff */
[----:B------:R-:W-:-:S11]  /*10a950*/  PRMT R3, R20, 0x7772, RZ ;  /* 0x0000777214037816 */ /* 0x000fd600000000ff */
[----:B---3--:R0:W-:Y:S01]  /*10a960*/  @P2 STG.E.U8 desc[UR32][R14.64], R3 ;  /* 0x000000030e002986 */ /* 0x0081e2000c101120 */
[C---:B------:R-:W-:Y:S02]  /*10a970*/  LOP3.LUT P2, RZ, R5.reuse, 0x4, RZ, 0xc0, !PT ;  /* 0x0000000405ff7812 */ /* 0x040fe4000784c0ff */
[----:B0-----:R-:W-:Y:S01]  /*10a980*/  PRMT R3, R20, 0x7773, RZ ;  /* 0x0000777314037816 */ /* 0x001fe200000000ff */
[----:B------:R-:W3:Y:S10]  /*10a990*/  LDL.LU.64 R14, [R1+0xe48] ;  /* 0x000e4800010e7983 */ /* 0x000ef40000300a00 */
[----:B--2---:R0:W-:Y:S01]  /*10a9a0*/  @P2 STG.E.U8 desc[UR32][R12.64], R3 ;  /* 0x000000030c002986 */ /* 0x0041e2000c101120 */
[----:B------:R-:W-:-:S03]  /*10a9b0*/  LOP3.LUT P2, RZ, R5, 0x2, RZ, 0xc0, !PT ;  /* 0x0000000205ff7812 */ /* 0x000fc6000784c0ff */
[----:B------:R-:W2:Y:S01]  /*10a9c0*/  LDL.LU R20, [R1+0x4088] ;  /* 0x0040880001147983 */ /* 0x000ea20000300800 */
[----:B0-----:R-:W-:-:S03]  /*10a9d0*/  PRMT R3, R4, 0x7772, RZ ;  /* 0x0000777204037816 */ /* 0x001fc600000000ff */
[----:B------:R-:W2:Y:S06]  /*10a9e0*/  LDL.LU.64 R12, [R1+0xe30] ;  /* 0x000e3000010c7983 */ /* 0x000eac0000300a00 */
[----:B----4-:R0:W-:Y:S04]  /*10a9f0*/  @P2 STG.E.U8 desc[UR32][R6.64], R3 ;  /* 0x0000000306002986 */ /* 0x0101e8000c101120 */
[----:B0-----:R-:W4:Y:S01]  /*10aa00*/  LDL.LU.64 R6, [R1+0x4080] ;  /* 0x0040800001067983 */ /* 0x001f220000300a00 */
[----:B------:R-:W-:-:S02]  /*10aa10*/  LOP3.LUT P2, RZ, R5, 0x1, RZ, 0xc0, !PT ;  /* 0x0000000105ff7812 */ /* 0x000fc4000784c0ff */
[----:B------:R-:W-:Y:S02]  /*10aa20*/  PRMT R3, R4, 0x7773, RZ ;  /* 0x0000777304037816 */ /* 0x000fe400000000ff */
[----:B------:R-:W-:-:S09]  /*10aa30*/  LOP3.LUT P3, RZ, R21, 0x100, RZ, 0xc0, !PT ;  /* 0x0000010015ff7812 */ /* 0x000fd2000786c0ff */
[----:B------:R4:W-:Y:S01]  /*10aa40*/  @P2 STG.E.U8 desc[UR32][R22.64], R3 ;  /* 0x0000000316002986 */ /* 0x0009e2000c101120 */
[----:B------:R-:W-:Y:S02]  /*10aa50*/  LOP3.LUT P2, RZ, R0, 0x80000000, RZ, 0xc0, !PT ;  /* 0x8000000000ff7812 */ /* 0x000fe4000784c0ff */
[C---:B------:R-:W-:Y:S02]  /*10aa60*/  LOP3.LUT P5, RZ, R21.reuse, 0x80, RZ, 0xc0, !PT ;  /* 0x0000008015ff7812 */ /* 0x040fe400078ac0ff */
[C---:B------:R-:W-:Y:S02]  /*10aa70*/  LOP3.LUT P6, RZ, R21.reuse, 0x40, RZ, 0xc0, !PT ;  /* 0x0000004015ff7812 */ /* 0x040fe400078cc0ff */
[C---:B------:R-:W-:Y:S02]  /*10aa80*/  LOP3.LUT P4, RZ, R21.reuse, 0x20, RZ, 0xc0, !PT ;  /* 0x0000002015ff7812 */ /* 0x040fe4000788c0ff */
[----:B------:R-:W-:Y:S02]  /*10aa90*/  LOP3.LUT P0, RZ, R21, 0x10, RZ, 0xc0, !PT ;  /* 0x0000001015ff7812 */ /* 0x000fe4000780c0ff */
[----:B----4-:R-:W-:-:S05]  /*10aaa0*/  PRMT R3, R6, 0x7772, RZ ;  /* 0x0000777206037816 */ /* 0x010fca00000000ff */
[----:B------:R0:W-:Y:S02]  /*10aab0*/  @P2 STG.E.U8 desc[UR32][R24.64], R3 ;  /* 0x0000000318002986 */ /* 0x0001e4000c101120 */
[----:B0-----:R-:W-:-:S05]  /*10aac0*/  PRMT R3, R6, 0x7773, RZ ;  /* 0x0000777306037816 */ /* 0x001fca00000000ff */
[----:B------:R0:W-:Y:S02]  /*10aad0*/  @P3 STG.E.U8 desc[UR32][R28.64], R3 ;  /* 0x000000031c003986 */ /* 0x0001e4000c101120 */
[----:B0-----:R-:W-:-:S05]  /*10aae0*/  PRMT R3, R7, 0x7772, RZ ;  /* 0x0000777207037816 */ /* 0x001fca00000000ff */
[----:B------:R0:W-:Y:S02]  /*10aaf0*/  @P5 STG.E.U8 desc[UR32][R26.64], R3 ;  /* 0x000000031a005986 */ /* 0x0001e4000c101120 */
[----:B0-----:R-:W-:-:S05]  /*10ab00*/  PRMT R3, R7, 0x7773, RZ ;  /* 0x0000777307037816 */ /* 0x001fca00000000ff */
[----:B------:R0:W-:Y:S04]  /*10ab10*/  @P6 STG.E.U8 desc[UR32][R10.64], R3 ;  /* 0x000000030a006986 */ /* 0x0001e8000c101120 */
[----:B0-----:R-:W4:Y:S01]  /*10ab20*/  LDL.LU.64 R10, [R1+0xe68] ;  /* 0x000e6800010a7983 */ /* 0x001f220000300a00 */
[C---:B------:R-:W-:Y:S02]  /*10ab30*/  PRMT R3, R9.reuse, 0x7772, RZ ;  /* 0x0000777209037816 */ /* 0x040fe400000000ff */
[----:B------:R-:W-:Y:S01]  /*10ab40*/  PRMT R4, R9, 0x7773, RZ ;  /* 0x0000777309047816 */ /* 0x000fe200000000ff */
[----:B------:R-:W4:Y:S04]  /*10ab50*/  LDL.LU.64 R26, [R1+0xe70] ;  /* 0x000e7000011a7983 */ /* 0x000f280000300a00 */
[----:B------:R-:W-:Y:S04]  /*10ab60*/  @P4 STG.E.U8 desc[UR32][R16.64], R3 ;  /* 0x0000000310004986 */ /* 0x000fe8000c101120 */
[----:B---3--:R0:W-:Y:S01]  /*10ab70*/  @P0 STG.E.U8 desc[UR32][R14.64], R4 ;  /* 0x000000040e000986 */ /* 0x0081e2000c101120 */
[----:B------:R-:W-:-:S03]  /*10ab80*/  LOP3.LUT P1, RZ, R21, 0x8, RZ, 0xc0, !PT ;  /* 0x0000000815ff7812 */ /* 0x000fc6000782c0ff */
[----:B0-----:R-:W3:Y:S04]  /*10ab90*/  LDL.LU.64 R14, [R1+0xe78] ;  /* 0x000e7800010e7983 */ /* 0x001ee80000300a00 */
[----:B------:R-:W3:Y:S04]  /*10aba0*/  LDL.LU.64 R22, [R1+0xe80] ;  /* 0x000e800001167983 */ /* 0x000ee80000300a00 */
[----:B------:R-:W3:Y:S04]  /*10abb0*/  LDL R9, [R1+0xf0] ;  /* 0x0000f00001097983 */ /* 0x000ee80000100800 */
[----:B------:R-:W3:Y:S01]  /*10abc0*/  LDL.LU.64 R24, [R1+0xe90] ;  /* 0x000e900001187983 */ /* 0x000ee20000300a00 */
[----:B------:R-:W-:-:S02]  /*10abd0*/  PRMT R4, R18, 0x7772, RZ ;  /* 0x0000777212047816 */ /* 0x000fc400000000ff */
[C---:B------:R-:W-:Y:S01]  /*10abe0*/  LOP3.LUT P2, RZ, R21.reuse, 0x4, RZ, 0xc0, !PT ;  /* 0x0000000415ff7812 */ /* 0x040fe2000784c0ff */
[----:B------:R-:W3:Y:S04]  /*10abf0*/  LDL.LU.64 R28, [R1+0xe98] ;  /* 0x000e9800011c7983 */ /* 0x000ee80000300a00 */
[----:B--2---:R0:W-:Y:S01]  /*10ac00*/  @P1 STG.E.U8 desc[UR32][R12.64], R4 ;  /* 0x000000040c001986 */ /* 0x0041e2000c101120 */
[----:B------:R-:W-:Y:S02]  /*10ac10*/  LOP3.LUT P1, RZ, R20, 0x400000, RZ, 0xc0, !PT ;  /* 0x0040000014ff7812 */ /* 0x000fe4000782c0ff */
[C---:B------:R-:W-:Y:S02]  /*10ac20*/  LOP3.LUT P3, RZ, R21.reuse, 0x2, RZ, 0xc0, !PT ;  /* 0x0000000215ff7812 */ /* 0x040fe4000786c0ff */
[----:B------:R-:W-:-:S02]  /*10ac30*/  LOP3.LUT P5, RZ, R21, 0x1, RZ, 0xc0, !PT ;  /* 0x0000000115ff7812 */ /* 0x000fc400078ac0ff */
[----:B------:R-:W-:Y:S02]  /*10ac40*/  PRMT R17, R18, 0x7773, RZ ;  /* 0x0000777312117816 */ /* 0x000fe400000000ff */
[----:B0-----:R-:W-:Y:S01]  /*10ac50*/  P2R R4, PR, RZ, 0x2 ;  /* 0x00000002ff047803 */ /* 0x001fe20000000000 */
[----:B------:R-:W2:Y:S01]  /*10ac60*/  LDL.LU.64 R12, [R1+0xea0] ;  /* 0x000ea000010c7983 */ /* 0x000ea20000300a00 */
[----:B------:R-:W-:-:S03]  /*10ac70*/  LOP3.LUT P1, RZ, R20, 0x800000, RZ, 0xc0, !PT ;  /* 0x0080000014ff7812 */ /* 0x000fc6000782c0ff */
[----:B------:R-:W2:Y:S01]  /*10ac80*/  LDL R21, [R1+0xf8] ;  /* 0x0000f80001157983 */ /* 0x000ea20000100800 */
[----:B------:R-:W-:-:S05]  /*10ac90*/  P2R R5, PR, RZ, 0x2 ;  /* 0x00000002ff057803 */ /* 0x000fca0000000000 */
[----:B------:R-:W-:Y:S04]  /*10aca0*/  STL.64 [R1+0x4070], R4 ;  /* 0x0040700401007387 */ /* 0x000fe80000100a00 */
[----:B----4-:R0:W-:Y:S04]  /*10acb0*/  @P2 STG.E.U8 desc[UR32][R10.64], R17 ;  /* 0x000000110a002986 */ /* 0x0101e8000c101120 */
[----:B0-----:R-:W4:Y:S04]  /*10acc0*/  LDL.LU.64 R10, [R1+0xea8] ;  /* 0x000ea800010a7983 */ /* 0x001f280000300a00 */
[----:B------:R-:W4:Y:S01]  /*10acd0*/  LDL.LU.64 R4, [R1+0xeb8] ;  /* 0x000eb80001047983 */ /* 0x000f220000300a00 */
[----:B------:R-:W-:-:S02]  /*10ace0*/  PRMT R17, R8, 0x7772, RZ ;  /* 0x0000777208117816 */ /* 0x000fc400000000ff */
[C---:B------:R-:W-:Y:S01]  /*10acf0*/  LOP3.LUT P6, RZ, R20.reuse, 0x80000000, RZ, 0xc0, !PT ;  /* 0x8000000014ff7812 */ /* 0x040fe200078cc0ff */
[----:B------:R-:W4:Y:S01]  /*10ad00*/  LDL.LU R18, [R1] ;  /* 0x0000000001127983 */ /* 0x000f220000300800 */
[----:B------:R-:W-:-:S03]  /*10ad10*/  LOP3.LUT P4, RZ, R20, 0x20000000, RZ, 0xc0, !PT ;  /* 0x2000000014ff7812 */ /* 0x000fc6000788c0ff */
[----:B------:R0:W-:Y:S01]  /*10ad20*/  @P3 STG.E.U8 desc[UR32][R26.64], R17 ;  /* 0x000000111a003986 */ /* 0x0001e2000c101120 */
[----:B------:R-:W-:Y:S02]  /*10ad30*/  P2R R3, PR, RZ, 0x10 ;  /* 0x00000010ff037803 */ /* 0x000fe40000000000 */
[----:B------:R-:W-:Y:S02]  /*10ad40*/  LOP3.LUT P4, RZ, R20, 0x40000000, RZ, 0xc0, !PT ;  /* 0x4000000014ff7812 */ /* 0x000fe4000788c0ff */
[----:B0-----:R-:W-:Y:S01]  /*10ad50*/  PRMT R17, R8, 0x7773, RZ ;  /* 0x0000777308117816 */ /* 0x001fe200000000ff */
[----:B------:R-:W4:Y:S04]  /*10ad60*/  LDL.LU.64 R26, [R1+0xec0] ;  /* 0x000ec000011a7983 */ /* 0x000f280000300a00 */
[----:B---3--:R0:W-:Y:S01]  /*10ad70*/  @P5 STG.E.U8 desc[UR32][R14.64], R17 ;  /* 0x000000110e005986 */ /* 0x0081e2000c101120 */
[----:B------:R-:W-:-:S02]  /*10ad80*/  LOP3.LUT P1, RZ, R20, 0x1000000, RZ, 0xc0, !PT ;  /* 0x0100000014ff7812 */ /* 0x000fc4000782c0ff */
[C---:B0-----:R-:W-:Y:S01]  /*10ad90*/  PRMT R17, R9.reuse, 0x7770, RZ ;  /* 0x0000777009117816 */ /* 0x041fe200000000ff */
[----:B------:R-:W3:Y:S04]  /*10ada0*/  LDL.LU.64 R14, [R1+0xed0] ;  /* 0x000ed000010e7983 */ /* 0x000ee80000300a00 */
[----:B------:R0:W-:Y:S01]  /*10adb0*/  @P6 STG.E.U8 desc[UR32][R22.64], R17 ;  /* 0x0000001116006986 */ /* 0x0001e2000c101120 */
[----:B------:R-:W-:Y:S02]  /*10adc0*/  P2R R6, PR, RZ, 0x2 ;  /* 0x00000002ff067803 */ /* 0x000fe40000000000 */
[----:B------:R-:W-:Y:S01]  /*10add0*/  LOP3.LUT P1, RZ, R20, 0x2000000, RZ, 0xc0, !PT ;  /* 0x0200000014ff7812 */ /* 0x000fe2000782c0ff */
[----:B------:R-:W3:Y:S01]  /*10ade0*/  LDL.LU R8, [R1+0x4] ;  /* 0x0000040001087983 */ /* 0x000ee20000300800 */
[----:B0-----:R-:W-:-:S03]  /*10adf0*/  PRMT R17, R9, 0x7771, RZ ;  /* 0x0000777109117816 */ /* 0x001fc600000000ff */
[----:B------:R-:W3:Y:S04]  /*10ae00*/  LDL.LU.64 R22, [R1+0xee0] ;  /* 0x000ee00001167983 */ /* 0x000ee80000300a00 */
[----:B------:R0:W-:Y:S01]  /*10ae10*/  @P4 STG.E.U8 desc[UR32][R24.64], R17 ;  /* 0x0000001118004986 */ /* 0x0001e2000c101120 */
[----:B------:R-:W-:Y:S02]  /*10ae20*/  ISETP.NE.AND P4, PT, R3, RZ, PT ;  /* 0x000000ff0300720c */ /* 0x000fe40003f85270 */
[C---:B------:R-:W-:Y:S02]  /*10ae30*/  LOP3.LUT P0, RZ, R20.reuse, 0x10000000, RZ, 0xc0, !PT ;  /* 0x1000000014ff7812 */ /* 0x040fe4000780c0ff */
[----:B------:R-:W-:Y:S02]  /*10ae40*/  P2R R7, PR, RZ, 0x2 ;  /* 0x00000002ff077803 */ /* 0x000fe40000000000 */
[----:B------:R-:W-:-:S02]  /*10ae50*/  LOP3.LUT P1, RZ, R20, 0x4000000, RZ, 0xc0, !PT ;  /* 0x0400000014ff7812 */ /* 0x000fc4000782c0ff */
[----:B------:R-:W-:Y:S02]  /*10ae60*/  PRMT R3, R19, 0x7770, RZ ;  /* 0x0000777013037816 */ /* 0x000fe400000000ff */
[----:B------:R-:W-:Y:S01]  /*10ae70*/  P2R R16, PR, RZ, 0x2 ;  /* 0x00000002ff107803 */ /* 0x000fe20000000000 */
[----:B0-----:R-:W3:Y:S01]  /*10ae80*/  LDL.LU.64 R24, [R1+0xee8] ;  /* 0x000ee80001187983 */ /* 0x001ee20000300a00 */
[----:B------:R-:W-:-:S03]  /*10ae90*/  LOP3.LUT P1, RZ, R20, 0x8000000, RZ, 0xc0, !PT ;  /* 0x0800000014ff7812 */ /* 0x000fc6000782c0ff */
[----:B------:R0:W-:Y:S04]  /*10aea0*/  @P4 STG.E.U8 desc[UR32][R28.64], R3 ;  /* 0x000000031c004986 */ /* 0x0001e8000c101120 */
[----:B------:R-:W3:Y:S01]  /*10aeb0*/  LDL.LU R9, [R1+0x8] ;  /* 0x0000080001097983 */ /* 0x000ee20000300800 */
[----:B0-----:R-:W-:-:S03]  /*10aec0*/  PRMT R3, R19, 0x7771, RZ ;  /* 0x0000777113037816 */ /* 0x001fc600000000ff */
[----:B------:R-:W3:Y:S04]  /*10aed0*/  LDL.LU.64 R28, [R1+0xef0] ;  /* 0x000ef000011c7983 */ /* 0x000ee80000300a00 */
[----:B--2---:R0:W-:Y:S04]  /*10aee0*/  @P0 STG.E.U8 desc[UR32][R12.64], R3 ;  /* 0x000000030c000986 */ /* 0x0041e8000c101120 */
[----:B------:R-:W2:Y:S01]  /*10aef0*/  LDL.LU R19, [R1+0x4078] ;  /* 0x0040780001137983 */ /* 0x000ea20000300800 */
[----:B0-----:R-:W-:-:S03]  /*10af00*/  PRMT R3, R21, 0x7770, RZ ;  /* 0x0000777015037816 */ /* 0x001fc600000000ff */
[----:B------:R-:W2:Y:S04]  /*10af10*/  LDL.LU.64 R12, [R1+0xef8] ;  /* 0x000ef800010c7983 */ /* 0x000ea80000300a00 */
[----:B----4-:R0:W-:Y:S01]  /*10af20*/  @P1 STG.E.U8 desc[UR32][R10.64], R3 ;  /* 0x000000030a001986 */ /* 0x0101e2000c101120 */
[----:B------:R-:W-:Y:S02]  /*10af30*/  ISETP.NE.AND P1, PT, R16, RZ, PT ;  /* 0x000000ff1000720c */ /* 0x000fe40003f25270 */
[----:B0-----:R-:W-:Y:S01]  /*10af40*/  PRMT R3, R21, 0x7771, RZ ;  /* 0x0000777115037816 */ /* 0x001fe200000000ff */
[----:B------:R-:W4:Y:S04]  /*10af50*/  LDL.LU.64 R10, [R1+0xec8] ;  /* 0x000ec800010a7983 */ /* 0x000f280000300a00 */
[----:B------:R-:W2:Y:S06]  /*10af60*/  LDL.LU.64 R16, [R1+0xed8] ;  /* 0x000ed80001107983 */ /* 0x000eac0000300a00 */
[----:B------:R0:W-:Y:S01]  /*10af70*/  @P1 STG.E.U8 desc[UR32][R4.64], R3 ;  /* 0x0000000304001986 */ /* 0x0001e2000c101120 */
[----:B------:R-:W-:-:S03]  /*10af80*/  ISETP.NE.AND P1, PT, R7, RZ, PT ;  /* 0x000000ff0700720c */ /* 0x000fc60003f25270 */
[----:B0-----:R-:W4:Y:S04]  /*10af90*/  LDL.LU.64 R4, [R1+0x4070] ;  /* 0x0040700001047983 */ /* 0x001f280000300a00 */
[----:B------:R-:W3:Y:S01]  /*10afa0*/  LDL R7, [R1+0xfc] ;  /* 0x0000fc0001077983 */ /* 0x000ee20000100800 */
[----:B------:R-:W-:Y:S02]  /*10afb0*/  LOP3.LUT P2, RZ, R20, 0x200000, RZ, 0xc0, !PT ;  /* 0x0020000014ff7812 */ /* 0x000fe4000784c0ff */
[----:B---3--:R-:W-:-:S05]  /*10afc0*/  PRMT R3, R7, 0x7770, RZ ;  /* 0x0000777007037816 */ /* 0x008fca00000000ff */
[----:B------:R0:W-:Y:S01]  /*10afd0*/  @P1 STG.E.U8 desc[UR32][R26.64], R3 ;  /* 0x000000031a001986 */ /* 0x0001e2000c101120 */
[----:B------:R-:W-:Y:S02]  /*10afe0*/  ISETP.NE.AND P1, PT, R6, RZ, PT ;  /* 0x000000ff0600720c */ /* 0x000fe40003f25270 */
[----:B0-----:R-:W-:Y:S01]  /*10aff0*/  PRMT R3, R7, 0x7771, RZ ;  /* 0x0000777107037816 */ /* 0x001fe200000000ff */
[----:B------:R-:W3:Y:S10]  /*10b000*/  LDL.LU.64 R26, [R1+0xeb0] ;  /* 0x000eb000011a7983 */ /* 0x000ef40000300a00 */
[----:B------:R0:W-:Y:S01]  /*10b010*/  @P1 STG.E.U8 desc[UR32][R14.64], R3 ;  /* 0x000000030e001986 */ /* 0x0001e2000c101120 */
[----:B----4-:R-:W-:-:S02]  /*10b020*/  ISETP.NE.AND P1, PT, R5, RZ, PT ;  /* 0x000000ff0500720c */ /* 0x010fc40003f25270 */
[----:B0-----:R-:W-:Y:S01]  /*10b030*/  PRMT R3, R18, 0x7770, RZ ;  /* 0x0000777012037816 */ /* 0x001fe200000000ff */
[----:B------:R-:W4:Y:S10]  /*10b040*/  LDL.LU.64 R14, [R1+0xe88] ;  /* 0x000e8800010e7983 */ /* 0x000f340000300a00 */
[----:B--2---:R0:W-:Y:S01]  /*10b050*/  @P1 STG.E.U8 desc[UR32][R16.64], R3 ;  /* 0x0000000310001986 */ /* 0x0041e2000c101120 */
[----:B------:R-:W-:-:S03]  /*10b060*/  ISETP.NE.AND P1, PT, R4, RZ, PT ;  /* 0x000000ff0400720c */ /* 0x000fc60003f25270 */
[----:B------:R-:W-:Y:S01]  /*10b070*/  STL.64 [R1+0x4068], R18 ;  /* 0x0040681201007387 */ /* 0x000fe20000100a00 */
[----:B0-----:R-:W-:-:S03]  /*10b080*/  PRMT R3, R18, 0x7771, RZ ;  /* 0x0000777112037816 */ /* 0x001fc600000000ff */
[----:B------:R-:W2:Y:S06]  /*10b090*/  LDL R17, [R1+0xf0] ;  /* 0x0000f00001117983 */ /* 0x000eac0000100800 */
[----:B------:R0:W-:Y:S02]  /*10b0a0*/  @P1 STG.E.U8 desc[UR32][R22.64], R3 ;  /* 0x0000000316001986 */ /* 0x0001e4000c101120 */
[----:B0-----:R-:W-:-:S05]  /*10b0b0*/  PRMT R3, R8, 0x7770, RZ ;  /* 0x0000777008037816 */ /* 0x001fca00000000ff */
[----:B------:R0:W-:Y:S04]  /*10b0c0*/  @P2 STG.E.U8 desc[UR32][R24.64], R3 ;  /* 0x0000000318002986 */ /* 0x0001e8000c101120 */
[----:B0-----:R-:W2:Y:S01]  /*10b0d0*/  LDL.LU.64 R24, [R1+0xf08] ;  /* 0x000f080001187983 */ /* 0x001ea20000300a00 */
[C---:B------:R-:W-:Y:S02]  /*10b0e0*/  LOP3.LUT P3, RZ, R20.reuse, 0x100000, RZ, 0xc0, !PT ;  /* 0x0010000014ff7812 */ /* 0x040fe4000786c0ff */
[----:B------:R-:W-:Y:S02]  /*10b0f0*/  LOP3.LUT P5, RZ, R20, 0x80000, RZ, 0xc0, !PT ;  /* 0x0008000014ff7812 */ /* 0x000fe400078ac0ff */
[----:B------:R-:W-:Y:S02]  /*10b100*/  PRMT R3, R8, 0x7771, RZ ;  /* 0x0000777108037816 */ /* 0x000fe400000000ff */
[----:B------:R-:W-:-:S02]  /*10b110*/  LOP3.LUT P6, RZ, R20, 0x40000, RZ, 0xc0, !PT ;  /* 0x0004000014ff7812 */ /* 0x000fc400078cc0ff */
[----:B------:R-:W-:-:S05]  /*10b120*/  LOP3.LUT P4, RZ, R20, 0x20000, RZ, 0xc0, !PT ;  /* 0x0002000014ff7812 */ /* 0x000fca000788c0ff */
[----:B------:R0:W-:Y:S01]  /*10b130*/  @P3 STG.E.U8 desc[UR32][R28.64], R3 ;  /* 0x000000031c003986 */ /* 0x0001e2000c101120 */
[C---:B------:R-:W-:Y:S02]  /*10b140*/  LOP3.LUT P0, RZ, R20.reuse, 0x10000, RZ, 0xc0, !PT ;  /* 0x0001000014ff7812 */ /* 0x040fe4000780c0ff */
[----:B------:R-:W-:Y:S02]  /*10b150*/  LOP3.LUT P1, RZ, R20, 0x8000, RZ, 0xc0, !PT ;  /* 0x0000800014ff7812 */ /* 0x000fe4000782c0ff */
[----:B------:R-:W-:Y:S02]  /*10b160*/  PRMT R4, R2, 0x7770, RZ ;  /* 0x0000777002047816 */ /* 0x000fe400000000ff */
[----:B0-----:R-:W-:-:S05]  /*10b170*/  PRMT R3, R9, 0x7770, RZ ;  /* 0x0000777009037816 */ /* 0x001fca00000000ff */
[----:B------:R0:W-:Y:S02]  /*10b180*/  @P5 STG.E.U8 desc[UR32][R12.64], R3 ;  /* 0x000000030c005986 */ /* 0x0001e4000c101120 */
[----:B0-----:R-:W-:Y:S02]  /*10b190*/  PRMT R3, R9, 0x7771, RZ ;  /* 0x0000777109037816 */ /* 0x001fe400000000ff */
[----:B------:R-:W2:Y:S04]  /*10b1a0*/  LDL.LU.64 R12, [R1+0xf10] ;  /* 0x000f1000010c7983 */ /* 0x000ea80000300a00 */
[----:B------:R0:W-:Y:S04]  /*10b1b0*/  @P6 STG.E.U8 desc[UR32][R10.64], R3 ;  /* 0x000000030a006986 */ /* 0x0001e8000c101120 */
[----:B0-----:R-:W2:Y:S04]  /*10b1c0*/  LDL.LU.64 R10, [R1+0xf20] ;  /* 0x000f2000010a7983 */ /* 0x001ea80000300a00 */
[----:B------:R-:W2:Y:S04]  /*10b1d0*/  LDL.LU.64 R18, [R1+0xf28] ;  /* 0x000f280001127983 */ /* 0x000ea80000300a00 */
[----:B------:R-:W2:Y:S04]  /*10b1e0*/  LDL.LU.64 R22, [R1+0xf38] ;  /* 0x000f380001167983 */ /* 0x000ea80000300a00 */
[----:B------:R-:W2:Y:S04]  /*10b1f0*/  LDL.LU.64 R28, [R1+0xf40] ;  /* 0x000f4000011c7983 */ /* 0x000ea80000300a00 */
[----:B---3--:R0:W-:Y:S02]  /*10b200*/  @P4 STG.E.U8 desc[UR32][R26.64], R4 ;  /* 0x000000041a004986 */ /* 0x0081e4000c101120 */
[----:B0-----:R-:W-:-:S02]  /*10b210*/  PRMT R4, R2, 0x7771, RZ ;  /* 0x0000777102047816 */ /* 0x001fc400000000ff */
[----:B------:R-:W3:Y:S04]  /*10b220*/  LDL.LU.64 R26, [R1+0xf48] ;  /* 0x000f4800011a7983 */ /* 0x000ee80000300a00 */
[----:B----4-:R0:W-:Y:S04]  /*10b230*/  @P0 STG.E.U8 desc[UR32][R14.64], R4 ;  /* 0x000000040e000986 */ /* 0x0101e8000c101120 */
[----:B0-----:R-:W4:Y:S01]  /*10b240*/  LDL.LU.64 R14, [R1+0xf58] ;  /* 0x000f5800010e7983 */ /* 0x001f220000300a00 */
[----:B--2---:R-:W-:-:S05]  /*10b250*/  PRMT R17, R17, 0x7772, RZ ;  /* 0x0000777211117816 */ /* 0x004fca00000000ff */
[----:B------:R0:W-:Y:S04]  /*10b260*/  @P1 STG.E.U8 desc[UR32][R24.64], R17 ;  /* 0x0000001118001986 */ /* 0x0001e8000c101120 */
[----:B0-----:R-:W2:Y:S01]  /*10b270*/  LDL.LU R17, [R1+0xf0] ;  /* 0x0000f00001117983 */ /* 0x001ea20000300800 */
[----:B------:R-:W-:-:S03]  /*10b280*/  LOP3.LUT P2, RZ, R20, 0x4000, RZ, 0xc0, !PT ;  /* 0x0000400014ff7812 */ /* 0x000fc6000784c0ff */
[----:B------:R-:W4:Y:S01]  /*10b290*/  LDL.LU.64 R24, [R1+0xf68] ;  /* 0x000f680001187983 */ /* 0x000f220000300a00 */
[----:B--2---:R-:W-:-:S09]  /*10b2a0*/  PRMT R17, R17, 0x7773, RZ ;  /* 0x0000777311117816 */ /* 0x004fd200000000ff */
[----:B------:R0:W-:Y:S04]  /*10b2b0*/  @P2 STG.E.U8 desc[UR32][R12.64], R17 ;  /* 0x000000110c002986 */ /* 0x0001e8000c101120 */
[----:B0-----:R-:W2:Y:S01]  /*10b2c0*/  LDL R17, [R1+0xf4] ;  /* 0x0000f40001117983 */ /* 0x001ea20000100800 */
[----:B------:R-:W-:-:S03]  /*10b2d0*/  LOP3.LUT P3, RZ, R20, 0x2000, RZ, 0xc0, !PT ;  /* 0x0000200014ff7812 */ /* 0x000fc6000786c0ff */
[----:B------:R-:W4:Y:S01]  /*10b2e0*/  LDL.LU.64 R12, [R1+0xf70] ;  /* 0x000f7000010c7983 */ /* 0x000f220000300a00 */
[----:B------:R-:W-:Y:S02]  /*10b2f0*/  LOP3.LUT P0, RZ, R20, 0x8, RZ, 0xc0, !PT ;  /* 0x0000000814ff7812 */ /* 0x000fe4000780c0ff */
[----:B--2---:R-:W-:-:S07]  /*10b300*/  PRMT R17, R17, 0x7772, RZ ;  /* 0x0000777211117816 */ /* 0x004fce00000000ff */
[----:B------:R0:W-:Y:S04]  /*10b310*/  @P3 STG.E.U8 desc[UR32][R10.64], R17 ;  /* 0x000000110a003986 */ /* 0x0001e8000c101120 */
[----:B0-----:R-:W2:Y:S01]  /*10b320*/  LDL.LU R17, [R1+0xf4] ;  /* 0x0000f40001117983 */ /* 0x001ea20000300800 */
[----:B------:R-:W-:Y:S02]  /*10b330*/  P2R R4, PR, RZ, 0x1 ;  /* 0x00000001ff047803 */ /* 0x000fe40000000000 */
[C---:B------:R-:W-:Y:S01]  /*10b340*/  LOP3.LUT P5, RZ, R20.reuse, 0x1000, RZ, 0xc0, !PT ;  /* 0x0000100014ff7812 */ /* 0x040fe200078ac0ff */
[----:B------:R-:W4:Y:S01]  /*10b350*/  LDL.LU.64 R10, [R1+0xf80] ;  /* 0x000f8000010a7983 */ /* 0x000f220000300a00 */
[C---:B------:R-:W-:Y:S02]  /*10b360*/  LOP3.LUT P0, RZ, R20.reuse, 0x10, RZ, 0xc0, !PT ;  /* 0x0000001014ff7812 */ /* 0x040fe4000780c0ff */
[----:B------:R-:W-:-:S02]  /*10b370*/  LOP3.LUT P6, RZ, R20, 0x400, RZ, 0xc0, !PT ;  /* 0x0000040014ff7812 */ /* 0x000fc400078cc0ff */
[----:B------:R-:W-:Y:S02]  /*10b380*/  P2R R5, PR, RZ, 0x1 ;  /* 0x00000001ff057803 */ /* 0x000fe40000000000 */
[----:B------:R-:W-:Y:S02]  /*10b390*/  P2R R3, PR, RZ, 0x40 ;  /* 0x00000040ff037803 */ /* 0x000fe40000000000 */
[C---:B------:R-:W-:Y:S02]  /*10b3a0*/  LOP3.LUT P0, RZ, R20.reuse, 0x20, RZ, 0xc0, !PT ;  /* 0x0000002014ff7812 */ /* 0x040fe4000780c0ff */
[C---:B------:R-:W-:Y:S02]  /*10b3b0*/  LOP3.LUT P6, RZ, R20.reuse, 0x800, RZ, 0xc0, !PT ;  /* 0x0000080014ff7812 */ /* 0x040fe400078cc0ff */
[----:B------:R-:W-:Y:S02]  /*10b3c0*/  P2R R6, PR, RZ, 0x1 ;  /* 0x00000001ff067803 */ /* 0x000fe40000000000 */
[----:B------:R-:W-:-:S04]  /*10b3d0*/  LOP3.LUT P0, RZ, R20, 0x40, RZ, 0xc0, !PT ;  /* 0x0000004014ff7812 */ /* 0x000fc8000780c0ff */
[----:B------:R-:W-:Y:S02]  /*10b3e0*/  P2R R7, PR, RZ, 0x1 ;  /* 0x00000001ff077803 */ /* 0x000fe40000000000 */
[C---:B------:R-:W-:Y:S02]  /*10b3f0*/  LOP3.LUT P0, RZ, R20.reuse, 0x80, RZ, 0xc0, !PT ;  /* 0x0000008014ff7812 */ /* 0x040fe4000780c0ff */
[C---:B------:R-:W-:Y:S02]  /*10b400*/  LOP3.LUT P4, RZ, R20.reuse, 0x200, RZ, 0xc0, !PT ;  /* 0x0000020014ff7812 */ /* 0x040fe4000788c0ff */
[----:B------:R-:W-:Y:S02]  /*10b410*/  P2R R16, PR, RZ, 0x1 ;  /* 0x00000001ff107803 */ /* 0x000fe40000000000 */
[C---:B------:R-:W-:Y:S02]  /*10b420*/  LOP3.LUT P0, RZ, R20.reuse, 0x100, RZ, 0xc0, !PT ;  /* 0x0000010014ff7812 */ /* 0x040fe4000780c0ff */
[----:B------:R-:W-:-:S02]  /*10b430*/  LOP3.LUT P1, RZ, R20, 0x4, RZ, 0xc0, !PT ;  /* 0x0000000414ff7812 */ /* 0x000fc4000782c0ff */
[C---:B------:R-:W-:Y:S02]  /*10b440*/  LOP3.LUT P2, RZ, R20.reuse, 0x2, RZ, 0xc0, !PT ;  /* 0x0000000214ff7812 */ /* 0x040fe4000784c0ff */
[----:B------:R-:W-:Y:S02]  /*10b450*/  LOP3.LUT P3, RZ, R20, 0x1, RZ, 0xc0, !PT ;  /* 0x0000000114ff7812 */ /* 0x000fe4000786c0ff */
[----:B--2---:R-:W-:-:S05]  /*10b460*/  PRMT R17, R17, 0x7773, RZ ;  /* 0x0000777311117816 */ /* 0x004fca00000000ff */
[----:B------:R0:W-:Y:S02]  /*10b470*/  @P5 STG.E.U8 desc[UR32][R18.64], R17 ;  /* 0x0000001112005986 */ /* 0x0001e4000c101120 */
[----:B0-----:R-:W-:Y:S02]  /*10b480*/  PRMT R17, R21, 0x7772, RZ ;  /* 0x0000777215117816 */ /* 0x001fe400000000ff */
[----:B------:R-:W2:Y:S04]  /*10b490*/  LDL.LU.64 R18, [R1+0x4068] ;  /* 0x0040680001127983 */ /* 0x000ea80000300a00 */
[----:B------:R0:W-:Y:S01]  /*10b4a0*/  @P6 STG.E.U8 desc[UR32][R22.64], R17 ;  /* 0x0000001116006986 */ /* 0x0001e2000c101120 */
[----:B------:R-:W-:-:S03]  /*10b4b0*/  ISETP.NE.AND P6, PT, R3, RZ, PT ;  /* 0x000000ff0300720c */ /* 0x000fc60003fc5270 */
[----:B0-----:R-:W3:Y:S04]  /*10b4c0*/  LDL.LU R17, [R1+0xfc] ;  /* 0x0000fc0001117983 */ /* 0x001ee80000300800 */
[----:B------:R-:W2:Y:S04]  /*10b4d0*/  LDL.LU.64 R20, [R1+0xfa0] ;  /* 0x000fa00001147983 */ /* 0x000ea80000300a00 */
[----:B------:R-:W2:Y:S04]  /*10b4e0*/  LDL.LU.64 R22, [R1+0xfb0] ;  /* 0x000fb00001167983 */ /* 0x000ea80000300a00 */
[----:B------:R-:W4:Y:S02]  /*10b4f0*/  LDL.LU R3, [R1+0xf8] ;  /* 0x0000f80001037983 */ /* 0x000f240000300800 */
[----:B----4-:R-:W-:-:S05]  /*10b500*/  PRMT R3, R3, 0x7773, RZ ;  /* 0x0000777303037816 */ /* 0x010fca00000000ff */
[----:B------:R3:W-:Y:S02]  /*10b510*/  @P6 STG.E.U8 desc[UR32][R28.64], R3 ;  /* 0x000000031c006986 */ /* 0x0007e4000c101120 */
[C---:B---3--:R-:W-:Y:S02]  /*10b520*/  PRMT R3, R17.reuse, 0x7772, RZ ;  /* 0x0000777211037816 */ /* 0x048fe400000000ff */
[----:B------:R-:W3:Y:S04]  /*10b530*/  LDL.LU.64 R28, [R1+0xfb8] ;  /* 0x000fb800011c7983 */ /* 0x000ee80000300a00 */
[----:B------:R0:W-:Y:S02]  /*10b540*/  @P4 STG.E.U8 desc[UR32][R26.64], R3 ;  /* 0x000000031a004986 */ /* 0x0001e4000c101120 */
[----:B0-----:R-:W-:-:S02]  /*10b550*/  PRMT R3, R17, 0x7773, RZ ;  /* 0x0000777311037816 */ /* 0x001fc400000000ff */
[----:B------:R-:W4:Y:S04]  /*10b560*/  LDL.LU.64 R26, [R1+0xfa8] ;  /* 0x000fa800011a7983 */ /* 0x000f280000300a00 */
[----:B------:R2:W-:Y:S01]  /*10b570*/  @P0 STG.E.U8 desc[UR32][R14.64], R3 ;  /* 0x000000030e000986 */ /* 0x0005e2000c101120 */
[----:B------:R-:W-:Y:S02]  /*10b580*/  ISETP.NE.AND P0, PT, R16, RZ, PT ;  /* 0x000000ff1000720c */ /* 0x000fe40003f05270 */
[----:B--2---:R-:W-:Y:S01]  /*10b590*/  PRMT R3, R18, 0x7772, RZ ;  /* 0x0000777212037816 */ /* 0x004fe200000000ff */
[----:B------:R-:W2:Y:S10]  /*10b5a0*/  LDL.LU.64 R14, [R1+0x4060] ;  /* 0x00406000010e7983 */ /* 0x000eb40000300a00 */
[----:B------:R0:W-:Y:S01]  /*10b5b0*/  @P0 STG.E.U8 desc[UR32][R24.64], R3 ;  /* 0x0000000318000986 */ /* 0x0001e2000c101120 */
[----:B------:R-:W-:-:S03]  /*10b5c0*/  ISETP.NE.AND P0, PT, R7, RZ, PT ;  /* 0x000000ff0700720c */ /* 0x000fc60003f05270 */
[----:B------:R-:W3:Y:S01]  /*10b5d0*/  LDL.LU.64 R16, [R1+0xf98] ;  /* 0x000f980001107983 */ /* 0x000ee20000300a00 */
[----:B0-----:R-:W-:-:S03]  /*10b5e0*/  PRMT R3, R18, 0x7773, RZ ;  /* 0x0000777312037816 */ /* 0x001fc600000000ff */
[----:B------:R-:W2:Y:S04]  /*10b5f0*/  LDL.LU.64 R24, [R1+0xf88] ;  /* 0x000f880001187983 */ /* 0x000ea80000300a00 */
[----:B------:R-:W2:Y:S04]  /*10b600*/  LDL.LU R18, [R1+0x4058] ;  /* 0x0040580001127983 */ /* 0x000ea80000300800 */
[----:B------:R0:W-:Y:S01]  /*10b610*/  @P0 STG.E.U8 desc[UR32][R12.64], R3 ;  /* 0x000000030c000986 */ /* 0x0001e2000c101120 */
[----:B------:R-:W-:-:S03]  /*10b620*/  ISETP.NE.AND P0, PT, R6, RZ, PT ;  /* 0x000000ff0600720c */ /* 0x000fc60003f05270 */
[----:B0-----:R-:W2:Y:S04]  /*10b630*/  LDL.LU.64 R12, [R1+0x4050] ;  /* 0x00405000010c7983 */ /* 0x001ea80000300a00 */
[----:B------:R-:W4:Y:S01]  /*10b640*/  LDL.LU.64 R6, [R1+0xf90] ;  /* 0x000f900001067983 */ /* 0x000f220000300a00 */
[----:B------:R-:W-:-:S05]  /*10b650*/  PRMT R3, R8, 0x7772, RZ ;  /* 0x0000777208037816 */ /* 0x000fca00000000ff */
[----:B------:R0:W-:Y:S01]  /*10b660*/  @P0 STG.E.U8 desc[UR32][R10.64], R3 ;  /* 0x000000030a000986 */ /* 0x0001e2000c101120 */
[----:B------:R-:W-:Y:S02]  /*10b670*/  ISETP.NE.AND P0, PT, R5, RZ, PT ;  /* 0x000000ff0500720c */ /* 0x000fe40003f05270 */
[----:B0-----:R-:W-:Y:S01]  /*10b680*/  PRMT R3, R8, 0x7773, RZ ;  /* 0x0000777308037816 */ /* 0x001fe200000000ff */
[----:B------:R-:W2:Y:S04]  /*10b690*/  LDL.LU.64 R10, [R1+0x4048] ;  /* 0x00404800010a7983 */ /* 0x000ea80000300a00 */
[----:B------:R-:W2:Y:S06]  /*10b6a0*/  LDL.LU R8, [R1+0x4040] ;  /* 0x0040400001087983 */ /* 0x000eac0000300800 */
[----:B----4-:R0:W-:Y:S01]  /*10b6b0*/  @P0 STG.E.U8 desc[UR32][R6.64], R3 ;  /* 0x0000000306000986 */ /* 0x0101e2000c101120 */
[----:B------:R-:W-:-:S02]  /*10b6c0*/  ISETP.NE.AND P0, PT, R4, RZ, PT ;  /* 0x000000ff0400720c */ /* 0x000fc40003f05270 */
[----:B0-----:R-:W-:-:S11]  /*10b6d0*/  PRMT R3, R9, 0x7772, RZ ;  /* 0x0000777209037816 */ /* 0x001fd600000000ff */
[----:B---3--:R0:W-:Y:S02]  /*10b6e0*/  @P0 STG.E.U8 desc[UR32][R16.64], R3 ;  /* 0x0000000310000986 */ /* 0x0081e4000c101120 */
[----:B0-----:R-:W-:Y:S02]  /*10b6f0*/  PRMT R3, R9, 0x7773, RZ ;  /* 0x0000777309037816 */ /* 0x001fe400000000ff */
[----:B------:R-:W3:Y:S04]  /*10b700*/  LDL.LU R9, [R1+0x403c] ;  /* 0x00403c0001097983 */ /* 0x000ee80000300800 */
[----:B------:R0:W-:Y:S01]  /*10b710*/  @P1 STG.E.U8 desc[UR32][R20.64], R3 ;  /* 0x0000000314001986 */ /* 0x0001e2000c101120 */
[C---:B------:R-:W-:Y:S02]  /*10b720*/  LOP3.LUT P5, RZ, R19.reuse, 0x80000000, RZ, 0xc0, !PT ;  /* 0x8000000013ff7812 */ /* 0x040fe400078ac0ff */
[----:B------:R-:W-:-:S02]  /*10b730*/  LOP3.LUT P6, RZ, R19, 0x40000000, RZ, 0xc0, !PT ;  /* 0x4000000013ff7812 */ /* 0x000fc400078cc0ff */
[----:B0-----:R-:W-:-:S05]  /*10b740*/  PRMT R3, R2, 0x7772, RZ ;  /* 0x0000777202037816 */ /* 0x001fca00000000ff */
[----:B------:R0:W-:Y:S01]  /*10b750*/  @P2 STG.E.U8 desc[UR32][R22.64], R3 ;  /* 0x0000000316002986 */ /* 0x0001e2000c101120 */
[----:B------:R-:W-:Y:S02]  /*10b760*/  LOP3.LUT P4, RZ, R19, 0x20000000, RZ, 0xc0, !PT ;  /* 0x2000000013ff7812 */ /* 0x000fe4000788c0ff */
[----:B--2---:R-:W-:Y:S02]  /*10b770*/  PRMT R4, R8, 0x7771, RZ ;  /* 0x0000777108047816 */ /* 0x004fe400000000ff */
[----:B0-----:R-:W-:Y:S02]  /*10b780*/  PRMT R3, R2, 0x7773, RZ ;  /* 0x0000777302037816 */ /* 0x001fe400000000ff */
[----:B------:R-:W2:Y:S04]  /*10b790*/  LDL.LU R2, [R1+0x4038] ;  /* 0x0040380001027983 */ /* 0x000ea80000300800 */
[----:B------:R0:W-:Y:S02]  /*10b7a0*/  @P3 STG.E.U8 desc[UR32][R28.64], R3 ;  /* 0x000000031c003986 */ /* 0x0001e4000c101120 */
[----:B0-----:R-:W-:-:S02]  /*10b7b0*/  PRMT R3, R8, 0x7770, RZ ;  /* 0x0000777008037816 */ /* 0x001fc400000000ff */
[----:B------:R-:W4:Y:S04]  /*10b7c0*/  LDL.LU.64 R28, [R1+0xfc0] ;  /* 0x000fc000011c7983 */ /* 0x000f280000300a00 */
[----:B------:R0:W-:Y:S04]  /*10b7d0*/  @P5 STG.E.U8 desc[UR32][R26.64], R3 ;  /* 0x000000031a005986 */ /* 0x0001e8000c101120 */
[----:B------:R3:W-:Y:S04]  /*10b7e0*/  @P6 STG.E.U8 desc[UR32][R24.64], R4 ;  /* 0x0000000418006986 */ /* 0x0007e8000c101120 */
[----:B0-----:R-:W2:Y:S01]  /*10b7f0*/  LDL.LU.64 R26, [R1+0xfc8] ;  /* 0x000fc800011a7983 */ /* 0x001ea20000300a00 */
[----:B---3--:R-:W-:-:S05]  /*10b800*/  PRMT R4, R9, 0x7770, RZ ;  /* 0x0000777009047816 */ /* 0x008fca00000000ff */
[----:B------:R0:W-:Y:S04]  /*10b810*/  @P4 STG.E.U8 desc[UR32][R10.64], R4 ;  /* 0x000000040a004986 */ /* 0x0001e8000c101120 */
[----:B0-----:R-:W3:Y:S01]  /*10b820*/  LDL.LU.64 R10, [R1+0x4030] ;  /* 0x00403000010a7983 */ /* 0x001ee20000300a00 */
[C---:B------:R-:W-:Y:S02]  /*10b830*/  LOP3.LUT P4, RZ, R19.reuse, 0x10000, RZ, 0xc0, !PT ;  /* 0x0001000013ff7812 */ /* 0x040fe4000788c0ff */
[C---:B------:R-:W-:Y:S01]  /*10b840*/  LOP3.LUT P0, RZ, R19.reuse, 0x10000000, RZ, 0xc0, !PT ;  /* 0x1000000013ff7812 */ /* 0x040fe2000780c0ff */
[----:B------:R-:W2:Y:S01]  /*10b850*/  LDL.LU.64 R20, [R1+0xfe0] ;  /* 0x000fe00001147983 */ /* 0x000ea20000300a00 */
[----:B------:R-:W-:Y:S02]  /*10b860*/  P2R R4, PR, RZ, 0x10 ;  /* 0x00000010ff047803 */ /* 0x000fe40000000000 */
[C---:B------:R-:W-:Y:S01]  /*10b870*/  LOP3.LUT P4, RZ, R19.reuse, 0x20000, RZ, 0xc0, !PT ;  /* 0x0002000013ff7812 */ /* 0x040fe2000788c0ff */
[----:B------:R-:W2:Y:S01]  /*10b880*/  LDL.LU.64 R22, [R1+0xfe8] ;  /* 0x000fe80001167983 */ /* 0x000ea20000300a00 */
[----:B------:R-:W-:-:S02]  /*10b890*/  LOP3.LUT P1, RZ, R19, 0x8000000, RZ, 0xc0, !PT ;  /* 0x0800000013ff7812 */ /* 0x000fc4000782c0ff */
[----:B------:R-:W-:Y:S01]  /*10b8a0*/  P2R R5, PR, RZ, 0x10 ;  /* 0x00000010ff057803 */ /* 0x000fe20000000000 */
[----:B------:R-:W2:Y:S01]  /*10b8b0*/  LDL.LU.64 R24, [R1+0xff0] ;  /* 0x000ff00001187983 */ /* 0x000ea20000300a00 */
[----:B------:R-:W-:-:S03]  /*10b8c0*/  PRMT R17, R9, 0x7771, RZ ;  /* 0x0000777109117816 */ /* 0x000fc600000000ff */
[----:B------:R-:W-:Y:S01]  /*10b8d0*/  STL.64 [R1+0x4018], R4 ;  /* 0x0040180401007387 */ /* 0x000fe20000100a00 */
[----:B------:R-:W-:-:S03]  /*10b8e0*/  LOP3.LUT P2, RZ, R19, 0x4000000, RZ, 0xc0, !PT ;  /* 0x0400000013ff7812 */ /* 0x000fc6000784c0ff */
[----:B------:R0:W-:Y:S04]  /*10b8f0*/  STL.64 [R1+0x4010], R8 ;  /* 0x0040100801007387 */ /* 0x0001e80000100a00 */
[----:B0-----:R-:W2:Y:S04]  /*10b900*/  LDL.LU.64 R8, [R1+0xfd8] ;  /* 0x000fd80001087983 */ /* 0x001ea80000300a00 */
[----:B----4-:R0:W-:Y:S04]  /*10b910*/  @P0 STG.E.U8 desc[UR32][R28.64], R17 ;  /* 0x000000111c000986 */ /* 0x0101e8000c101120 */
[----:B0-----:R-:W4:Y:S01]  /*10b920*/  LDL.LU.64 R28, [R1+0x1008] ;  /* 0x00100800011c7983 */ /* 0x001f220000300a00 */
[----:B---3--:R-:W-:-:S05]  /*10b930*/  PRMT R17, R10, 0x7770, RZ ;  /* 0x000077700a117816 */ /* 0x008fca00000000ff */
[----:B--2---:R0:W-:Y:S02]  /*10b940*/  @P1 STG.E.U8 desc[UR32][R26.64], R17 ;  /* 0x000000111a001986 */ /* 0x0041e4000c101120 */
[----:B0-----:R-:W-:Y:S02]  /*10b950*/  PRMT R17, R10, 0x7771, RZ ;  /* 0x000077710a117816 */ /* 0x001fe400000000ff */
[----:B------:R-:W2:Y:S04]  /*10b960*/  LDL.LU.64 R26, [R1+0x1018] ;  /* 0x00101800011a7983 */ /* 0x000ea80000300a00 */
[----:B------:R0:W-:Y:S04]  /*10b970*/  @P2 STG.E.U8 desc[UR32][R12.64], R17 ;  /* 0x000000110c002986 */ /* 0x0001e8000c101120 */
[----:B0-----:R-:W3:Y:S01]  /*10b980*/  LDL.LU.64 R12, [R1+0x4028] ;  /* 0x00402800010c7983 */ /* 0x001ee20000300a00 */
[----:B------:R-:W-:-:S02]  /*10b990*/  LOP3.LUT P3, RZ, R19, 0x2000000, RZ, 0xc0, !PT ;  /* 0x0200000013ff7812 */ /* 0x000fc4000786c0ff */
[C---:B------:R-:W-:Y:S01]  /*10b9a0*/  LOP3.LUT P5, RZ, R19.reuse, 0x800000, RZ, 0xc0, !PT ;  /* 0x0080000013ff7812 */ /* 0x040fe200078ac0ff */
[----:B------:R-:W2:Y:S03]  /*10b9b0*/  LDL.LU.64 R4, [R1+0x1020] ;  /* 0x0010200001047983 */ /* 0x000ea60000300a00 */
[----:B------:R-:W-:Y:S02]  /*10b9c0*/  P2R R3, PR, RZ, 0x20 ;  /* 0x00000020ff037803 */ /* 0x000fe40000000000 */
[----:B------:R-:W-:Y:S02]  /*10b9d0*/  LOP3.LUT P5, RZ, R19, 0x1000000, RZ, 0xc0, !PT ;  /* 0x0100000013ff7812 */ /* 0x000fe400078ac0ff */
[----:B------:R-:W-:-:S05]  /*10b9e0*/  PRMT R17, R11, 0x7770, RZ ;  /* 0x000077700b117816 */ /* 0x000fca00000000ff */
[----:B------:R0:W-:Y:S01]  /*10b9f0*/  @P3 STG.E.U8 desc[UR32][R8.64], R17 ;  /* 0x0000001108003986 */ /* 0x0001e2000c101120 */
[----:B------:R-:W-:-:S04]  /*10ba00*/  LOP3.LUT P4, RZ, R19, 0x40000, RZ, 0xc0, !PT ;  /* 0x0004000013ff7812 */ /* 0x000fc8000788c0ff */
[----:B------:R-:W-:Y:S02]  /*10ba10*/  P2R R6, PR, RZ, 0x10 ;  /* 0x00000010ff067803 */ /* 0x000fe40000000000 */
[----:B0-----:R-:W-:Y:S01]  /*10ba20*/  PRMT R17, R11, 0x7771, RZ ;  /* 0x000077710b117816 */ /* 0x001fe200000000ff */
[----:B------:R-:W2:Y:S01]  /*10ba30*/  LDL.LU.64 R8, [R1+0x1030] ;  /* 0x0010300001087983 */ /* 0x000ea20000300a00 */
[----:B------:R-:W-:-:S03]  /*10ba40*/  LOP3.LUT P4, RZ, R19, 0x80000, RZ, 0xc0, !PT ;  /* 0x0008000013ff7812 */ /* 0x000fc6000788c0ff */
[----:B------:R0:W-:Y:S01]  /*10ba50*/  @P5 STG.E.U8 desc[UR32][R20.64], R17 ;  /* 0x0000001114005986 */ /* 0x0001e2000c101120 */
[----:B------:R-:W-:Y:S02]  /*10ba60*/  ISETP.NE.AND P5, PT, R3, RZ, PT ;  /* 0x000000ff0300720c */ /* 0x000fe40003fa5270 */
[C---:B------:R-:W-:Y:S02]  /*10ba70*/  LOP3.LUT P6, RZ, R19.reuse, 0x400000, RZ, 0xc0, !PT ;  /* 0x0040000013ff7812 */ /* 0x040fe400078cc0ff */
[----:B------:R-:W-:Y:S02]  /*10ba80*/  P2R R7, PR, RZ, 0x10 ;  /* 0x00000010ff077803 */ /* 0x000fe40000000000 */
[----:B------:R-:W-:-:S04]  /*10ba90*/  LOP3.LUT P4, RZ, R19, 0x100000, RZ, 0xc0, !PT ;  /* 0x0010000013ff7812 */ /* 0x000fc8000788c0ff */
[----:B------:R-:W-:Y:S01]  /*10baa0*/  P2R R16, PR, RZ, 0x10 ;  /* 0x00000010ff107803 */ /* 0x000fe20000000000 */
[----:B0-----:R-:W2:Y:S01]  /*10bab0*/  LDL.LU.64 R20, [R1+0x1048] ;  /* 0x0010480001147983 */ /* 0x001ea20000300a00 */
[----:B------:R-:W-:Y:S02]  /*10bac0*/  LOP3.LUT P4, RZ, R19, 0x200000, RZ, 0xc0, !PT ;  /* 0x0020000013ff7812 */ /* 0x000fe4000788c0ff */
[----:B---3--:R-:W-:-:S05]  /*10bad0*/  PRMT R3, R12, 0x7770, RZ ;  /* 0x000077700c037816 */ /* 0x008fca00000000ff */
[----:B------:R0:W-:Y:S02]  /*10bae0*/  @P5 STG.E.U8 desc[UR32][R22.64], R3 ;  /* 0x0000000316005986 */ /* 0x0001e4000c101120 */
[----:B0-----:R-:W-:Y:S02]  /*10baf0*/  PRMT R3, R12, 0x7771, RZ ;  /* 0x000077710c037816 */ /* 0x001fe400000000ff */
[----:B------:R-:W3:Y:S04]  /*10bb00*/  LDL.LU.64 R22, [R1+0x1058] ;  /* 0x0010580001167983 */ /* 0x000ee80000300a00 */
[----:B------:R0:W-:Y:S02]  /*10bb10*/  @P6 STG.E.U8 desc[UR32][R24.64], R3 ;  /* 0x0000000318006986 */ /* 0x0001e4000c101120 */
[----:B0-----:R-:W-:-:S02]  /*10bb20*/  PRMT R3, R13, 0x7770, RZ ;  /* 0x000077700d037816 */ /* 0x001fc400000000ff */
[----:B------:R-:W3:Y:S04]  /*10bb30*/  LDL.LU.64 R24, [R1+0x1050] ;  /* 0x0010500001187983 */ /* 0x000ee80000300a00 */
[----:B------:R0:W-:Y:S04]  /*10bb40*/  @P4 STG.E.U8 desc[UR32][R14.64], R3 ;  /* 0x000000030e004986 */ /* 0x0001e8000c101120 */
[----:B0-----:R-:W2:Y:S01]  /*10bb50*/  LDL.LU.64 R14, [R1+0x4020] ;  /* 0x00402000010e7983 */ /* 0x001ea20000300a00 */
[----:B------:R-:W-:Y:S02]  /*10bb60*/  ISETP.NE.AND P4, PT, R16, RZ, PT ;  /* 0x000000ff1000720c */ /* 0x000fe40003f85270 */
[----:B------:R-:W-:Y:S01]  /*10bb70*/  PRMT R3, R13, 0x7771, RZ ;  /* 0x000077710d037816 */ /* 0x000fe200000000ff */
[----:B------:R-:W3:Y:S10]  /*10bb80*/  LDL.LU.64 R16, [R1+0x1040] ;  /* 0x0010400001107983 */ /* 0x000ef40000300a00 */
[----:B----4-:R0:W-:Y:S01]  /*10bb90*/  @P4 STG.E.U8 desc[UR32][R28.64], R3 ;  /* 0x000000031c004986 */ /* 0x0101e2000c101120 */
[----:B------:R-:W-:-:S03]  /*10bba0*/  ISETP.NE.AND P4, PT, R7, RZ, PT ;  /* 0x000000ff0700720c */ /* 0x000fc60003f85270 */
[----:B0-----:R-:W4:Y:S01]  /*10bbb0*/  LDL.LU.64 R28, [R1+0x1028] ;  /* 0x00102800011c7983 */ /* 0x001f220000300a00 */
[----:B--2---:R-:W-:-:S09]  /*10bbc0*/  PRMT R3, R14, 0x7770, RZ ;  /* 0x000077700e037816 */ /* 0x004fd200000000ff */
[----:B------:R0:W-:Y:S01]  /*10bbd0*/  @P4 STG.E.U8 desc[UR32][R26.64], R3 ;  /* 0x000000031a004986 */ /* 0x0001e2000c101120 */
[----:B------:R-:W-:Y:S02]  /*10bbe0*/  ISETP.NE.AND P4, PT, R6, RZ, PT ;  /* 0x000000ff0600720c */ /* 0x000fe40003f85270 */
[----:B0-----:R-:W-:Y:S01]  /*10bbf0*/  PRMT R3, R14, 0x7771, RZ ;  /* 0x000077710e037816 */ /* 0x001fe200000000ff */
[----:B------:R-:W2:Y:S04]  /*10bc00*/  LDL.LU.64 R26, [R1+0x1010] ;  /* 0x00101000011a7983 */ /* 0x000ea80000300a00 */
[----:B------:R-:W3:Y:S06]  /*10bc10*/  LDL.LU.64 R6, [R1+0x1038] ;  /* 0x0010380001067983 */ /* 0x000eec0000300a00 */
[----:B------:R0:W-:Y:S04]  /*10bc20*/  @P4 STG.E.U8 desc[UR32][R4.64], R3 ;  /* 0x0000000304004986 */ /* 0x0001e8000c101120 */
[----:B0-----:R-:W4:Y:S01]  /*10bc30*/  LDL.LU.64 R4, [R1+0x4018] ;  /* 0x0040180001047983 */ /* 0x001f220000300a00 */
[----:B------:R-:W-:-:S02]  /*10bc40*/  PRMT R3, R15, 0x7770, RZ ;  /* 0x000077700f037816 */ /* 0x000fc400000000ff */
[----:B----4-:R-:W-:-:S13]  /*10bc50*/  ISETP.NE.AND P4, PT, R5, RZ, PT ;  /* 0x000000ff0500720c */ /* 0x010fda0003f85270 */
[----:B------:R0:W-:Y:S04]  /*10bc60*/  @P4 STG.E.U8 desc[UR32][R8.64], R3 ;  /* 0x0000000308004986 */ /* 0x0001e8000c101120 */
[----:B0-----:R-:W4:Y:S01]  /*10bc70*/  LDL.LU.64 R8, [R1+0x4010] ;  /* 0x0040100001087983 */ /* 0x001f220000300a00 */
[----:B------:R-:W-:Y:S02]  /*10bc80*/  ISETP.NE.AND P4, PT, R4, RZ, PT ;  /* 0x000000ff0400720c */ /* 0x000fe40003f85270 */
[----:B------:R-:W-:Y:S02]  /*10bc90*/  LOP3.LUT P0, RZ, R19, 0x8000, RZ, 0xc0, !PT ;  /* 0x0000800013ff7812 */ /* 0x000fe4000780c0ff */
[----:B------:R-:W-:Y:S02]  /*10bca0*/  PRMT R3, R15, 0x7771, RZ ;  /* 0x000077710f037816 */ /* 0x000fe400000000ff */
[----:B------:R-:W-:-:S02]  /*10bcb0*/  LOP3.LUT P1, RZ, R19, 0x4000, RZ, 0xc0, !PT ;  /* 0x0000400013ff7812 */ /* 0x000fc4000782c0ff */
[C---:B------:R-:W-:Y:S02]  /*10bcc0*/  LOP3.LUT P2, RZ, R19.reuse, 0x2000, RZ, 0xc0, !PT ;  /* 0x0000200013ff7812 */ /* 0x040fe4000784c0ff */
[C---:B------:R-:W-:Y:S02]  /*10bcd0*/  LOP3.LUT P3, RZ, R19.reuse, 0x1000, RZ, 0xc0, !PT ;  /* 0x0000100013ff7812 */ /* 0x040fe4000786c0ff */
[C---:B------:R-:W-:Y:S01]  /*10bce0*/  LOP3.LUT P5, RZ, R19.reuse, 0x800, RZ, 0xc0, !PT ;  /* 0x0000080013ff7812 */ /* 0x040fe200078ac0ff */
[----:B---3--:R4:W-:Y:S01]  /*10bcf0*/  @P4 STG.E.U8 desc[UR32][R6.64], R3 ;  /* 0x0000000306004986 */ /* 0x0089e2000c101120 */
[----:B------:R-:W-:Y:S02]  /*10bd00*/  PRMT R5, R10, 0x7772, RZ ;  /* 0x000077720a057816 */ /* 0x000fe400000000ff */
[----:B------:R-:W-:Y:S02]  /*10bd10*/  LOP3.LUT P4, RZ, R2, 0x40000000, RZ, 0xc0, !PT ;  /* 0x4000000002ff7812 */ /* 0x000fe4000788c0ff */
[----:B------:R-:W-:-:S02]  /*10bd20*/  LOP3.LUT P6, RZ, R19, 0x400, RZ, 0xc0, !PT ;  /* 0x0000040013ff7812 */ /* 0x000fc400078cc0ff */
[----:B------:R-:W-:Y:S02]  /*10bd30*/  PRMT R10, R10, 0x7773, RZ ;  /* 0x000077730a0a7816 */ /* 0x000fe400000000ff */
[C---:B----4-:R-:W-:Y:S02]  /*10bd40*/  PRMT R3, R8.reuse, 0x7772, RZ ;  /* 0x0000777208037816 */ /* 0x050fe400000000ff */
[----:B------:R-:W-:-:S03]  /*10bd50*/  PRMT R8, R8, 0x7773, RZ ;  /* 0x0000777308087816 */ /* 0x000fc600000000ff */
[----:B------:R0:W-:Y:S04]  /*10bd60*/  @P0 STG.E.U8 desc[UR32][R16.64], R3 ;  /* 0x0000000310000986 */ /* 0x0001e8000c101120 */
[----:B------:R-:W-:Y:S01]  /*10bd70*/  @P1 STG.E.U8 desc[UR32][R20.64], R8 ;  /* 0x0000000814001986 */ /* 0x000fe2000c101120 */
[C---:B0-----:R-:W-:Y:S02]  /*10bd80*/  PRMT R3, R9.reuse, 0x7772, RZ ;  /* 0x0000777209037816 */ /* 0x041fe400000000ff */
[----:B------:R-:W-:-:S03]  /*10bd90*/  PRMT R9, R9, 0x7773, RZ ;  /* 0x0000777309097816 */ /* 0x000fc600000000ff */
[----:B------:R-:W-:Y:S04]  /*10bda0*/  @P2 STG.E.U8 desc[UR32][R22.64], R3 ;  /* 0x0000000316002986 */ /* 0x000fe8000c101120 */
[----:B------:R0:W-:Y:S04]  /*10bdb0*/  @P3 STG.E.U8 desc[UR32][R24.64], R9 ;  /* 0x0000000918003986 */ /* 0x0001e8000c101120 */
[----:B------:R1:W-:Y:S04]  /*10bdc0*/  @P5 STG.E.U8 desc[UR32][R28.64], R5 ;  /* 0x000000051c005986 */ /* 0x0003e8000c101120 */
[----:B0-----:R-:W3:Y:S01]  /*10bdd0*/  LDL.LU.64 R24, [R1+0x1068] ;  /* 0x0010680001187983 */ /* 0x001ee20000300a00 */
[----:B-1----:R-:W-:-:S03]  /*10bde0*/  P2R R5, PR, RZ, 0x10 ;  /* 0x00000010ff057803 */ /* 0x002fc60000000000 */
[----:B------:R-:W4:Y:S01]  /*10bdf0*/  LDL.LU.64 R16, [R1+0x1070] ;  /* 0x0010700001107983 */ /* 0x000f220000300a00 */
[----:B------:R-:W-:-:S03]  /*10be00*/  LOP3.LUT P4, RZ, R2, 0x80000000, RZ, 0xc0, !PT ;  /* 0x8000000002ff7812 */ /* 0x000fc6000788c0ff */
[----:B------:R-:W4:Y:S01]  /*10be10*/  LDL.LU.64 R20, [R1+0x1078] ;  /* 0x0010780001147983 */ /* 0x000f220000300a00 */
[----:B------:R-:W-:Y:S02]  /*10be20*/  P2R R6, PR, RZ, 0x10 ;  /* 0x00000010ff067803 */ /* 0x000fe40000000000 */
[C---:B------:R-:W-:Y:S01]  /*10be30*/  LOP3.LUT P4, RZ, R19.reuse, 0x1, RZ, 0xc0, !PT ;  /* 0x0000000113ff7812 */ /* 0x040fe2000788c0ff */
[----:B------:R-:W4:Y:S03]  /*10be40*/  LDL.LU.64 R22, [R1+0x1080] ;  /* 0x0010800001167983 */ /* 0x000f260000300a00 */
[----:B------:R-:W-:Y:S01]  /*10be50*/  P2R R7, PR, RZ, 0x10 ;  /* 0x00000010ff077803 */ /* 0x000fe20000000000 */
[----:B--2---:R0:W-:Y:S04]  /*10be60*/  @P6 STG.E.U8 desc[UR32][R26.64], R10 ;  /* 0x0000000a1a006986 */ /* 0x0041e8000c101120 */
[----:B------:R-:W2:Y:S04]  /*10be70*/  LDL.LU.64 R28, [R1+0x1060] ;  /* 0x00106000011c7983 */ /* 0x000ea80000300a00 */
[----:B0-----:R-:W2:Y:S04]  /*10be80*/  LDL.LU.64 R26, [R1+0xff8] ;  /* 0x000ff800011a7983 */ /* 0x001ea80000300a00 */
[----:B------:R0:W-:Y:S04]  /*10be90*/  STL.64 [R1+0x4000], R6 ;  /* 0x0040000601007387 */ /* 0x0001e80000100a00 */
[----:B0-----:R-:W3:Y:S01]  /*10bea0*/  LDL.LU.64 R6, [R1+0xf50] ;  /* 0x000f500001067983 */ /* 0x001ee20000300a00 */
[----:B------:R-:W-:-:S02]  /*10beb0*/  LOP3.LUT P3, RZ, R19, 0x10, RZ, 0xc0, !PT ;  /* 0x0000001013ff7812 */ /* 0x000fc4000786c0ff */
[C---:B------:R-:W-:Y:S02]  /*10bec0*/  LOP3.LUT P0, RZ, R19.reuse, 0x200, RZ, 0xc0, !PT ;  /* 0x0000020013ff7812 */ /* 0x040fe4000780c0ff */
[----:B------:R-:W-:Y:S02]  /*10bed0*/  P2R R3, PR, RZ, 0x8 ;  /* 0x00000008ff037803 */ /* 0x000fe40000000000 */
[C---:B------:R-:W-:Y:S02]  /*10bee0*/  LOP3.LUT P3, RZ, R19.reuse, 0x20, RZ, 0xc0, !PT ;  /* 0x0000002013ff7812 */ /* 0x040fe4000786c0ff */
[C---:B------:R-:W-:Y:S02]  /*10bef0*/  LOP3.LUT P1, RZ, R19.reuse, 0x100, RZ, 0xc0, !PT ;  /* 0x0000010013ff7812 */ /* 0x040fe4000782c0ff */
[----:B------:R-:W-:Y:S02]  /*10bf00*/  LOP3.LUT P2, RZ, R19, 0x80, RZ, 0xc0, !PT ;  /* 0x0000008013ff7812 */ /* 0x000fe4000784c0ff */
[----:B------:R-:W-:-:S02]  /*10bf10*/  P2R R4, PR, RZ, 0x8 ;  /* 0x00000008ff047803 */ /* 0x000fc40000000000 */
[----:B------:R-:W-:Y:S02]  /*10bf20*/  LOP3.LUT P3, RZ, R19, 0x40, RZ, 0xc0, !PT ;  /* 0x0000004013ff7812 */ /* 0x000fe4000786c0ff */
[C---:B------:R-:W-:Y:S02]  /*10bf30*/  PRMT R10, R11.reuse, 0x7772, RZ ;  /* 0x000077720b0a7816 */ /* 0x040fe400000000ff */
[----:B------:R-:W-:Y:S02]  /*10bf40*/  PRMT R11, R11, 0x7773, RZ ;  /* 0x000077730b0b7816 */ /* 0x000fe400000000ff */
[----:B------:R-:W-:Y:S01]  /*10bf50*/  LOP3.LUT P4, RZ, R19, 0x2, RZ, 0xc0, !PT ;  /* 0x0000000213ff7812 */ /* 0x000fe2000788c0ff */
[----:B---3--:R0:W-:Y:S04]  /*10bf60*/  STL.64 [R1+0x4008], R6 ;  /* 0x0040080601007387 */ /* 0x0081e80000100a00 */
[----:B0-----:R-:W3:Y:S04]  /*10bf70*/  LDL.LU.64 R6, [R1+0xf60] ;  /* 0x000f600001067983 */ /* 0x001ee80000300a00 */
[----:B------:R0:W-:Y:S04]  /*10bf80*/  @P0 STG.E.U8 desc[UR32][R24.64], R10 ;  /* 0x0000000a18000986 */ /* 0x0001e8000c101120 */
[----:B----4-:R-:W-:Y:S01]  /*10bf90*/  @P1 STG.E.U8 desc[UR32][R16.64], R11 ;  /* 0x0000000b10001986 */ /* 0x010fe2000c101120 */
[----:B0-----:R-:W-:-:S03]  /*10bfa0*/  PRMT R10, R12, 0x7772, RZ ;  /* 0x000077720c0a7816 */ /* 0x001fc600000000ff */
[----:B------:R-:W4:Y:S01]  /*10bfb0*/  LDL.LU.64 R24, [R1+0xf30] ;  /* 0x000f300001187983 */ /* 0x000f220000300a00 */
[----:B------:R-:W-:-:S03]  /*10bfc0*/  PRMT R12, R12, 0x7773, RZ ;  /* 0x000077730c0c7816 */ /* 0x000fc600000000ff */
[----:B------:R0:W-:Y:S04]  /*10bfd0*/  @P2 STG.E.U8 desc[UR32][R20.64], R10 ;  /* 0x0000000a14002986 */ /* 0x0001e8000c101120 */
[----:B------:R1:W-:Y:S01]  /*10bfe0*/  @P3 STG.E.U8 desc[UR32][R22.64], R12 ;  /* 0x0000000c16003986 */ /* 0x0003e2000c101120 */
[----:B------:R-:W-:Y:S02]  /*10bff0*/  ISETP.NE.AND P3, PT, R4, RZ, PT ;  /* 0x000000ff0400720c */ /* 0x000fe40003f65270 */
[----:B------:R-:W-:Y:S02]  /*10c000*/  PRMT R4, R13, 0x7772, RZ ;  /* 0x000077720d047816 */ /* 0x000fe400000000ff */
[----:B------:R-:W-:Y:S02]  /*10c010*/  P2R R8, PR, RZ, 0x10 ;  /* 0x00000010ff087803 */ /* 0x000fe40000000000 */
[----:B------:R-:W-:Y:S01]  /*10c020*/  LOP3.LUT P4, RZ, R19, 0x4, RZ, 0xc0, !PT ;  /* 0x0000000413ff7812 */ /* 0x000fe2000788c0ff */
[----:B0-----:R-:W4:Y:S03]  /*10c030*/  LDL.LU.64 R10, [R1+0xf18] ;  /* 0x000f1800010a7983 */ /* 0x001f260000300a00 */
[----:B------:R-:W-:Y:S01]  /*10c040*/  P2R R9, PR, RZ, 0x10 ;  /* 0x00000010ff097803 */ /* 0x000fe20000000000 */
[----:B------:R-:W4:Y:S04]  /*10c050*/  LDL.LU.64 R16, [R1+0x10b8] ;  /* 0x0010b80001107983 */ /* 0x000f280000300a00 */
[----:B--2---:R-:W-:Y:S01]  /*10c060*/  @P3 STG.E.U8 desc[UR32][R28.64], R4 ;  /* 0x000000041c003986 */ /* 0x004fe2000c101120 */
[----:B------:R-:W-:-:S02]  /*10c070*/  ISETP.NE.AND P3, PT, R3, RZ, PT ;  /* 0x000000ff0300720c */ /* 0x000fc40003f65270 */
[----:B------:R-:W-:Y:S01]  /*10c080*/  LOP3.LUT P4, RZ, R19, 0x8, RZ, 0xc0, !PT ;  /* 0x0000000813ff7812 */ /* 0x000fe2000788c0ff */
[----:B------:R-:W2:Y:S01]  /*10c090*/  LDL.LU.64 R20, [R1+0x10b0] ;  /* 0x0010b00001147983 */ /* 0x000ea20000300a00 */
[----:B------:R-:W-:Y:S02]  /*10c0a0*/  PRMT R13, R13, 0x7773, RZ ;  /* 0x000077730d0d7816 */ /* 0x000fe400000000ff */
[----:B------:R-:W-:Y:S01]  /*10c0b0*/  PRMT R3, R14, 0x7772, RZ ;  /* 0x000077720e037816 */ /* 0x000fe200000000ff */
[----:B-1----:R-:W2:Y:S06]  /*10c0c0*/  LDL.LU.64 R22, [R1+0x10a8] ;  /* 0x0010a80001167983 */ /* 0x002eac0000300a00 */
[----:B------:R0:W-:Y:S04]  /*10c0d0*/  @P3 STG.E.U8 desc[UR32][R26.64], R13 ;  /* 0x0000000d1a003986 */ /* 0x0001e8000c101120 */
[----:B0-----:R-:W2:Y:S04]  /*10c0e0*/  LDL.LU.64 R12, [R1+0x10c0] ;  /* 0x0010c000010c7983 */ /* 0x001ea80000300a00 */
[----:B------:R-:W2:Y:S04]  /*10c0f0*/  LDL.LU.64 R28, [R1+0x10a0] ;  /* 0x0010a000011c7983 */ /* 0x000ea80000300a00 */
[----:B------:R-:W2:Y:S04]  /*10c100*/  LDL.LU.64 R26, [R1+0x1098] ;  /* 0x00109800011a7983 */ /* 0x000ea80000300a00 */
[----:B---3--:R0:W-:Y:S04]  /*10c110*/  @P4 STG.E.U8 desc[UR32][R6.64], R3 ;  /* 0x0000000306004986 */ /* 0x0081e8000c101120 */
[----:B0-----:R-:W3:Y:S01]  /*10c120*/  LDL.LU.64 R6, [R1+0x4008] ;  /* 0x0040080001067983 */ /* 0x001ee20000300a00 */
[----:B------:R-:W-:-:S02]  /*10c130*/  ISETP.NE.AND P4, PT, R9, RZ, PT ;  /* 0x000000ff0900720c */ /* 0x000fc40003f85270 */
[----:B------:R-:W-:Y:S02]  /*10c140*/  PRMT R14, R14, 0x7773, RZ ;  /* 0x000077730e0e7816 */ /* 0x000fe400000000ff */
[----:B------:R-:W-:-:S09]  /*10c150*/  PRMT R3, R15, 0x7772, RZ ;  /* 0x000077720f037816 */ /* 0x000fd200000000ff */
[----:B---3--:R0:W-:Y:S04]  /*10c160*/  @P4 STG.E.U8 desc[UR32][R6.64], R14 ;  /* 0x0000000e06004986 */ /* 0x0081e8000c101120 */
[----:B0-----:R-:W3:Y:S01]  /*10c170*/  LDL.LU.64 R6, [R1+0x4000] ;  /* 0x0040000001067983 */ /* 0x001ee20000300a00 */
[----:B------:R-:W-:Y:S02]  /*10c180*/  ISETP.NE.AND P4, PT, R8, RZ, PT ;  /* 0x000000ff0800720c */ /* 0x000fe40003f85270 */
[----:B------:R-:W-:-:S11]  /*10c190*/  PRMT R15, R15, 0x7773, RZ ;  /* 0x000077730f0f7816 */ /* 0x000fd600000000ff */
[----:B----4-:R0:W-:Y:S04]  /*10c1a0*/  @P4 STG.E.U8 desc[UR32][R24.64], R3 ;  /* 0x0000000318004986 */ /* 0x0101e8000c101120 */
[----:B0-----:R-:W4:Y:S01]  /*10c1b0*/  LDL.LU.64 R24, [R1+0x1090] ;  /* 0x0010900001187983 */ /* 0x001f220000300a00 */
[----:B---3--:R-:W-:-:S13]  /*10c1c0*/  ISETP.NE.AND P4, PT, R7, RZ, PT ;  /* 0x000000ff0700720c */ /* 0x008fda0003f85270 */
[----:B------:R0:W-:Y:S04]  /*10c1d0*/  @P4 STG.E.U8 desc[UR32][R10.64], R15 ;  /* 0x0000000f0a004986 */ /* 0x0001e8000c101120 */
[----:B------:R-:W1:Y:S04]  /*10c1e0*/  LDS.128 R8, [R18] ;  /* 0x0000000012087984 */ /* 0x000e680000000c00 */
[----:B0-----:R-:W3:Y:S01]  /*10c1f0*/  LDL.LU.64 R14, [R1+0x10c8] ;  /* 0x0010c800010e7983 */ /* 0x001ee20000300a00 */
[----:B------:R-:W-:Y:S02]  /*10c200*/  ISETP.NE.AND P4, PT, R6, RZ, PT ;  /* 0x000000ff0600720c */ /* 0x000fe40003f85270 */
[----:B------:R-:W-:-:S02]  /*10c210*/  LOP3.LUT P5, RZ, R2, 0x20000000, RZ, 0xc0, !PT ;  /* 0x2000000002ff7812 */ /* 0x000fc400078ac0ff */
[C---:B------:R-:W-:Y:S02]  /*10c220*/  LOP3.LUT P0, RZ, R2.reuse, 0x10000000, RZ, 0xc0, !PT ;  /* 0x1000000002ff7812 */ /* 0x040fe4000780c0ff */
[----:B------:R-:W-:Y:S02]  /*10c230*/  LOP3.LUT P6, RZ, R2, 0x8000000, RZ, 0xc0, !PT ;  /* 0x0800000002ff7812 */ /* 0x000fe400078cc0ff */
[----:B-1----:R-:W-:Y:S02]  /*10c240*/  PRMT R3, R8, 0x7770, RZ ;  /* 0x0000777008037816 */ /* 0x002fe400000000ff */
[C---:B------:R-:W-:Y:S02]  /*10c250*/  LOP3.LUT P1, RZ, R2.reuse, 0x4000000, RZ, 0xc0, !PT ;  /* 0x0400000002ff7812 */ /* 0x040fe4000782c0ff */
[----:B------:R-:W-:Y:S01]  /*10c260*/  LOP3.LUT P2, RZ, R2, 0x2000000, RZ, 0xc0, !PT ;  /* 0x0200000002ff7812 */ /* 0x000fe2000784c0ff */
[----:B------:R-:W-:Y:S04]  /*10c270*/  STL.64 [R1+0x3fe8], R8 ;  /* 0x003fe80801007387 */ /* 0x000fe80000100a00 */
[----:B---3--:R0:W-:Y:S01]  /*10c280*/  @P4 STG.E.U8 desc[UR32][R14.64], R3 ;  /* 0x000000030e004986 */ /* 0x0081e2000c101120 */
[----:B------:R-:W-:-:S02]  /*10c290*/  ISETP.NE.AND P4, PT, R5, RZ, PT ;  /* 0x000000ff0500720c */ /* 0x000fc40003f85270 */
[----:B0-----:R-:W-:-:S11]  /*10c2a0*/  PRMT R3, R8, 0x7771, RZ ;  /* 0x0000777108037816 */ /* 0x001fd600000000ff */
[----:B--2---:R0:W-:Y:S02]  /*10c2b0*/  @P4 STG.E.U8 desc[UR32][R12.64], R3 ;  /* 0x000000030c004986 */ /* 0x0041e4000c101120 */
[----:B0-----:R-:W-:-:S05]  /*10c2c0*/  PRMT R3, R9, 0x7770, RZ ;  /* 0x0000777009037816 */ /* 0x001fca00000000ff */
[----:B------:R0:W-:Y:S01]  /*10c2d0*/  @P5 STG.E.U8 desc[UR32][R16.64], R3 ;  /* 0x0000000310005986 */ /* 0x0001e2000c101120 */
[----:B------:R-:W-:-:S03]  /*10c2e0*/  PRMT R5, R11, 0x7771, RZ ;  /* 0x000077710b057816 */ /* 0x000fc600000000ff */
[----:B------:R-:W1:Y:S01]  /*10c2f0*/  LDS.128 R16, [R18+0x400] ;  /* 0x0004000012107984 */ /* 0x000e620000000c00 */
        /* <DEDUP_REMOVED lines=10> */
[----:B------:R0:W-:Y:S04]  /*10c3a0*/  STL.64 [R1+0x3ff0], R10 ;  /* 0x003ff00a01007387 */ /* 0x0001e80000100a00 */
[----:B0-----:R-:W4:Y:S01]  /*10c3b0*/  LDL.LU.64 R10, [R1+0x1108] ;  /* 0x00110800010a7983 */ /* 0x001f220000300a00 */
[----:B------:R-:W-:-:S02]  /*10c3c0*/  LOP3.LUT P3, RZ, R2, 0x1000000, RZ, 0xc0, !PT ;  /* 0x0100000002ff7812 */ /* 0x000fc4000786c0ff */
[C---:B------:R-:W-:Y:S02]  /*10c3d0*/  LOP3.LUT P0, RZ, R2.reuse, 0x800000, RZ, 0xc0, !PT ;  /* 0x0080000002ff7812 */ /* 0x040fe4000780c0ff */
[C---:B------:R-:W-:Y:S02]  /*10c3e0*/  LOP3.LUT P4, RZ, R2.reuse, 0x80000, RZ, 0xc0, !PT ;  /* 0x0008000002ff7812 */ /* 0x040fe4000788c0ff */
[C---:B------:R-:W-:Y:S02]  /*10c3f0*/  LOP3.LUT P5, RZ, R2.reuse, 0x400000, RZ, 0xc0, !PT ;  /* 0x0040000002ff7812 */ /* 0x040fe400078ac0ff */
[----:B------:R-:W-:Y:S02]  /*10c400*/  P2R R4, PR, RZ, 0x10 ;  /* 0x00000010ff047803 */ /* 0x000fe40000000000 */
[----:B------:R-:W-:Y:S02]  /*10c410*/  LOP3.LUT P4, RZ, R2, 0x100000, RZ, 0xc0, !PT ;  /* 0x0010000002ff7812 */ /* 0x000fe4000788c0ff */
[----:B-1----:R-:W-:Y:S01]  /*10c420*/  PRMT R15, R16, 0x7770, RZ ;  /* 0x00007770100f7816 */ /* 0x002fe200000000ff */
[----:B----4-:R0:W-:Y:S04]  /*10c430*/  STL.64 [R1+0x3ff8], R10 ;  /* 0x003ff80a01007387 */ /* 0x0101e80000100a00 */
[----:B0-----:R-:W4:Y:S01]  /*10c440*/  LDL.LU.64 R10, [R1+0x10f8] ;  /* 0x0010f800010a7983 */ /* 0x001f220000300a00 */
[----:B------:R-:W-:-:S02]  /*10c450*/  P2R R3, PR, RZ, 0x10 ;  /* 0x00000010ff037803 */ /* 0x000fc40000000000 */
[----:B------:R-:W-:Y:S01]  /*10c460*/  LOP3.LUT P4, RZ, R2, 0x200000, RZ, 0xc0, !PT ;  /* 0x0020000002ff7812 */ /* 0x000fe2000788c0ff */
[----:B------:R-:W-:Y:S04]  /*10c470*/  @P3 STG.E.U8 desc[UR32][R24.64], R5 ;  /* 0x0000000518003986 */ /* 0x000fe8000c101120 */
[----:B--2---:R0:W-:Y:S04]  /*10c480*/  @P0 STG.E.U8 desc[UR32][R28.64], R15 ;  /* 0x0000000f1c000986 */ /* 0x0041e8000c101120 */
[----:B------:R-:W2:Y:S04]  /*10c490*/  LDL.LU.64 R8, [R1+0x1110] ;  /* 0x0011100001087983 */ /* 0x000ea80000300a00 */
[----:B------:R-:W2:Y:S01]  /*10c4a0*/  LDL.LU.64 R20, [R1+0x1128] ;  /* 0x0011280001147983 */ /* 0x000ea20000300a00 */
[----:B0-----:R-:W-:-:S03]  /*10c4b0*/  PRMT R15, R16, 0x7771, RZ ;  /* 0x00007771100f7816 */ /* 0x001fc600000000ff */
[----:B------:R-:W2:Y:S04]  /*10c4c0*/  LDL.LU.64 R22, [R1+0x1138] ;  /* 0x0011380001167983 */ /* 0x000ea80000300a00 */
[----:B---3--:R0:W-:Y:S04]  /*10c4d0*/  @P5 STG.E.U8 desc[UR32][R26.64], R15 ;  /* 0x0000000f1a005986 */ /* 0x0081e8000c101120 */
[----:B------:R-:W3:Y:S04]  /*10c4e0*/  LDL.LU.64 R24, [R1+0x1148] ;  /* 0x0011480001187983 */ /* 0x000ee80000300a00 */
[----:B------:R-:W3:Y:S01]  /*10c4f0*/  LDL.LU.64 R28, [R1+0x1150] ;  /* 0x00115000011c7983 */ /* 0x000ee20000300a00 */
[----:B0-----:R-:W-:-:S03]  /*10c500*/  PRMT R15, R17, 0x7770, RZ ;  /* 0x00007770110f7816 */ /* 0x001fc600000000ff */
[----:B------:R-:W3:Y:S04]  /*10c510*/  LDL.LU.64 R26, [R1+0x1160] ;  /* 0x00116000011a7983 */ /* 0x000ee80000300a00 */
[----:B----4-:R0:W-:Y:S04]  /*10c520*/  @P4 STG.E.U8 desc[UR32][R10.64], R15 ;  /* 0x0000000f0a004986 */ /* 0x0101e8000c101120 */
[----:B0-----:R-:W4:Y:S01]  /*10c530*/  LDL.LU.64 R10, [R1+0x3ff8] ;  /* 0x003ff800010a7983 */ /* 0x001f220000300a00 */
[----:B------:R-:W-:Y:S02]  /*10c540*/  ISETP.NE.AND P4, PT, R3, RZ, PT ;  /* 0x000000ff0300720c */ /* 0x000fe40003f85270 */
[----:B------:R-:W-:Y:S01]  /*10c550*/  PRMT R3, R17, 0x7771, RZ ;  /* 0x0000777111037816 */ /* 0x000fe200000000ff */
[----:B------:R0:W-:Y:S04]  /*10c560*/  STL.64 [R1+0x3fe0], R16 ;  /* 0x003fe01001007387 */ /* 0x0001e80000100a00 */
[----:B0-----:R-:W3:Y:S01]  /*10c570*/  LDL.LU.64 R16, [R1+0x1120] ;  /* 0x0011200001107983 */ /* 0x001ee20000300a00 */
[----:B------:R-:W-:-:S04]  /*10c580*/  LOP3.LUT P3, RZ, R2, 0x1000, RZ, 0xc0, !PT ;  /* 0x0000100002ff7812 */ /* 0x000fc8000786c0ff */
[----:B------:R-:W-:Y:S02]  /*10c590*/  P2R R5, PR, RZ, 0x8 ;  /* 0x00000008ff057803 */ /* 0x000fe40000000000 */
[----:B------:R-:W-:-:S04]  /*10c5a0*/  LOP3.LUT P3, RZ, R2, 0x2000, RZ, 0xc0, !PT ;  /* 0x0000200002ff7812 */ /* 0x000fc8000786c0ff */
[----:B------:R-:W-:Y:S02]  /*10c5b0*/  P2R R6, PR, RZ, 0x8 ;  /* 0x00000008ff067803 */ /* 0x000fe40000000000 */
[----:B------:R-:W-:-:S04]  /*10c5c0*/  LOP3.LUT P3, RZ, R2, 0x4000, RZ, 0xc0, !PT ;  /* 0x0000400002ff7812 */ /* 0x000fc8000786c0ff */
[----:B------:R-:W-:Y:S02]  /*10c5d0*/  P2R R7, PR, RZ, 0x8 ;  /* 0x00000008ff077803 */ /* 0x000fe40000000000 */
[----:B------:R-:W-:-:S04]  /*10c5e0*/  LOP3.LUT P3, RZ, R2, 0x8000, RZ, 0xc0, !PT ;  /* 0x0000800002ff7812 */ /* 0x000fc8000786c0ff */
[----:B------:R-:W-:Y:S02]  /*10c5f0*/  P2R R12, PR, RZ, 0x8 ;  /* 0x00000008ff0c7803 */ /* 0x000fe40000000000 */
[----:B------:R-:W-:Y:S01]  /*10c600*/  LOP3.LUT P3, RZ, R2, 0x10000, RZ, 0xc0, !PT ;  /* 0x0001000002ff7812 */ /* 0x000fe2000786c0ff */
[----:B----4-:R0:W-:Y:S01]  /*10c610*/  @P4 STG.E.U8 desc[UR32][R10.64], R3 ;  /* 0x000000030a004986 */ /* 0x0101e2000c101120 */
[----:B------:R-:W-:Y:S02]  /*10c620*/  ISETP.NE.AND P4, PT, R4, RZ, PT ;  /* 0x000000ff0400720c */ /* 0x000fe40003f85270 */
[----:B0-----:R-:W-:Y:S01]  /*10c630*/  PRMT R3, R18, 0x7770, RZ ;  /* 0x0000777012037816 */ /* 0x001fe200000000ff */
[----:B------:R-:W4:Y:S10]  /*10c640*/  LDL.LU.64 R10, [R1+0x3ff0] ;  /* 0x003ff000010a7983 */ /* 0x000f340000300a00 */
[----:B--2---:R0:W-:Y:S04]  /*10c650*/  @P4 STG.E.U8 desc[UR32][R8.64], R3 ;  /* 0x0000000308004986 */ /* 0x0041e8000c101120 */
[----:B0-----:R-:W2:Y:S01]  /*10c660*/  LDL.LU.64 R8, [R1+0x3fe8] ;  /* 0x003fe80001087983 */ /* 0x001ea20000300a00 */
[----:B------:R-:W-:-:S02]  /*10c670*/  P2R R13, PR, RZ, 0x8 ;  /* 0x00000008ff0d7803 */ /* 0x000fc40000000000 */
[----:B------:R-:W-:-:S04]  /*10c680*/  LOP3.LUT P3, RZ, R2, 0x20000, RZ, 0xc0, !PT ;  /* 0x0002000002ff7812 */ /* 0x000fc8000786c0ff */
[----:B------:R-:W-:Y:S02]  /*10c690*/  P2R R14, PR, RZ, 0x8 ;  /* 0x00000008ff0e7803 */ /* 0x000fe40000000000 */
[C---:B------:R-:W-:Y:S02]  /*10c6a0*/  LOP3.LUT P3, RZ, R2.reuse, 0x40000, RZ, 0xc0, !PT ;  /* 0x0004000002ff7812 */ /* 0x040fe4000786c0ff */
[C---:B------:R-:W-:Y:S02]  /*10c6b0*/  LOP3.LUT P2, RZ, R2.reuse, 0x800, RZ, 0xc0, !PT ;  /* 0x0000080002ff7812 */ /* 0x040fe4000784c0ff */
[C---:B------:R-:W-:Y:S02]  /*10c6c0*/  LOP3.LUT P1, RZ, R2.reuse, 0x400, RZ, 0xc0, !PT ;  /* 0x0000040002ff7812 */ /* 0x040fe4000782c0ff */
[C---:B------:R-:W-:Y:S02]  /*10c6d0*/  LOP3.LUT P0, RZ, R2.reuse, 0x200, RZ, 0xc0, !PT ;  /* 0x0000020002ff7812 */ /* 0x040fe4000780c0ff */
[----:B------:R-:W-:-:S02]  /*10c6e0*/  LOP3.LUT P6, RZ, R2, 0x100, RZ, 0xc0, !PT ;  /* 0x0000010002ff7812 */ /* 0x000fc400078cc0ff */
[C---:B------:R-:W-:Y:S02]  /*10c6f0*/  LOP3.LUT P5, RZ, R2.reuse, 0x80, RZ, 0xc0, !PT ;  /* 0x0000008002ff7812 */ /* 0x040fe400078ac0ff */
[----:B------:R-:W-:Y:S02]  /*10c700*/  LOP3.LUT P4, RZ, R2, 0x40, RZ, 0xc0, !PT ;  /* 0x0000004002ff7812 */ /* 0x000fe4000788c0ff */
[----:B------:R-:W-:-:S05]  /*10c710*/  PRMT R2, R18, 0x7771, RZ ;  /* 0x0000777112027816 */ /* 0x000fca00000000ff */
[----:B---3--:R0:W-:Y:S01]  /*10c720*/  @P3 STG.E.U8 desc[UR32][R16.64], R2 ;  /* 0x0000000210003986 */ /* 0x0081e2000c101120 */
[----:B------:R-:W-:Y:S02]  /*10c730*/  ISETP.NE.AND P3, PT, R14, RZ, PT ;  /* 0x000000ff0e00720c */ /* 0x000fe40003f65270 */
[----:B0-----:R-:W-:Y:S01]  /*10c740*/  PRMT R2, R19, 0x7770, RZ ;  /* 0x0000777013027816 */ /* 0x001fe200000000ff */
[----:B------:R-:W3:Y:S10]  /*10c750*/  LDL.LU.64 R16, [R1+0x1178] ;  /* 0x0011780001107983 */ /* 0x000ef40000300a00 */
[----:B------:R0:W-:Y:S01]  /*10c760*/  @P3 STG.E.U8 desc[UR32][R20.64], R2 ;  /* 0x0000000214003986 */ /* 0x0001e2000c101120 */
[----:B------:R-:W-:-:S02]  /*10c770*/  ISETP.NE.AND P3, PT, R13, RZ, PT ;  /* 0x000000ff0d00720c */ /* 0x000fc40003f65270 */
[----:B0-----:R-:W-:-:S11]  /*10c780*/  PRMT R2, R19, 0x7771, RZ ;  /* 0x0000777113027816 */ /* 0x001fd600000000ff */
[----:B------:R2:W-:Y:S01]  /*10c790*/  @P3 STG.E.U8 desc[UR32][R22.64], R2 ;  /* 0x0000000216003986 */ /* 0x0005e2000c101120 */
[----:B------:R-:W-:-:S03]  /*10c7a0*/  ISETP.NE.AND P3, PT, R12, RZ, PT ;  /* 0x000000ff0c00720c */ /* 0x000fc60003f65270 */
[----:B------:R-:W3:Y:S01]  /*10c7b0*/  LDL.LU.64 R12, [R1+0x1130] ;  /* 0x00113000010c7983 */ /* 0x000ee20000300a00 */
[----:B--2---:R-:W-:-:S09]  /*10c7c0*/  PRMT R2, R8, 0x7772, RZ ;  /* 0x0000777208027816 */ /* 0x004fd200000000ff */
[----:B------:R0:W-:Y:S01]  /*10c7d0*/  @P3 STG.E.U8 desc[UR32][R24.64], R2 ;  /* 0x0000000218003986 */ /* 0x0001e2000c101120 */
[----:B------:R-:W-:Y:S02]  /*10c7e0*/  ISETP.NE.AND P3, PT, R7, RZ, PT ;  /* 0x000000ff0700720c */ /* 0x000fe40003f65270 */
[----:B------:R-:W-:-:S11]  /*10c7f0*/  PRMT R8, R8, 0x7773, RZ ;  /* 0x0000777308087816 */ /* 0x000fd600000000ff */
[----:B------:R-:W-:Y:S01]  /*10c800*/  @P3 STG.E.U8 desc[UR32][R28.64], R8 ;  /* 0x000000081c003986 */ /* 0x000fe2000c101120 */
[----:B------:R-:W-:Y:S02]  /*10c810*/  ISETP.NE.AND P3, PT, R6, RZ, PT ;  /* 0x000000ff0600720c */ /* 0x000fe40003f65270 */
[----:B0-----:R-:W-:Y:S01]  /*10c820*/  PRMT R2, R9, 0x7772, RZ ;  /* 0x0000777209027816 */ /* 0x001fe200000000ff */
[----:B------:R-:W2:Y:S10]  /*10c830*/  LDL.LU.64 R6, [R1+0x1140] ;  /* 0x0011400001067983 */ /* 0x000eb40000300a00 */
[----:B------:R0:W-:Y:S04]  /*10c840*/  @P3 STG.E.U8 desc[UR32][R26.64], R2 ;  /* 0x000000021a003986 */ /* 0x0001e8000c101120 */
[----:B0-----:R-:W4:Y:S01]  /*10c850*/  LDL.LU.64 R2, [R1+0x1168] ;  /* 0x0011680001027983 */ /* 0x001f220000300a00 */
[----:B------:R-:W-:-:S02]  /*10c860*/  ISETP.NE.AND P3, PT, R5, RZ, PT ;  /* 0x000000ff0500720c */ /* 0x000fc40003f65270 */
[----:B------:R-:W-:Y:S01]  /*10c870*/  PRMT R9, R9, 0x7773, RZ ;  /* 0x0000777309097816 */ /* 0x000fe200000000ff */
[----:B------:R-:W2:Y:S04]  /*10c880*/  LDL.LU.64 R14, [R1+0x1118] ;  /* 0x00111800010e7983 */ /* 0x000ea80000300a00 */
[----:B------:R-:W2:Y:S04]  /*10c890*/  LDL.LU.64 R20, [R1+0x1100] ;  /* 0x0011000001147983 */ /* 0x000ea80000300a00 */
[----:B------:R-:W2:Y:S04]  /*10c8a0*/  LDL.LU.64 R22, [R1+0x10e0] ;  /* 0x0010e00001167983 */ /* 0x000ea80000300a00 */
[----:B------:R-:W2:Y:S04]  /*10c8b0*/  LDL.LU.64 R24, [R1+0x10d8] ;  /* 0x0010d80001187983 */ /* 0x000ea80000300a00 */
[----:B------:R-:W2:Y:S04]  /*10c8c0*/  LDL.LU.64 R28, [R1+0x10d0] ;  /* 0x0010d000011c7983 */ /* 0x000ea80000300a00 */
[----:B------:R-:W2:Y:S04]  /*10c8d0*/  LDL.LU.64 R26, [R1+0x1088] ;  /* 0x00108800011a7983 */ /* 0x000ea80000300a00 */
[----:B------:R-:W2:Y:S04]  /*10c8e0*/  LDL.LU.64 R4, [R1+0x1158] ;  /* 0x0011580001047983 */ /* 0x000ea80000300a00 */
[----:B----4-:R0:W-:Y:S02]  /*10c8f0*/  @P3 STG.E.U8 desc[UR32][R2.64], R9 ;  /* 0x0000000902003986 */ /* 0x0101e4000c101120 */
[----:B0-----:R-:W-:-:S02]  /*10c900*/  PRMT R2, R10, 0x7772, RZ ;  /* 0x000077720a027816 */ /* 0x001fc400000000ff */
[----:B------:R-:W4:Y:S04]  /*10c910*/  LDL.LU.64 R8, [R1+0x1170] ;  /* 0x0011700001087983 */ /* 0x000f280000300a00 */
[----:B---3--:R0:W-:Y:S04]  /*10c920*/  @P2 STG.E.U8 desc[UR32][R16.64], R2 ;  /* 0x0000000210002986 */ /* 0x0081e8000c101120 */
[----:B0-----:R-:W3:Y:S01]  /*10c930*/  LDL.LU.64 R16, [R1+0x3fe0] ;  /* 0x003fe00001107983 */ /* 0x001ee20000300a00 */
[----:B------:R-:W-:Y:S02]  /*10c940*/  PRMT R10, R10, 0x7773, RZ ;  /* 0x000077730a0a7816 */ /* 0x000fe400000000ff */
[----:B------:R-:W-:-:S02]  /*10c950*/  PRMT R3, R11, 0x7772, RZ ;  /* 0x000077720b037816 */ /* 0x000fc400000000ff */
[----:B------:R-:W-:Y:S02]  /*10c960*/  PRMT R11, R11, 0x7773, RZ ;  /* 0x000077730b0b7816 */ /* 0x000fe400000000ff */
[C---:B------:R-:W-:Y:S02]  /*10c970*/  LOP3.LUT P3, RZ, R0.reuse, 0x40000000, RZ, 0xc0, !PT ;  /* 0x4000000000ff7812 */ /* 0x040fe4000786c0ff */
[----:B------:R-:W-:Y:S02]  /*10c980*/  LOP3.LUT P2, RZ, R0, 0x20000000, RZ, 0xc0, !PT ;  /* 0x2000000000ff7812 */ /* 0x000fe4000784c0ff */
[C---:B------:R-:W-:Y:S02]  /*10c990*/  PRMT R2, R18.reuse, 0x7772, RZ ;  /* 0x0000777212027816 */ /* 0x040fe400000000ff */
[----:B------:R-:W-:Y:S01]  /*10c9a0*/  PRMT R18, R18, 0x7773, RZ ;  /* 0x0000777312127816 */ /* 0x000fe200000000ff */
[----:B----4-:R-:W-:Y:S04]  /*10c9b0*/  @P1 STG.E.U8 desc[UR32][R8.64], R10 ;  /* 0x0000000a08001986 */ /* 0x010fe8000c101120 */
[----:B--2---:R3:W-:Y:S01]  /*10c9c0*/  @P0 STG.E.U8 desc[UR32][R4.64], R3 ;  /* 0x0000000304000986 */ /* 0x0047e2000c101120 */
[----:B------:R-:W-:-:S02]  /*10c9d0*/  LOP3.LUT P1, RZ, R0, 0x10000000, RZ, 0xc0, !PT ;  /* 0x1000000000ff7812 */ /* 0x000fc4000782c0ff */
[C---:B------:R-:W-:Y:S01]  /*10c9e0*/  LOP3.LUT P0, RZ, R0.reuse, 0x8000000, RZ, 0xc0, !PT ;  /* 0x0800000000ff7812 */ /* 0x040fe2000780c0ff */
[----:B------:R0:W-:Y:S01]  /*10c9f0*/  @P6 STG.E.U8 desc[UR32][R6.64], R11 ;  /* 0x0000000b06006986 */ /* 0x0001e2000c101120 */
[----:B------:R-:W-:Y:S02]  /*10ca00*/  LOP3.LUT P6, RZ, R0, 0x4000000, RZ, 0xc0, !PT ;  /* 0x0400000000ff7812 */ /* 0x000fe400078cc0ff */
[C---:B---3--:R-:W-:Y:S02]  /*10ca10*/  PRMT R4, R16.reuse, 0x7772, RZ ;  /* 0x0000777210047816 */ /* 0x048fe400000000ff */
[----:B------:R-:W-:-:S03]  /*10ca20*/  PRMT R16, R16, 0x7773, RZ ;  /* 0x0000777310107816 */ /* 0x000fc600000000ff */
[----:B------:R0:W-:Y:S01]  /*10ca30*/  @P5 STG.E.U8 desc[UR32][R12.64], R4 ;  /* 0x000000040c005986 */ /* 0x0001e2000c101120 */
[----:B------:R-:W-:Y:S02]  /*10ca40*/  LOP3.LUT P5, RZ, R0, 0x2000000, RZ, 0xc0, !PT ;  /* 0x0200000000ff7812 */ /* 0x000fe400078ac0ff */
[C---:B------:R-:W-:Y:S02]  /*10ca50*/  PRMT R0, R17.reuse, 0x7772, RZ ;  /* 0x0000777211007816 */ /* 0x040fe400000000ff */
[----:B------:R-:W-:Y:S01]  /*10ca60*/  PRMT R17, R17, 0x7773, RZ ;  /* 0x0000777311117816 */ /* 0x000fe200000000ff */
[----:B------:R0:W-:Y:S01]  /*10ca70*/  @P4 STG.E.U8 desc[UR32][R14.64], R16 ;  /* 0x000000100e004986 */ /* 0x0001e2000c101120 */
[----:B------:R-:W-:-:S03]  /*10ca80*/  PRMT R5, R19, 0x7772, RZ ;  /* 0x0000777213057816 */ /* 0x000fc600000000ff */
[----:B------:R0:W-:Y:S04]  /*10ca90*/  @P3 STG.E.U8 desc[UR32][R20.64], R0 ;  /* 0x0000000014003986 */ /* 0x0001e8000c101120 */
[----:B------:R0:W-:Y:S04]  /*10caa0*/  @P2 STG.E.U8 desc[UR32][R22.64], R17 ;  /* 0x0000001116002986 */ /* 0x0001e8000c101120 */
[----:B------:R0:W-:Y:S04]  /*10cab0*/  @P1 STG.E.U8 desc[UR32][R24.64], R2 ;  /* 0x0000000218001986 */ /* 0x0001e8000c101120 */
[----:B------:R0:W-:Y:S01]  /*10cac0*/  @P0 STG.E.U8 desc[UR32][R28.64], R18 ;  /* 0x000000121c000986 */ /* 0x0001e2000c101120 */
[----:B------:R-:W-:-:S03]  /*10cad0*/  PRMT R19, R19, 0x7773, RZ ;  /* 0x0000777313137816 */ /* 0x000fc600000000ff */
[----:B------:R0:W-:Y:S01]  /*10cae0*/  @P6 STG.E.U8 desc[UR32][R26.64], R5 ;  /* 0x000000051a006986 */ /* 0x0001e2000c101120 */
[----:B------:R-:W-:Y:S05]  /*10caf0*/  @!P5 EXIT ;  /* 0x000000000000d94d */ /* 0x000fea0003800000 */
[----:B0-----:R-:W2:Y:S04]  /*10cb00*/  LDL.LU.64 R26, [R1+0xf00] ;  /* 0x000f0000011a7983 */ /* 0x001ea80000300a00 */
[----:B--2---:R-:W-:Y:S01]  /*10cb10*/  STG.E.U8 desc[UR32][R26.64], R19 ;  /* 0x000000131a007986 */ /* 0x004fe2000c101120 */
[----:B------:R-:W-:Y:S05]  /*10cb20*/  EXIT ;  /* 0x000000000000794d */ /* 0x000fea0003800000 */
.L_x_3:
[----:B------:R-:W-:-:S00]  /*10cb30*/  BRA `(.L_x_3) ;  /* 0xfffffffc00fc7947 */ /* 0x000fc0000383ffff */
[----:B------:R-:W-:-:S00]  /*10cb40*/  NOP ;  /* 0x0000000000007918 */ /* 0x000fc00000000000 */
        /* <DEDUP_REMOVED lines=11> */
.L_x_4:


//--------------------- .nv.shared.matmul_kernel  --------------------------
	.section	.nv.shared.matmul_kernel,"aw",@nobits
	.sectionflags	@""
	.align	16
	.zero		1024


//--------------------- .nv.shared.reserved.0     --------------------------
	.section	.nv.shared.reserved.0,"aw",@nobits
	.weak		__nv_reservedSMEM_offset_0_alias
	.size		__nv_reservedSMEM_offset_0_alias, 0, 0
	.other		__nv_reservedSMEM_offset_0_alias,@"STO_CUDA_RESERVED_SHARED STV_DEFAULT"
__nv_reservedSMEM_offset_0_alias:
	.zero		0


//--------------------- .nv.constant0.matmul_kernel --------------------------
	.section	.nv.constant0.matmul_kernel,"a",@progbits
	.sectionflags	@""
	.align	4
.nv.constant0.matmul_kernel:
	.zero		608


//--------------------- SYMBOLS --------------------------

	.type		.nv.reservedSmem.offset0,@object
	.size		.nv.reservedSmem.offset0,0x4
